//
// Generated by NVIDIA NVVM Compiler
//
// Compiler Build ID: CL-36424714
// Cuda compilation tools, release 13.0, V13.0.88
// Based on NVVM 20.0.0
//

.version 9.0
.target sm_100
.address_size 64

	// .globl	add_vv_f64
.func  (.param .b64 func_retval0) __internal_accurate_pow
(
	.param .b64 __internal_accurate_pow_param_0,
	.param .b64 __internal_accurate_pow_param_1
)
;

.visible .entry add_vv_f64(
	.param .u64 .ptr .align 1 add_vv_f64_param_0,
	.param .u64 .ptr .align 1 add_vv_f64_param_1,
	.param .u32 add_vv_f64_param_2
)
{
	.reg .pred 	%p<2>;
	.reg .b32 	%r<18>;
	.reg .b64 	%rd<8>;
	.reg .b64 	%fd<4>;

	ld.param.u64 	%rd1, [add_vv_f64_param_0];
	ld.param.u64 	%rd2, [add_vv_f64_param_1];
	ld.param.u32 	%r2, [add_vv_f64_param_2];
	mov.u32 	%r3, %ctaid.x;
	mov.u32 	%r4, %ctaid.y;
	mov.u32 	%r5, %nctaid.x;
	mov.u32 	%r6, %nctaid.y;
	mov.u32 	%r7, %ctaid.z;
	mad.lo.s32 	%r8, %r7, %r6, %r4;
	mad.lo.s32 	%r9, %r8, %r5, %r3;
	mov.u32 	%r10, %ntid.x;
	mov.u32 	%r11, %ntid.y;
	mov.u32 	%r12, %ntid.z;
	mov.u32 	%r13, %tid.z;
	mov.u32 	%r14, %tid.y;
	mov.u32 	%r15, %tid.x;
	mad.lo.s32 	%r16, %r9, %r12, %r13;
	mad.lo.s32 	%r17, %r16, %r11, %r14;
	mad.lo.s32 	%r1, %r17, %r10, %r15;
	setp.ge.s32 	%p1, %r1, %r2;
	@%p1 bra 	$L__BB0_2;
	cvta.to.global.u64 	%rd3, %rd1;
	cvta.to.global.u64 	%rd4, %rd2;
	mul.wide.s32 	%rd5, %r1, 8;
	add.s64 	%rd6, %rd3, %rd5;
	ld.global.f64 	%fd1, [%rd6];
	add.s64 	%rd7, %rd4, %rd5;
	ld.global.f64 	%fd2, [%rd7];
	add.f64 	%fd3, %fd1, %fd2;
	st.global.f64 	[%rd6], %fd3;
$L__BB0_2:
	ret;

}
	// .globl	add_vv_f32
.visible .entry add_vv_f32(
	.param .u64 .ptr .align 1 add_vv_f32_param_0,
	.param .u64 .ptr .align 1 add_vv_f32_param_1,
	.param .u32 add_vv_f32_param_2
)
{
	.reg .pred 	%p<2>;
	.reg .b32 	%r<18>;
	.reg .b32 	%f<4>;
	.reg .b64 	%rd<8>;

	ld.param.u64 	%rd1, [add_vv_f32_param_0];
	ld.param.u64 	%rd2, [add_vv_f32_param_1];
	ld.param.u32 	%r2, [add_vv_f32_param_2];
	mov.u32 	%r3, %ctaid.x;
	mov.u32 	%r4, %ctaid.y;
	mov.u32 	%r5, %nctaid.x;
	mov.u32 	%r6, %nctaid.y;
	mov.u32 	%r7, %ctaid.z;
	mad.lo.s32 	%r8, %r7, %r6, %r4;
	mad.lo.s32 	%r9, %r8, %r5, %r3;
	mov.u32 	%r10, %ntid.x;
	mov.u32 	%r11, %ntid.y;
	mov.u32 	%r12, %ntid.z;
	mov.u32 	%r13, %tid.z;
	mov.u32 	%r14, %tid.y;
	mov.u32 	%r15, %tid.x;
	mad.lo.s32 	%r16, %r9, %r12, %r13;
	mad.lo.s32 	%r17, %r16, %r11, %r14;
	mad.lo.s32 	%r1, %r17, %r10, %r15;
	setp.ge.s32 	%p1, %r1, %r2;
	@%p1 bra 	$L__BB1_2;
	cvta.to.global.u64 	%rd3, %rd1;
	cvta.to.global.u64 	%rd4, %rd2;
	mul.wide.s32 	%rd5, %r1, 4;
	add.s64 	%rd6, %rd3, %rd5;
	ld.global.f32 	%f1, [%rd6];
	add.s64 	%rd7, %rd4, %rd5;
	ld.global.f32 	%f2, [%rd7];
	add.f32 	%f3, %f1, %f2;
	st.global.f32 	[%rd6], %f3;
$L__BB1_2:
	ret;

}
	// .globl	sub_vv_f64
.visible .entry sub_vv_f64(
	.param .u64 .ptr .align 1 sub_vv_f64_param_0,
	.param .u64 .ptr .align 1 sub_vv_f64_param_1,
	.param .u32 sub_vv_f64_param_2
)
{
	.reg .pred 	%p<2>;
	.reg .b32 	%r<18>;
	.reg .b64 	%rd<8>;
	.reg .b64 	%fd<4>;

	ld.param.u64 	%rd1, [sub_vv_f64_param_0];
	ld.param.u64 	%rd2, [sub_vv_f64_param_1];
	ld.param.u32 	%r2, [sub_vv_f64_param_2];
	mov.u32 	%r3, %ctaid.x;
	mov.u32 	%r4, %ctaid.y;
	mov.u32 	%r5, %nctaid.x;
	mov.u32 	%r6, %nctaid.y;
	mov.u32 	%r7, %ctaid.z;
	mad.lo.s32 	%r8, %r7, %r6, %r4;
	mad.lo.s32 	%r9, %r8, %r5, %r3;
	mov.u32 	%r10, %ntid.x;
	mov.u32 	%r11, %ntid.y;
	mov.u32 	%r12, %ntid.z;
	mov.u32 	%r13, %tid.z;
	mov.u32 	%r14, %tid.y;
	mov.u32 	%r15, %tid.x;
	mad.lo.s32 	%r16, %r9, %r12, %r13;
	mad.lo.s32 	%r17, %r16, %r11, %r14;
	mad.lo.s32 	%r1, %r17, %r10, %r15;
	setp.ge.s32 	%p1, %r1, %r2;
	@%p1 bra 	$L__BB2_2;
	cvta.to.global.u64 	%rd3, %rd1;
	cvta.to.global.u64 	%rd4, %rd2;
	mul.wide.s32 	%rd5, %r1, 8;
	add.s64 	%rd6, %rd3, %rd5;
	ld.global.f64 	%fd1, [%rd6];
	add.s64 	%rd7, %rd4, %rd5;
	ld.global.f64 	%fd2, [%rd7];
	sub.f64 	%fd3, %fd1, %fd2;
	st.global.f64 	[%rd6], %fd3;
$L__BB2_2:
	ret;

}
	// .globl	sub_vv_f32
.visible .entry sub_vv_f32(
	.param .u64 .ptr .align 1 sub_vv_f32_param_0,
	.param .u64 .ptr .align 1 sub_vv_f32_param_1,
	.param .u32 sub_vv_f32_param_2
)
{
	.reg .pred 	%p<2>;
	.reg .b32 	%r<18>;
	.reg .b32 	%f<4>;
	.reg .b64 	%rd<8>;

	ld.param.u64 	%rd1, [sub_vv_f32_param_0];
	ld.param.u64 	%rd2, [sub_vv_f32_param_1];
	ld.param.u32 	%r2, [sub_vv_f32_param_2];
	mov.u32 	%r3, %ctaid.x;
	mov.u32 	%r4, %ctaid.y;
	mov.u32 	%r5, %nctaid.x;
	mov.u32 	%r6, %nctaid.y;
	mov.u32 	%r7, %ctaid.z;
	mad.lo.s32 	%r8, %r7, %r6, %r4;
	mad.lo.s32 	%r9, %r8, %r5, %r3;
	mov.u32 	%r10, %ntid.x;
	mov.u32 	%r11, %ntid.y;
	mov.u32 	%r12, %ntid.z;
	mov.u32 	%r13, %tid.z;
	mov.u32 	%r14, %tid.y;
	mov.u32 	%r15, %tid.x;
	mad.lo.s32 	%r16, %r9, %r12, %r13;
	mad.lo.s32 	%r17, %r16, %r11, %r14;
	mad.lo.s32 	%r1, %r17, %r10, %r15;
	setp.ge.s32 	%p1, %r1, %r2;
	@%p1 bra 	$L__BB3_2;
	cvta.to.global.u64 	%rd3, %rd1;
	cvta.to.global.u64 	%rd4, %rd2;
	mul.wide.s32 	%rd5, %r1, 4;
	add.s64 	%rd6, %rd3, %rd5;
	ld.global.f32 	%f1, [%rd6];
	add.s64 	%rd7, %rd4, %rd5;
	ld.global.f32 	%f2, [%rd7];
	sub.f32 	%f3, %f1, %f2;
	st.global.f32 	[%rd6], %f3;
$L__BB3_2:
	ret;

}
	// .globl	mul_vv_f64
.visible .entry mul_vv_f64(
	.param .u64 .ptr .align 1 mul_vv_f64_param_0,
	.param .u64 .ptr .align 1 mul_vv_f64_param_1,
	.param .u32 mul_vv_f64_param_2
)
{
	.reg .pred 	%p<2>;
	.reg .b32 	%r<18>;
	.reg .b64 	%rd<8>;
	.reg .b64 	%fd<4>;

	ld.param.u64 	%rd1, [mul_vv_f64_param_0];
	ld.param.u64 	%rd2, [mul_vv_f64_param_1];
	ld.param.u32 	%r2, [mul_vv_f64_param_2];
	mov.u32 	%r3, %ctaid.x;
	mov.u32 	%r4, %ctaid.y;
	mov.u32 	%r5, %nctaid.x;
	mov.u32 	%r6, %nctaid.y;
	mov.u32 	%r7, %ctaid.z;
	mad.lo.s32 	%r8, %r7, %r6, %r4;
	mad.lo.s32 	%r9, %r8, %r5, %r3;
	mov.u32 	%r10, %ntid.x;
	mov.u32 	%r11, %ntid.y;
	mov.u32 	%r12, %ntid.z;
	mov.u32 	%r13, %tid.z;
	mov.u32 	%r14, %tid.y;
	mov.u32 	%r15, %tid.x;
	mad.lo.s32 	%r16, %r9, %r12, %r13;
	mad.lo.s32 	%r17, %r16, %r11, %r14;
	mad.lo.s32 	%r1, %r17, %r10, %r15;
	setp.ge.s32 	%p1, %r1, %r2;
	@%p1 bra 	$L__BB4_2;
	cvta.to.global.u64 	%rd3, %rd1;
	cvta.to.global.u64 	%rd4, %rd2;
	mul.wide.s32 	%rd5, %r1, 8;
	add.s64 	%rd6, %rd3, %rd5;
	ld.global.f64 	%fd1, [%rd6];
	add.s64 	%rd7, %rd4, %rd5;
	ld.global.f64 	%fd2, [%rd7];
	mul.f64 	%fd3, %fd1, %fd2;
	st.global.f64 	[%rd6], %fd3;
$L__BB4_2:
	ret;

}
	// .globl	mul_vv_f32
.visible .entry mul_vv_f32(
	.param .u64 .ptr .align 1 mul_vv_f32_param_0,
	.param .u64 .ptr .align 1 mul_vv_f32_param_1,
	.param .u32 mul_vv_f32_param_2
)
{
	.reg .pred 	%p<2>;
	.reg .b32 	%r<18>;
	.reg .b32 	%f<4>;
	.reg .b64 	%rd<8>;

	ld.param.u64 	%rd1, [mul_vv_f32_param_0];
	ld.param.u64 	%rd2, [mul_vv_f32_param_1];
	ld.param.u32 	%r2, [mul_vv_f32_param_2];
	mov.u32 	%r3, %ctaid.x;
	mov.u32 	%r4, %ctaid.y;
	mov.u32 	%r5, %nctaid.x;
	mov.u32 	%r6, %nctaid.y;
	mov.u32 	%r7, %ctaid.z;
	mad.lo.s32 	%r8, %r7, %r6, %r4;
	mad.lo.s32 	%r9, %r8, %r5, %r3;
	mov.u32 	%r10, %ntid.x;
	mov.u32 	%r11, %ntid.y;
	mov.u32 	%r12, %ntid.z;
	mov.u32 	%r13, %tid.z;
	mov.u32 	%r14, %tid.y;
	mov.u32 	%r15, %tid.x;
	mad.lo.s32 	%r16, %r9, %r12, %r13;
	mad.lo.s32 	%r17, %r16, %r11, %r14;
	mad.lo.s32 	%r1, %r17, %r10, %r15;
	setp.ge.s32 	%p1, %r1, %r2;
	@%p1 bra 	$L__BB5_2;
	cvta.to.global.u64 	%rd3, %rd1;
	cvta.to.global.u64 	%rd4, %rd2;
	mul.wide.s32 	%rd5, %r1, 4;
	add.s64 	%rd6, %rd3, %rd5;
	ld.global.f32 	%f1, [%rd6];
	add.s64 	%rd7, %rd4, %rd5;
	ld.global.f32 	%f2, [%rd7];
	mul.f32 	%f3, %f1, %f2;
	st.global.f32 	[%rd6], %f3;
$L__BB5_2:
	ret;

}
	// .globl	div_vv_f64
.visible .entry div_vv_f64(
	.param .u64 .ptr .align 1 div_vv_f64_param_0,
	.param .u64 .ptr .align 1 div_vv_f64_param_1,
	.param .u32 div_vv_f64_param_2
)
{
	.reg .pred 	%p<2>;
	.reg .b32 	%r<18>;
	.reg .b64 	%rd<8>;
	.reg .b64 	%fd<4>;

	ld.param.u64 	%rd1, [div_vv_f64_param_0];
	ld.param.u64 	%rd2, [div_vv_f64_param_1];
	ld.param.u32 	%r2, [div_vv_f64_param_2];
	mov.u32 	%r3, %ctaid.x;
	mov.u32 	%r4, %ctaid.y;
	mov.u32 	%r5, %nctaid.x;
	mov.u32 	%r6, %nctaid.y;
	mov.u32 	%r7, %ctaid.z;
	mad.lo.s32 	%r8, %r7, %r6, %r4;
	mad.lo.s32 	%r9, %r8, %r5, %r3;
	mov.u32 	%r10, %ntid.x;
	mov.u32 	%r11, %ntid.y;
	mov.u32 	%r12, %ntid.z;
	mov.u32 	%r13, %tid.z;
	mov.u32 	%r14, %tid.y;
	mov.u32 	%r15, %tid.x;
	mad.lo.s32 	%r16, %r9, %r12, %r13;
	mad.lo.s32 	%r17, %r16, %r11, %r14;
	mad.lo.s32 	%r1, %r17, %r10, %r15;
	setp.ge.s32 	%p1, %r1, %r2;
	@%p1 bra 	$L__BB6_2;
	cvta.to.global.u64 	%rd3, %rd1;
	cvta.to.global.u64 	%rd4, %rd2;
	mul.wide.s32 	%rd5, %r1, 8;
	add.s64 	%rd6, %rd3, %rd5;
	ld.global.f64 	%fd1, [%rd6];
	add.s64 	%rd7, %rd4, %rd5;
	ld.global.f64 	%fd2, [%rd7];
	div.rn.f64 	%fd3, %fd1, %fd2;
	st.global.f64 	[%rd6], %fd3;
$L__BB6_2:
	ret;

}
	// .globl	div_vv_f32
.visible .entry div_vv_f32(
	.param .u64 .ptr .align 1 div_vv_f32_param_0,
	.param .u64 .ptr .align 1 div_vv_f32_param_1,
	.param .u32 div_vv_f32_param_2
)
{
	.reg .pred 	%p<2>;
	.reg .b32 	%r<18>;
	.reg .b32 	%f<4>;
	.reg .b64 	%rd<8>;

	ld.param.u64 	%rd1, [div_vv_f32_param_0];
	ld.param.u64 	%rd2, [div_vv_f32_param_1];
	ld.param.u32 	%r2, [div_vv_f32_param_2];
	mov.u32 	%r3, %ctaid.x;
	mov.u32 	%r4, %ctaid.y;
	mov.u32 	%r5, %nctaid.x;
	mov.u32 	%r6, %nctaid.y;
	mov.u32 	%r7, %ctaid.z;
	mad.lo.s32 	%r8, %r7, %r6, %r4;
	mad.lo.s32 	%r9, %r8, %r5, %r3;
	mov.u32 	%r10, %ntid.x;
	mov.u32 	%r11, %ntid.y;
	mov.u32 	%r12, %ntid.z;
	mov.u32 	%r13, %tid.z;
	mov.u32 	%r14, %tid.y;
	mov.u32 	%r15, %tid.x;
	mad.lo.s32 	%r16, %r9, %r12, %r13;
	mad.lo.s32 	%r17, %r16, %r11, %r14;
	mad.lo.s32 	%r1, %r17, %r10, %r15;
	setp.ge.s32 	%p1, %r1, %r2;
	@%p1 bra 	$L__BB7_2;
	cvta.to.global.u64 	%rd3, %rd1;
	cvta.to.global.u64 	%rd4, %rd2;
	mul.wide.s32 	%rd5, %r1, 4;
	add.s64 	%rd6, %rd3, %rd5;
	ld.global.f32 	%f1, [%rd6];
	add.s64 	%rd7, %rd4, %rd5;
	ld.global.f32 	%f2, [%rd7];
	div.rn.f32 	%f3, %f1, %f2;
	st.global.f32 	[%rd6], %f3;
$L__BB7_2:
	ret;

}
	// .globl	gt_vv_f64
.visible .entry gt_vv_f64(
	.param .u64 .ptr .align 1 gt_vv_f64_param_0,
	.param .u64 .ptr .align 1 gt_vv_f64_param_1,
	.param .u32 gt_vv_f64_param_2
)
{
	.reg .pred 	%p<3>;
	.reg .b32 	%r<18>;
	.reg .b64 	%rd<8>;
	.reg .b64 	%fd<4>;

	ld.param.u64 	%rd1, [gt_vv_f64_param_0];
	ld.param.u64 	%rd2, [gt_vv_f64_param_1];
	ld.param.u32 	%r2, [gt_vv_f64_param_2];
	mov.u32 	%r3, %ctaid.x;
	mov.u32 	%r4, %ctaid.y;
	mov.u32 	%r5, %nctaid.x;
	mov.u32 	%r6, %nctaid.y;
	mov.u32 	%r7, %ctaid.z;
	mad.lo.s32 	%r8, %r7, %r6, %r4;
	mad.lo.s32 	%r9, %r8, %r5, %r3;
	mov.u32 	%r10, %ntid.x;
	mov.u32 	%r11, %ntid.y;
	mov.u32 	%r12, %ntid.z;
	mov.u32 	%r13, %tid.z;
	mov.u32 	%r14, %tid.y;
	mov.u32 	%r15, %tid.x;
	mad.lo.s32 	%r16, %r9, %r12, %r13;
	mad.lo.s32 	%r17, %r16, %r11, %r14;
	mad.lo.s32 	%r1, %r17, %r10, %r15;
	setp.ge.s32 	%p1, %r1, %r2;
	@%p1 bra 	$L__BB8_2;
	cvta.to.global.u64 	%rd3, %rd1;
	cvta.to.global.u64 	%rd4, %rd2;
	mul.wide.s32 	%rd5, %r1, 8;
	add.s64 	%rd6, %rd3, %rd5;
	ld.global.f64 	%fd1, [%rd6];
	add.s64 	%rd7, %rd4, %rd5;
	ld.global.f64 	%fd2, [%rd7];
	setp.gt.f64 	%p2, %fd1, %fd2;
	selp.f64 	%fd3, 0d3FF0000000000000, 0d0000000000000000, %p2;
	st.global.f64 	[%rd6], %fd3;
$L__BB8_2:
	ret;

}
	// .globl	gt_vv_f32
.visible .entry gt_vv_f32(
	.param .u64 .ptr .align 1 gt_vv_f32_param_0,
	.param .u64 .ptr .align 1 gt_vv_f32_param_1,
	.param .u32 gt_vv_f32_param_2
)
{
	.reg .pred 	%p<3>;
	.reg .b32 	%r<18>;
	.reg .b32 	%f<4>;
	.reg .b64 	%rd<8>;

	ld.param.u64 	%rd1, [gt_vv_f32_param_0];
	ld.param.u64 	%rd2, [gt_vv_f32_param_1];
	ld.param.u32 	%r2, [gt_vv_f32_param_2];
	mov.u32 	%r3, %ctaid.x;
	mov.u32 	%r4, %ctaid.y;
	mov.u32 	%r5, %nctaid.x;
	mov.u32 	%r6, %nctaid.y;
	mov.u32 	%r7, %ctaid.z;
	mad.lo.s32 	%r8, %r7, %r6, %r4;
	mad.lo.s32 	%r9, %r8, %r5, %r3;
	mov.u32 	%r10, %ntid.x;
	mov.u32 	%r11, %ntid.y;
	mov.u32 	%r12, %ntid.z;
	mov.u32 	%r13, %tid.z;
	mov.u32 	%r14, %tid.y;
	mov.u32 	%r15, %tid.x;
	mad.lo.s32 	%r16, %r9, %r12, %r13;
	mad.lo.s32 	%r17, %r16, %r11, %r14;
	mad.lo.s32 	%r1, %r17, %r10, %r15;
	setp.ge.s32 	%p1, %r1, %r2;
	@%p1 bra 	$L__BB9_2;
	cvta.to.global.u64 	%rd3, %rd1;
	cvta.to.global.u64 	%rd4, %rd2;
	mul.wide.s32 	%rd5, %r1, 4;
	add.s64 	%rd6, %rd3, %rd5;
	ld.global.f32 	%f1, [%rd6];
	add.s64 	%rd7, %rd4, %rd5;
	ld.global.f32 	%f2, [%rd7];
	setp.gt.f32 	%p2, %f1, %f2;
	selp.f32 	%f3, 0f3F800000, 0f00000000, %p2;
	st.global.f32 	[%rd6], %f3;
$L__BB9_2:
	ret;

}
	// .globl	gte_vv_f64
.visible .entry gte_vv_f64(
	.param .u64 .ptr .align 1 gte_vv_f64_param_0,
	.param .u64 .ptr .align 1 gte_vv_f64_param_1,
	.param .u32 gte_vv_f64_param_2
)
{
	.reg .pred 	%p<3>;
	.reg .b32 	%r<18>;
	.reg .b64 	%rd<8>;
	.reg .b64 	%fd<4>;

	ld.param.u64 	%rd1, [gte_vv_f64_param_0];
	ld.param.u64 	%rd2, [gte_vv_f64_param_1];
	ld.param.u32 	%r2, [gte_vv_f64_param_2];
	mov.u32 	%r3, %ctaid.x;
	mov.u32 	%r4, %ctaid.y;
	mov.u32 	%r5, %nctaid.x;
	mov.u32 	%r6, %nctaid.y;
	mov.u32 	%r7, %ctaid.z;
	mad.lo.s32 	%r8, %r7, %r6, %r4;
	mad.lo.s32 	%r9, %r8, %r5, %r3;
	mov.u32 	%r10, %ntid.x;
	mov.u32 	%r11, %ntid.y;
	mov.u32 	%r12, %ntid.z;
	mov.u32 	%r13, %tid.z;
	mov.u32 	%r14, %tid.y;
	mov.u32 	%r15, %tid.x;
	mad.lo.s32 	%r16, %r9, %r12, %r13;
	mad.lo.s32 	%r17, %r16, %r11, %r14;
	mad.lo.s32 	%r1, %r17, %r10, %r15;
	setp.ge.s32 	%p1, %r1, %r2;
	@%p1 bra 	$L__BB10_2;
	cvta.to.global.u64 	%rd3, %rd1;
	cvta.to.global.u64 	%rd4, %rd2;
	mul.wide.s32 	%rd5, %r1, 8;
	add.s64 	%rd6, %rd3, %rd5;
	ld.global.f64 	%fd1, [%rd6];
	add.s64 	%rd7, %rd4, %rd5;
	ld.global.f64 	%fd2, [%rd7];
	setp.ge.f64 	%p2, %fd1, %fd2;
	selp.f64 	%fd3, 0d3FF0000000000000, 0d0000000000000000, %p2;
	st.global.f64 	[%rd6], %fd3;
$L__BB10_2:
	ret;

}
	// .globl	gte_vv_f32
.visible .entry gte_vv_f32(
	.param .u64 .ptr .align 1 gte_vv_f32_param_0,
	.param .u64 .ptr .align 1 gte_vv_f32_param_1,
	.param .u32 gte_vv_f32_param_2
)
{
	.reg .pred 	%p<3>;
	.reg .b32 	%r<18>;
	.reg .b32 	%f<4>;
	.reg .b64 	%rd<8>;

	ld.param.u64 	%rd1, [gte_vv_f32_param_0];
	ld.param.u64 	%rd2, [gte_vv_f32_param_1];
	ld.param.u32 	%r2, [gte_vv_f32_param_2];
	mov.u32 	%r3, %ctaid.x;
	mov.u32 	%r4, %ctaid.y;
	mov.u32 	%r5, %nctaid.x;
	mov.u32 	%r6, %nctaid.y;
	mov.u32 	%r7, %ctaid.z;
	mad.lo.s32 	%r8, %r7, %r6, %r4;
	mad.lo.s32 	%r9, %r8, %r5, %r3;
	mov.u32 	%r10, %ntid.x;
	mov.u32 	%r11, %ntid.y;
	mov.u32 	%r12, %ntid.z;
	mov.u32 	%r13, %tid.z;
	mov.u32 	%r14, %tid.y;
	mov.u32 	%r15, %tid.x;
	mad.lo.s32 	%r16, %r9, %r12, %r13;
	mad.lo.s32 	%r17, %r16, %r11, %r14;
	mad.lo.s32 	%r1, %r17, %r10, %r15;
	setp.ge.s32 	%p1, %r1, %r2;
	@%p1 bra 	$L__BB11_2;
	cvta.to.global.u64 	%rd3, %rd1;
	cvta.to.global.u64 	%rd4, %rd2;
	mul.wide.s32 	%rd5, %r1, 4;
	add.s64 	%rd6, %rd3, %rd5;
	ld.global.f32 	%f1, [%rd6];
	add.s64 	%rd7, %rd4, %rd5;
	ld.global.f32 	%f2, [%rd7];
	setp.ge.f32 	%p2, %f1, %f2;
	selp.f32 	%f3, 0f3F800000, 0f00000000, %p2;
	st.global.f32 	[%rd6], %f3;
$L__BB11_2:
	ret;

}
	// .globl	lt_vv_f64
.visible .entry lt_vv_f64(
	.param .u64 .ptr .align 1 lt_vv_f64_param_0,
	.param .u64 .ptr .align 1 lt_vv_f64_param_1,
	.param .u32 lt_vv_f64_param_2
)
{
	.reg .pred 	%p<3>;
	.reg .b32 	%r<18>;
	.reg .b64 	%rd<8>;
	.reg .b64 	%fd<4>;

	ld.param.u64 	%rd1, [lt_vv_f64_param_0];
	ld.param.u64 	%rd2, [lt_vv_f64_param_1];
	ld.param.u32 	%r2, [lt_vv_f64_param_2];
	mov.u32 	%r3, %ctaid.x;
	mov.u32 	%r4, %ctaid.y;
	mov.u32 	%r5, %nctaid.x;
	mov.u32 	%r6, %nctaid.y;
	mov.u32 	%r7, %ctaid.z;
	mad.lo.s32 	%r8, %r7, %r6, %r4;
	mad.lo.s32 	%r9, %r8, %r5, %r3;
	mov.u32 	%r10, %ntid.x;
	mov.u32 	%r11, %ntid.y;
	mov.u32 	%r12, %ntid.z;
	mov.u32 	%r13, %tid.z;
	mov.u32 	%r14, %tid.y;
	mov.u32 	%r15, %tid.x;
	mad.lo.s32 	%r16, %r9, %r12, %r13;
	mad.lo.s32 	%r17, %r16, %r11, %r14;
	mad.lo.s32 	%r1, %r17, %r10, %r15;
	setp.ge.s32 	%p1, %r1, %r2;
	@%p1 bra 	$L__BB12_2;
	cvta.to.global.u64 	%rd3, %rd1;
	cvta.to.global.u64 	%rd4, %rd2;
	mul.wide.s32 	%rd5, %r1, 8;
	add.s64 	%rd6, %rd3, %rd5;
	ld.global.f64 	%fd1, [%rd6];
	add.s64 	%rd7, %rd4, %rd5;
	ld.global.f64 	%fd2, [%rd7];
	setp.lt.f64 	%p2, %fd1, %fd2;
	selp.f64 	%fd3, 0d3FF0000000000000, 0d0000000000000000, %p2;
	st.global.f64 	[%rd6], %fd3;
$L__BB12_2:
	ret;

}
	// .globl	lt_vv_f32
.visible .entry lt_vv_f32(
	.param .u64 .ptr .align 1 lt_vv_f32_param_0,
	.param .u64 .ptr .align 1 lt_vv_f32_param_1,
	.param .u32 lt_vv_f32_param_2
)
{
	.reg .pred 	%p<3>;
	.reg .b32 	%r<18>;
	.reg .b32 	%f<4>;
	.reg .b64 	%rd<8>;

	ld.param.u64 	%rd1, [lt_vv_f32_param_0];
	ld.param.u64 	%rd2, [lt_vv_f32_param_1];
	ld.param.u32 	%r2, [lt_vv_f32_param_2];
	mov.u32 	%r3, %ctaid.x;
	mov.u32 	%r4, %ctaid.y;
	mov.u32 	%r5, %nctaid.x;
	mov.u32 	%r6, %nctaid.y;
	mov.u32 	%r7, %ctaid.z;
	mad.lo.s32 	%r8, %r7, %r6, %r4;
	mad.lo.s32 	%r9, %r8, %r5, %r3;
	mov.u32 	%r10, %ntid.x;
	mov.u32 	%r11, %ntid.y;
	mov.u32 	%r12, %ntid.z;
	mov.u32 	%r13, %tid.z;
	mov.u32 	%r14, %tid.y;
	mov.u32 	%r15, %tid.x;
	mad.lo.s32 	%r16, %r9, %r12, %r13;
	mad.lo.s32 	%r17, %r16, %r11, %r14;
	mad.lo.s32 	%r1, %r17, %r10, %r15;
	setp.ge.s32 	%p1, %r1, %r2;
	@%p1 bra 	$L__BB13_2;
	cvta.to.global.u64 	%rd3, %rd1;
	cvta.to.global.u64 	%rd4, %rd2;
	mul.wide.s32 	%rd5, %r1, 4;
	add.s64 	%rd6, %rd3, %rd5;
	ld.global.f32 	%f1, [%rd6];
	add.s64 	%rd7, %rd4, %rd5;
	ld.global.f32 	%f2, [%rd7];
	setp.lt.f32 	%p2, %f1, %f2;
	selp.f32 	%f3, 0f3F800000, 0f00000000, %p2;
	st.global.f32 	[%rd6], %f3;
$L__BB13_2:
	ret;

}
	// .globl	lte_vv_f64
.visible .entry lte_vv_f64(
	.param .u64 .ptr .align 1 lte_vv_f64_param_0,
	.param .u64 .ptr .align 1 lte_vv_f64_param_1,
	.param .u32 lte_vv_f64_param_2
)
{
	.reg .pred 	%p<3>;
	.reg .b32 	%r<18>;
	.reg .b64 	%rd<8>;
	.reg .b64 	%fd<4>;

	ld.param.u64 	%rd1, [lte_vv_f64_param_0];
	ld.param.u64 	%rd2, [lte_vv_f64_param_1];
	ld.param.u32 	%r2, [lte_vv_f64_param_2];
	mov.u32 	%r3, %ctaid.x;
	mov.u32 	%r4, %ctaid.y;
	mov.u32 	%r5, %nctaid.x;
	mov.u32 	%r6, %nctaid.y;
	mov.u32 	%r7, %ctaid.z;
	mad.lo.s32 	%r8, %r7, %r6, %r4;
	mad.lo.s32 	%r9, %r8, %r5, %r3;
	mov.u32 	%r10, %ntid.x;
	mov.u32 	%r11, %ntid.y;
	mov.u32 	%r12, %ntid.z;
	mov.u32 	%r13, %tid.z;
	mov.u32 	%r14, %tid.y;
	mov.u32 	%r15, %tid.x;
	mad.lo.s32 	%r16, %r9, %r12, %r13;
	mad.lo.s32 	%r17, %r16, %r11, %r14;
	mad.lo.s32 	%r1, %r17, %r10, %r15;
	setp.ge.s32 	%p1, %r1, %r2;
	@%p1 bra 	$L__BB14_2;
	cvta.to.global.u64 	%rd3, %rd1;
	cvta.to.global.u64 	%rd4, %rd2;
	mul.wide.s32 	%rd5, %r1, 8;
	add.s64 	%rd6, %rd3, %rd5;
	ld.global.f64 	%fd1, [%rd6];
	add.s64 	%rd7, %rd4, %rd5;
	ld.global.f64 	%fd2, [%rd7];
	setp.le.f64 	%p2, %fd1, %fd2;
	selp.f64 	%fd3, 0d3FF0000000000000, 0d0000000000000000, %p2;
	st.global.f64 	[%rd6], %fd3;
$L__BB14_2:
	ret;

}
	// .globl	lte_vv_f32
.visible .entry lte_vv_f32(
	.param .u64 .ptr .align 1 lte_vv_f32_param_0,
	.param .u64 .ptr .align 1 lte_vv_f32_param_1,
	.param .u32 lte_vv_f32_param_2
)
{
	.reg .pred 	%p<3>;
	.reg .b32 	%r<18>;
	.reg .b32 	%f<4>;
	.reg .b64 	%rd<8>;

	ld.param.u64 	%rd1, [lte_vv_f32_param_0];
	ld.param.u64 	%rd2, [lte_vv_f32_param_1];
	ld.param.u32 	%r2, [lte_vv_f32_param_2];
	mov.u32 	%r3, %ctaid.x;
	mov.u32 	%r4, %ctaid.y;
	mov.u32 	%r5, %nctaid.x;
	mov.u32 	%r6, %nctaid.y;
	mov.u32 	%r7, %ctaid.z;
	mad.lo.s32 	%r8, %r7, %r6, %r4;
	mad.lo.s32 	%r9, %r8, %r5, %r3;
	mov.u32 	%r10, %ntid.x;
	mov.u32 	%r11, %ntid.y;
	mov.u32 	%r12, %ntid.z;
	mov.u32 	%r13, %tid.z;
	mov.u32 	%r14, %tid.y;
	mov.u32 	%r15, %tid.x;
	mad.lo.s32 	%r16, %r9, %r12, %r13;
	mad.lo.s32 	%r17, %r16, %r11, %r14;
	mad.lo.s32 	%r1, %r17, %r10, %r15;
	setp.ge.s32 	%p1, %r1, %r2;
	@%p1 bra 	$L__BB15_2;
	cvta.to.global.u64 	%rd3, %rd1;
	cvta.to.global.u64 	%rd4, %rd2;
	mul.wide.s32 	%rd5, %r1, 4;
	add.s64 	%rd6, %rd3, %rd5;
	ld.global.f32 	%f1, [%rd6];
	add.s64 	%rd7, %rd4, %rd5;
	ld.global.f32 	%f2, [%rd7];
	setp.le.f32 	%p2, %f1, %f2;
	selp.f32 	%f3, 0f3F800000, 0f00000000, %p2;
	st.global.f32 	[%rd6], %f3;
$L__BB15_2:
	ret;

}
	// .globl	eq_vv_f64
.visible .entry eq_vv_f64(
	.param .u64 .ptr .align 1 eq_vv_f64_param_0,
	.param .u64 .ptr .align 1 eq_vv_f64_param_1,
	.param .u32 eq_vv_f64_param_2
)
{
	.reg .pred 	%p<3>;
	.reg .b32 	%r<18>;
	.reg .b64 	%rd<8>;
	.reg .b64 	%fd<4>;

	ld.param.u64 	%rd1, [eq_vv_f64_param_0];
	ld.param.u64 	%rd2, [eq_vv_f64_param_1];
	ld.param.u32 	%r2, [eq_vv_f64_param_2];
	mov.u32 	%r3, %ctaid.x;
	mov.u32 	%r4, %ctaid.y;
	mov.u32 	%r5, %nctaid.x;
	mov.u32 	%r6, %nctaid.y;
	mov.u32 	%r7, %ctaid.z;
	mad.lo.s32 	%r8, %r7, %r6, %r4;
	mad.lo.s32 	%r9, %r8, %r5, %r3;
	mov.u32 	%r10, %ntid.x;
	mov.u32 	%r11, %ntid.y;
	mov.u32 	%r12, %ntid.z;
	mov.u32 	%r13, %tid.z;
	mov.u32 	%r14, %tid.y;
	mov.u32 	%r15, %tid.x;
	mad.lo.s32 	%r16, %r9, %r12, %r13;
	mad.lo.s32 	%r17, %r16, %r11, %r14;
	mad.lo.s32 	%r1, %r17, %r10, %r15;
	setp.ge.s32 	%p1, %r1, %r2;
	@%p1 bra 	$L__BB16_2;
	cvta.to.global.u64 	%rd3, %rd1;
	cvta.to.global.u64 	%rd4, %rd2;
	mul.wide.s32 	%rd5, %r1, 8;
	add.s64 	%rd6, %rd3, %rd5;
	ld.global.f64 	%fd1, [%rd6];
	add.s64 	%rd7, %rd4, %rd5;
	ld.global.f64 	%fd2, [%rd7];
	setp.eq.f64 	%p2, %fd1, %fd2;
	selp.f64 	%fd3, 0d3FF0000000000000, 0d0000000000000000, %p2;
	st.global.f64 	[%rd6], %fd3;
$L__BB16_2:
	ret;

}
	// .globl	eq_vv_f32
.visible .entry eq_vv_f32(
	.param .u64 .ptr .align 1 eq_vv_f32_param_0,
	.param .u64 .ptr .align 1 eq_vv_f32_param_1,
	.param .u32 eq_vv_f32_param_2
)
{
	.reg .pred 	%p<3>;
	.reg .b32 	%r<18>;
	.reg .b32 	%f<4>;
	.reg .b64 	%rd<8>;

	ld.param.u64 	%rd1, [eq_vv_f32_param_0];
	ld.param.u64 	%rd2, [eq_vv_f32_param_1];
	ld.param.u32 	%r2, [eq_vv_f32_param_2];
	mov.u32 	%r3, %ctaid.x;
	mov.u32 	%r4, %ctaid.y;
	mov.u32 	%r5, %nctaid.x;
	mov.u32 	%r6, %nctaid.y;
	mov.u32 	%r7, %ctaid.z;
	mad.lo.s32 	%r8, %r7, %r6, %r4;
	mad.lo.s32 	%r9, %r8, %r5, %r3;
	mov.u32 	%r10, %ntid.x;
	mov.u32 	%r11, %ntid.y;
	mov.u32 	%r12, %ntid.z;
	mov.u32 	%r13, %tid.z;
	mov.u32 	%r14, %tid.y;
	mov.u32 	%r15, %tid.x;
	mad.lo.s32 	%r16, %r9, %r12, %r13;
	mad.lo.s32 	%r17, %r16, %r11, %r14;
	mad.lo.s32 	%r1, %r17, %r10, %r15;
	setp.ge.s32 	%p1, %r1, %r2;
	@%p1 bra 	$L__BB17_2;
	cvta.to.global.u64 	%rd3, %rd1;
	cvta.to.global.u64 	%rd4, %rd2;
	mul.wide.s32 	%rd5, %r1, 4;
	add.s64 	%rd6, %rd3, %rd5;
	ld.global.f32 	%f1, [%rd6];
	add.s64 	%rd7, %rd4, %rd5;
	ld.global.f32 	%f2, [%rd7];
	setp.eq.f32 	%p2, %f1, %f2;
	selp.f32 	%f3, 0f3F800000, 0f00000000, %p2;
	st.global.f32 	[%rd6], %f3;
$L__BB17_2:
	ret;

}
	// .globl	ne_vv_f64
.visible .entry ne_vv_f64(
	.param .u64 .ptr .align 1 ne_vv_f64_param_0,
	.param .u64 .ptr .align 1 ne_vv_f64_param_1,
	.param .u32 ne_vv_f64_param_2
)
{
	.reg .pred 	%p<3>;
	.reg .b32 	%r<18>;
	.reg .b64 	%rd<8>;
	.reg .b64 	%fd<4>;

	ld.param.u64 	%rd1, [ne_vv_f64_param_0];
	ld.param.u64 	%rd2, [ne_vv_f64_param_1];
	ld.param.u32 	%r2, [ne_vv_f64_param_2];
	mov.u32 	%r3, %ctaid.x;
	mov.u32 	%r4, %ctaid.y;
	mov.u32 	%r5, %nctaid.x;
	mov.u32 	%r6, %nctaid.y;
	mov.u32 	%r7, %ctaid.z;
	mad.lo.s32 	%r8, %r7, %r6, %r4;
	mad.lo.s32 	%r9, %r8, %r5, %r3;
	mov.u32 	%r10, %ntid.x;
	mov.u32 	%r11, %ntid.y;
	mov.u32 	%r12, %ntid.z;
	mov.u32 	%r13, %tid.z;
	mov.u32 	%r14, %tid.y;
	mov.u32 	%r15, %tid.x;
	mad.lo.s32 	%r16, %r9, %r12, %r13;
	mad.lo.s32 	%r17, %r16, %r11, %r14;
	mad.lo.s32 	%r1, %r17, %r10, %r15;
	setp.ge.s32 	%p1, %r1, %r2;
	@%p1 bra 	$L__BB18_2;
	cvta.to.global.u64 	%rd3, %rd1;
	cvta.to.global.u64 	%rd4, %rd2;
	mul.wide.s32 	%rd5, %r1, 8;
	add.s64 	%rd6, %rd3, %rd5;
	ld.global.f64 	%fd1, [%rd6];
	add.s64 	%rd7, %rd4, %rd5;
	ld.global.f64 	%fd2, [%rd7];
	setp.neu.f64 	%p2, %fd1, %fd2;
	selp.f64 	%fd3, 0d3FF0000000000000, 0d0000000000000000, %p2;
	st.global.f64 	[%rd6], %fd3;
$L__BB18_2:
	ret;

}
	// .globl	ne_vv_f32
.visible .entry ne_vv_f32(
	.param .u64 .ptr .align 1 ne_vv_f32_param_0,
	.param .u64 .ptr .align 1 ne_vv_f32_param_1,
	.param .u32 ne_vv_f32_param_2
)
{
	.reg .pred 	%p<3>;
	.reg .b32 	%r<18>;
	.reg .b32 	%f<4>;
	.reg .b64 	%rd<8>;

	ld.param.u64 	%rd1, [ne_vv_f32_param_0];
	ld.param.u64 	%rd2, [ne_vv_f32_param_1];
	ld.param.u32 	%r2, [ne_vv_f32_param_2];
	mov.u32 	%r3, %ctaid.x;
	mov.u32 	%r4, %ctaid.y;
	mov.u32 	%r5, %nctaid.x;
	mov.u32 	%r6, %nctaid.y;
	mov.u32 	%r7, %ctaid.z;
	mad.lo.s32 	%r8, %r7, %r6, %r4;
	mad.lo.s32 	%r9, %r8, %r5, %r3;
	mov.u32 	%r10, %ntid.x;
	mov.u32 	%r11, %ntid.y;
	mov.u32 	%r12, %ntid.z;
	mov.u32 	%r13, %tid.z;
	mov.u32 	%r14, %tid.y;
	mov.u32 	%r15, %tid.x;
	mad.lo.s32 	%r16, %r9, %r12, %r13;
	mad.lo.s32 	%r17, %r16, %r11, %r14;
	mad.lo.s32 	%r1, %r17, %r10, %r15;
	setp.ge.s32 	%p1, %r1, %r2;
	@%p1 bra 	$L__BB19_2;
	cvta.to.global.u64 	%rd3, %rd1;
	cvta.to.global.u64 	%rd4, %rd2;
	mul.wide.s32 	%rd5, %r1, 4;
	add.s64 	%rd6, %rd3, %rd5;
	ld.global.f32 	%f1, [%rd6];
	add.s64 	%rd7, %rd4, %rd5;
	ld.global.f32 	%f2, [%rd7];
	setp.neu.f32 	%p2, %f1, %f2;
	selp.f32 	%f3, 0f3F800000, 0f00000000, %p2;
	st.global.f32 	[%rd6], %f3;
$L__BB19_2:
	ret;

}
	// .globl	add_vs_f64
.visible .entry add_vs_f64(
	.param .u64 .ptr .align 1 add_vs_f64_param_0,
	.param .u64 .ptr .align 1 add_vs_f64_param_1,
	.param .u32 add_vs_f64_param_2
)
{
	.reg .pred 	%p<2>;
	.reg .b32 	%r<18>;
	.reg .b64 	%rd<7>;
	.reg .b64 	%fd<4>;

	ld.param.u64 	%rd1, [add_vs_f64_param_0];
	ld.param.u64 	%rd2, [add_vs_f64_param_1];
	ld.param.u32 	%r2, [add_vs_f64_param_2];
	mov.u32 	%r3, %ctaid.x;
	mov.u32 	%r4, %ctaid.y;
	mov.u32 	%r5, %nctaid.x;
	mov.u32 	%r6, %nctaid.y;
	mov.u32 	%r7, %ctaid.z;
	mad.lo.s32 	%r8, %r7, %r6, %r4;
	mad.lo.s32 	%r9, %r8, %r5, %r3;
	mov.u32 	%r10, %ntid.x;
	mov.u32 	%r11, %ntid.y;
	mov.u32 	%r12, %ntid.z;
	mov.u32 	%r13, %tid.z;
	mov.u32 	%r14, %tid.y;
	mov.u32 	%r15, %tid.x;
	mad.lo.s32 	%r16, %r9, %r12, %r13;
	mad.lo.s32 	%r17, %r16, %r11, %r14;
	mad.lo.s32 	%r1, %r17, %r10, %r15;
	setp.ge.s32 	%p1, %r1, %r2;
	@%p1 bra 	$L__BB20_2;
	cvta.to.global.u64 	%rd3, %rd1;
	cvta.to.global.u64 	%rd4, %rd2;
	mul.wide.s32 	%rd5, %r1, 8;
	add.s64 	%rd6, %rd3, %rd5;
	ld.global.f64 	%fd1, [%rd6];
	ld.global.f64 	%fd2, [%rd4];
	add.f64 	%fd3, %fd1, %fd2;
	st.global.f64 	[%rd6], %fd3;
$L__BB20_2:
	ret;

}
	// .globl	add_vs_f32
.visible .entry add_vs_f32(
	.param .u64 .ptr .align 1 add_vs_f32_param_0,
	.param .u64 .ptr .align 1 add_vs_f32_param_1,
	.param .u32 add_vs_f32_param_2
)
{
	.reg .pred 	%p<2>;
	.reg .b32 	%r<18>;
	.reg .b32 	%f<4>;
	.reg .b64 	%rd<7>;

	ld.param.u64 	%rd1, [add_vs_f32_param_0];
	ld.param.u64 	%rd2, [add_vs_f32_param_1];
	ld.param.u32 	%r2, [add_vs_f32_param_2];
	mov.u32 	%r3, %ctaid.x;
	mov.u32 	%r4, %ctaid.y;
	mov.u32 	%r5, %nctaid.x;
	mov.u32 	%r6, %nctaid.y;
	mov.u32 	%r7, %ctaid.z;
	mad.lo.s32 	%r8, %r7, %r6, %r4;
	mad.lo.s32 	%r9, %r8, %r5, %r3;
	mov.u32 	%r10, %ntid.x;
	mov.u32 	%r11, %ntid.y;
	mov.u32 	%r12, %ntid.z;
	mov.u32 	%r13, %tid.z;
	mov.u32 	%r14, %tid.y;
	mov.u32 	%r15, %tid.x;
	mad.lo.s32 	%r16, %r9, %r12, %r13;
	mad.lo.s32 	%r17, %r16, %r11, %r14;
	mad.lo.s32 	%r1, %r17, %r10, %r15;
	setp.ge.s32 	%p1, %r1, %r2;
	@%p1 bra 	$L__BB21_2;
	cvta.to.global.u64 	%rd3, %rd1;
	cvta.to.global.u64 	%rd4, %rd2;
	mul.wide.s32 	%rd5, %r1, 4;
	add.s64 	%rd6, %rd3, %rd5;
	ld.global.f32 	%f1, [%rd6];
	ld.global.f32 	%f2, [%rd4];
	add.f32 	%f3, %f1, %f2;
	st.global.f32 	[%rd6], %f3;
$L__BB21_2:
	ret;

}
	// .globl	sub_vs_f64
.visible .entry sub_vs_f64(
	.param .u64 .ptr .align 1 sub_vs_f64_param_0,
	.param .u64 .ptr .align 1 sub_vs_f64_param_1,
	.param .u32 sub_vs_f64_param_2
)
{
	.reg .pred 	%p<2>;
	.reg .b32 	%r<18>;
	.reg .b64 	%rd<7>;
	.reg .b64 	%fd<4>;

	ld.param.u64 	%rd1, [sub_vs_f64_param_0];
	ld.param.u64 	%rd2, [sub_vs_f64_param_1];
	ld.param.u32 	%r2, [sub_vs_f64_param_2];
	mov.u32 	%r3, %ctaid.x;
	mov.u32 	%r4, %ctaid.y;
	mov.u32 	%r5, %nctaid.x;
	mov.u32 	%r6, %nctaid.y;
	mov.u32 	%r7, %ctaid.z;
	mad.lo.s32 	%r8, %r7, %r6, %r4;
	mad.lo.s32 	%r9, %r8, %r5, %r3;
	mov.u32 	%r10, %ntid.x;
	mov.u32 	%r11, %ntid.y;
	mov.u32 	%r12, %ntid.z;
	mov.u32 	%r13, %tid.z;
	mov.u32 	%r14, %tid.y;
	mov.u32 	%r15, %tid.x;
	mad.lo.s32 	%r16, %r9, %r12, %r13;
	mad.lo.s32 	%r17, %r16, %r11, %r14;
	mad.lo.s32 	%r1, %r17, %r10, %r15;
	setp.ge.s32 	%p1, %r1, %r2;
	@%p1 bra 	$L__BB22_2;
	cvta.to.global.u64 	%rd3, %rd1;
	cvta.to.global.u64 	%rd4, %rd2;
	mul.wide.s32 	%rd5, %r1, 8;
	add.s64 	%rd6, %rd3, %rd5;
	ld.global.f64 	%fd1, [%rd6];
	ld.global.f64 	%fd2, [%rd4];
	sub.f64 	%fd3, %fd1, %fd2;
	st.global.f64 	[%rd6], %fd3;
$L__BB22_2:
	ret;

}
	// .globl	sub_vs_f32
.visible .entry sub_vs_f32(
	.param .u64 .ptr .align 1 sub_vs_f32_param_0,
	.param .u64 .ptr .align 1 sub_vs_f32_param_1,
	.param .u32 sub_vs_f32_param_2
)
{
	.reg .pred 	%p<2>;
	.reg .b32 	%r<18>;
	.reg .b32 	%f<4>;
	.reg .b64 	%rd<7>;

	ld.param.u64 	%rd1, [sub_vs_f32_param_0];
	ld.param.u64 	%rd2, [sub_vs_f32_param_1];
	ld.param.u32 	%r2, [sub_vs_f32_param_2];
	mov.u32 	%r3, %ctaid.x;
	mov.u32 	%r4, %ctaid.y;
	mov.u32 	%r5, %nctaid.x;
	mov.u32 	%r6, %nctaid.y;
	mov.u32 	%r7, %ctaid.z;
	mad.lo.s32 	%r8, %r7, %r6, %r4;
	mad.lo.s32 	%r9, %r8, %r5, %r3;
	mov.u32 	%r10, %ntid.x;
	mov.u32 	%r11, %ntid.y;
	mov.u32 	%r12, %ntid.z;
	mov.u32 	%r13, %tid.z;
	mov.u32 	%r14, %tid.y;
	mov.u32 	%r15, %tid.x;
	mad.lo.s32 	%r16, %r9, %r12, %r13;
	mad.lo.s32 	%r17, %r16, %r11, %r14;
	mad.lo.s32 	%r1, %r17, %r10, %r15;
	setp.ge.s32 	%p1, %r1, %r2;
	@%p1 bra 	$L__BB23_2;
	cvta.to.global.u64 	%rd3, %rd1;
	cvta.to.global.u64 	%rd4, %rd2;
	mul.wide.s32 	%rd5, %r1, 4;
	add.s64 	%rd6, %rd3, %rd5;
	ld.global.f32 	%f1, [%rd6];
	ld.global.f32 	%f2, [%rd4];
	sub.f32 	%f3, %f1, %f2;
	st.global.f32 	[%rd6], %f3;
$L__BB23_2:
	ret;

}
	// .globl	mul_vs_f64
.visible .entry mul_vs_f64(
	.param .u64 .ptr .align 1 mul_vs_f64_param_0,
	.param .u64 .ptr .align 1 mul_vs_f64_param_1,
	.param .u32 mul_vs_f64_param_2
)
{
	.reg .pred 	%p<2>;
	.reg .b32 	%r<18>;
	.reg .b64 	%rd<7>;
	.reg .b64 	%fd<4>;

	ld.param.u64 	%rd1, [mul_vs_f64_param_0];
	ld.param.u64 	%rd2, [mul_vs_f64_param_1];
	ld.param.u32 	%r2, [mul_vs_f64_param_2];
	mov.u32 	%r3, %ctaid.x;
	mov.u32 	%r4, %ctaid.y;
	mov.u32 	%r5, %nctaid.x;
	mov.u32 	%r6, %nctaid.y;
	mov.u32 	%r7, %ctaid.z;
	mad.lo.s32 	%r8, %r7, %r6, %r4;
	mad.lo.s32 	%r9, %r8, %r5, %r3;
	mov.u32 	%r10, %ntid.x;
	mov.u32 	%r11, %ntid.y;
	mov.u32 	%r12, %ntid.z;
	mov.u32 	%r13, %tid.z;
	mov.u32 	%r14, %tid.y;
	mov.u32 	%r15, %tid.x;
	mad.lo.s32 	%r16, %r9, %r12, %r13;
	mad.lo.s32 	%r17, %r16, %r11, %r14;
	mad.lo.s32 	%r1, %r17, %r10, %r15;
	setp.ge.s32 	%p1, %r1, %r2;
	@%p1 bra 	$L__BB24_2;
	cvta.to.global.u64 	%rd3, %rd1;
	cvta.to.global.u64 	%rd4, %rd2;
	mul.wide.s32 	%rd5, %r1, 8;
	add.s64 	%rd6, %rd3, %rd5;
	ld.global.f64 	%fd1, [%rd6];
	ld.global.f64 	%fd2, [%rd4];
	mul.f64 	%fd3, %fd1, %fd2;
	st.global.f64 	[%rd6], %fd3;
$L__BB24_2:
	ret;

}
	// .globl	mul_vs_f32
.visible .entry mul_vs_f32(
	.param .u64 .ptr .align 1 mul_vs_f32_param_0,
	.param .u64 .ptr .align 1 mul_vs_f32_param_1,
	.param .u32 mul_vs_f32_param_2
)
{
	.reg .pred 	%p<2>;
	.reg .b32 	%r<18>;
	.reg .b32 	%f<4>;
	.reg .b64 	%rd<7>;

	ld.param.u64 	%rd1, [mul_vs_f32_param_0];
	ld.param.u64 	%rd2, [mul_vs_f32_param_1];
	ld.param.u32 	%r2, [mul_vs_f32_param_2];
	mov.u32 	%r3, %ctaid.x;
	mov.u32 	%r4, %ctaid.y;
	mov.u32 	%r5, %nctaid.x;
	mov.u32 	%r6, %nctaid.y;
	mov.u32 	%r7, %ctaid.z;
	mad.lo.s32 	%r8, %r7, %r6, %r4;
	mad.lo.s32 	%r9, %r8, %r5, %r3;
	mov.u32 	%r10, %ntid.x;
	mov.u32 	%r11, %ntid.y;
	mov.u32 	%r12, %ntid.z;
	mov.u32 	%r13, %tid.z;
	mov.u32 	%r14, %tid.y;
	mov.u32 	%r15, %tid.x;
	mad.lo.s32 	%r16, %r9, %r12, %r13;
	mad.lo.s32 	%r17, %r16, %r11, %r14;
	mad.lo.s32 	%r1, %r17, %r10, %r15;
	setp.ge.s32 	%p1, %r1, %r2;
	@%p1 bra 	$L__BB25_2;
	cvta.to.global.u64 	%rd3, %rd1;
	cvta.to.global.u64 	%rd4, %rd2;
	mul.wide.s32 	%rd5, %r1, 4;
	add.s64 	%rd6, %rd3, %rd5;
	ld.global.f32 	%f1, [%rd6];
	ld.global.f32 	%f2, [%rd4];
	mul.f32 	%f3, %f1, %f2;
	st.global.f32 	[%rd6], %f3;
$L__BB25_2:
	ret;

}
	// .globl	div_vs_f64
.visible .entry div_vs_f64(
	.param .u64 .ptr .align 1 div_vs_f64_param_0,
	.param .u64 .ptr .align 1 div_vs_f64_param_1,
	.param .u32 div_vs_f64_param_2
)
{
	.reg .pred 	%p<2>;
	.reg .b32 	%r<18>;
	.reg .b64 	%rd<7>;
	.reg .b64 	%fd<4>;

	ld.param.u64 	%rd1, [div_vs_f64_param_0];
	ld.param.u64 	%rd2, [div_vs_f64_param_1];
	ld.param.u32 	%r2, [div_vs_f64_param_2];
	mov.u32 	%r3, %ctaid.x;
	mov.u32 	%r4, %ctaid.y;
	mov.u32 	%r5, %nctaid.x;
	mov.u32 	%r6, %nctaid.y;
	mov.u32 	%r7, %ctaid.z;
	mad.lo.s32 	%r8, %r7, %r6, %r4;
	mad.lo.s32 	%r9, %r8, %r5, %r3;
	mov.u32 	%r10, %ntid.x;
	mov.u32 	%r11, %ntid.y;
	mov.u32 	%r12, %ntid.z;
	mov.u32 	%r13, %tid.z;
	mov.u32 	%r14, %tid.y;
	mov.u32 	%r15, %tid.x;
	mad.lo.s32 	%r16, %r9, %r12, %r13;
	mad.lo.s32 	%r17, %r16, %r11, %r14;
	mad.lo.s32 	%r1, %r17, %r10, %r15;
	setp.ge.s32 	%p1, %r1, %r2;
	@%p1 bra 	$L__BB26_2;
	cvta.to.global.u64 	%rd3, %rd1;
	cvta.to.global.u64 	%rd4, %rd2;
	mul.wide.s32 	%rd5, %r1, 8;
	add.s64 	%rd6, %rd3, %rd5;
	ld.global.f64 	%fd1, [%rd6];
	ld.global.f64 	%fd2, [%rd4];
	div.rn.f64 	%fd3, %fd1, %fd2;
	st.global.f64 	[%rd6], %fd3;
$L__BB26_2:
	ret;

}
	// .globl	div_vs_f32
.visible .entry div_vs_f32(
	.param .u64 .ptr .align 1 div_vs_f32_param_0,
	.param .u64 .ptr .align 1 div_vs_f32_param_1,
	.param .u32 div_vs_f32_param_2
)
{
	.reg .pred 	%p<2>;
	.reg .b32 	%r<18>;
	.reg .b32 	%f<4>;
	.reg .b64 	%rd<7>;

	ld.param.u64 	%rd1, [div_vs_f32_param_0];
	ld.param.u64 	%rd2, [div_vs_f32_param_1];
	ld.param.u32 	%r2, [div_vs_f32_param_2];
	mov.u32 	%r3, %ctaid.x;
	mov.u32 	%r4, %ctaid.y;
	mov.u32 	%r5, %nctaid.x;
	mov.u32 	%r6, %nctaid.y;
	mov.u32 	%r7, %ctaid.z;
	mad.lo.s32 	%r8, %r7, %r6, %r4;
	mad.lo.s32 	%r9, %r8, %r5, %r3;
	mov.u32 	%r10, %ntid.x;
	mov.u32 	%r11, %ntid.y;
	mov.u32 	%r12, %ntid.z;
	mov.u32 	%r13, %tid.z;
	mov.u32 	%r14, %tid.y;
	mov.u32 	%r15, %tid.x;
	mad.lo.s32 	%r16, %r9, %r12, %r13;
	mad.lo.s32 	%r17, %r16, %r11, %r14;
	mad.lo.s32 	%r1, %r17, %r10, %r15;
	setp.ge.s32 	%p1, %r1, %r2;
	@%p1 bra 	$L__BB27_2;
	cvta.to.global.u64 	%rd3, %rd1;
	cvta.to.global.u64 	%rd4, %rd2;
	mul.wide.s32 	%rd5, %r1, 4;
	add.s64 	%rd6, %rd3, %rd5;
	ld.global.f32 	%f1, [%rd6];
	ld.global.f32 	%f2, [%rd4];
	div.rn.f32 	%f3, %f1, %f2;
	st.global.f32 	[%rd6], %f3;
$L__BB27_2:
	ret;

}
	// .globl	gt_vs_f64
.visible .entry gt_vs_f64(
	.param .u64 .ptr .align 1 gt_vs_f64_param_0,
	.param .u64 .ptr .align 1 gt_vs_f64_param_1,
	.param .u32 gt_vs_f64_param_2
)
{
	.reg .pred 	%p<3>;
	.reg .b32 	%r<18>;
	.reg .b64 	%rd<7>;
	.reg .b64 	%fd<4>;

	ld.param.u64 	%rd1, [gt_vs_f64_param_0];
	ld.param.u64 	%rd2, [gt_vs_f64_param_1];
	ld.param.u32 	%r2, [gt_vs_f64_param_2];
	mov.u32 	%r3, %ctaid.x;
	mov.u32 	%r4, %ctaid.y;
	mov.u32 	%r5, %nctaid.x;
	mov.u32 	%r6, %nctaid.y;
	mov.u32 	%r7, %ctaid.z;
	mad.lo.s32 	%r8, %r7, %r6, %r4;
	mad.lo.s32 	%r9, %r8, %r5, %r3;
	mov.u32 	%r10, %ntid.x;
	mov.u32 	%r11, %ntid.y;
	mov.u32 	%r12, %ntid.z;
	mov.u32 	%r13, %tid.z;
	mov.u32 	%r14, %tid.y;
	mov.u32 	%r15, %tid.x;
	mad.lo.s32 	%r16, %r9, %r12, %r13;
	mad.lo.s32 	%r17, %r16, %r11, %r14;
	mad.lo.s32 	%r1, %r17, %r10, %r15;
	setp.ge.s32 	%p1, %r1, %r2;
	@%p1 bra 	$L__BB28_2;
	cvta.to.global.u64 	%rd3, %rd1;
	cvta.to.global.u64 	%rd4, %rd2;
	mul.wide.s32 	%rd5, %r1, 8;
	add.s64 	%rd6, %rd3, %rd5;
	ld.global.f64 	%fd1, [%rd6];
	ld.global.f64 	%fd2, [%rd4];
	setp.gt.f64 	%p2, %fd1, %fd2;
	selp.f64 	%fd3, 0d3FF0000000000000, 0d0000000000000000, %p2;
	st.global.f64 	[%rd6], %fd3;
$L__BB28_2:
	ret;

}
	// .globl	gt_vs_f32
.visible .entry gt_vs_f32(
	.param .u64 .ptr .align 1 gt_vs_f32_param_0,
	.param .u64 .ptr .align 1 gt_vs_f32_param_1,
	.param .u32 gt_vs_f32_param_2
)
{
	.reg .pred 	%p<3>;
	.reg .b32 	%r<18>;
	.reg .b32 	%f<4>;
	.reg .b64 	%rd<7>;

	ld.param.u64 	%rd1, [gt_vs_f32_param_0];
	ld.param.u64 	%rd2, [gt_vs_f32_param_1];
	ld.param.u32 	%r2, [gt_vs_f32_param_2];
	mov.u32 	%r3, %ctaid.x;
	mov.u32 	%r4, %ctaid.y;
	mov.u32 	%r5, %nctaid.x;
	mov.u32 	%r6, %nctaid.y;
	mov.u32 	%r7, %ctaid.z;
	mad.lo.s32 	%r8, %r7, %r6, %r4;
	mad.lo.s32 	%r9, %r8, %r5, %r3;
	mov.u32 	%r10, %ntid.x;
	mov.u32 	%r11, %ntid.y;
	mov.u32 	%r12, %ntid.z;
	mov.u32 	%r13, %tid.z;
	mov.u32 	%r14, %tid.y;
	mov.u32 	%r15, %tid.x;
	mad.lo.s32 	%r16, %r9, %r12, %r13;
	mad.lo.s32 	%r17, %r16, %r11, %r14;
	mad.lo.s32 	%r1, %r17, %r10, %r15;
	setp.ge.s32 	%p1, %r1, %r2;
	@%p1 bra 	$L__BB29_2;
	cvta.to.global.u64 	%rd3, %rd1;
	cvta.to.global.u64 	%rd4, %rd2;
	mul.wide.s32 	%rd5, %r1, 4;
	add.s64 	%rd6, %rd3, %rd5;
	ld.global.f32 	%f1, [%rd6];
	ld.global.f32 	%f2, [%rd4];
	setp.gt.f32 	%p2, %f1, %f2;
	selp.f32 	%f3, 0f3F800000, 0f00000000, %p2;
	st.global.f32 	[%rd6], %f3;
$L__BB29_2:
	ret;

}
	// .globl	gte_vs_f64
.visible .entry gte_vs_f64(
	.param .u64 .ptr .align 1 gte_vs_f64_param_0,
	.param .u64 .ptr .align 1 gte_vs_f64_param_1,
	.param .u32 gte_vs_f64_param_2
)
{
	.reg .pred 	%p<3>;
	.reg .b32 	%r<18>;
	.reg .b64 	%rd<7>;
	.reg .b64 	%fd<4>;

	ld.param.u64 	%rd1, [gte_vs_f64_param_0];
	ld.param.u64 	%rd2, [gte_vs_f64_param_1];
	ld.param.u32 	%r2, [gte_vs_f64_param_2];
	mov.u32 	%r3, %ctaid.x;
	mov.u32 	%r4, %ctaid.y;
	mov.u32 	%r5, %nctaid.x;
	mov.u32 	%r6, %nctaid.y;
	mov.u32 	%r7, %ctaid.z;
	mad.lo.s32 	%r8, %r7, %r6, %r4;
	mad.lo.s32 	%r9, %r8, %r5, %r3;
	mov.u32 	%r10, %ntid.x;
	mov.u32 	%r11, %ntid.y;
	mov.u32 	%r12, %ntid.z;
	mov.u32 	%r13, %tid.z;
	mov.u32 	%r14, %tid.y;
	mov.u32 	%r15, %tid.x;
	mad.lo.s32 	%r16, %r9, %r12, %r13;
	mad.lo.s32 	%r17, %r16, %r11, %r14;
	mad.lo.s32 	%r1, %r17, %r10, %r15;
	setp.ge.s32 	%p1, %r1, %r2;
	@%p1 bra 	$L__BB30_2;
	cvta.to.global.u64 	%rd3, %rd1;
	cvta.to.global.u64 	%rd4, %rd2;
	mul.wide.s32 	%rd5, %r1, 8;
	add.s64 	%rd6, %rd3, %rd5;
	ld.global.f64 	%fd1, [%rd6];
	ld.global.f64 	%fd2, [%rd4];
	setp.ge.f64 	%p2, %fd1, %fd2;
	selp.f64 	%fd3, 0d3FF0000000000000, 0d0000000000000000, %p2;
	st.global.f64 	[%rd6], %fd3;
$L__BB30_2:
	ret;

}
	// .globl	gte_vs_f32
.visible .entry gte_vs_f32(
	.param .u64 .ptr .align 1 gte_vs_f32_param_0,
	.param .u64 .ptr .align 1 gte_vs_f32_param_1,
	.param .u32 gte_vs_f32_param_2
)
{
	.reg .pred 	%p<3>;
	.reg .b32 	%r<18>;
	.reg .b32 	%f<4>;
	.reg .b64 	%rd<7>;

	ld.param.u64 	%rd1, [gte_vs_f32_param_0];
	ld.param.u64 	%rd2, [gte_vs_f32_param_1];
	ld.param.u32 	%r2, [gte_vs_f32_param_2];
	mov.u32 	%r3, %ctaid.x;
	mov.u32 	%r4, %ctaid.y;
	mov.u32 	%r5, %nctaid.x;
	mov.u32 	%r6, %nctaid.y;
	mov.u32 	%r7, %ctaid.z;
	mad.lo.s32 	%r8, %r7, %r6, %r4;
	mad.lo.s32 	%r9, %r8, %r5, %r3;
	mov.u32 	%r10, %ntid.x;
	mov.u32 	%r11, %ntid.y;
	mov.u32 	%r12, %ntid.z;
	mov.u32 	%r13, %tid.z;
	mov.u32 	%r14, %tid.y;
	mov.u32 	%r15, %tid.x;
	mad.lo.s32 	%r16, %r9, %r12, %r13;
	mad.lo.s32 	%r17, %r16, %r11, %r14;
	mad.lo.s32 	%r1, %r17, %r10, %r15;
	setp.ge.s32 	%p1, %r1, %r2;
	@%p1 bra 	$L__BB31_2;
	cvta.to.global.u64 	%rd3, %rd1;
	cvta.to.global.u64 	%rd4, %rd2;
	mul.wide.s32 	%rd5, %r1, 4;
	add.s64 	%rd6, %rd3, %rd5;
	ld.global.f32 	%f1, [%rd6];
	ld.global.f32 	%f2, [%rd4];
	setp.ge.f32 	%p2, %f1, %f2;
	selp.f32 	%f3, 0f3F800000, 0f00000000, %p2;
	st.global.f32 	[%rd6], %f3;
$L__BB31_2:
	ret;

}
	// .globl	lt_vs_f64
.visible .entry lt_vs_f64(
	.param .u64 .ptr .align 1 lt_vs_f64_param_0,
	.param .u64 .ptr .align 1 lt_vs_f64_param_1,
	.param .u32 lt_vs_f64_param_2
)
{
	.reg .pred 	%p<3>;
	.reg .b32 	%r<18>;
	.reg .b64 	%rd<7>;
	.reg .b64 	%fd<4>;

	ld.param.u64 	%rd1, [lt_vs_f64_param_0];
	ld.param.u64 	%rd2, [lt_vs_f64_param_1];
	ld.param.u32 	%r2, [lt_vs_f64_param_2];
	mov.u32 	%r3, %ctaid.x;
	mov.u32 	%r4, %ctaid.y;
	mov.u32 	%r5, %nctaid.x;
	mov.u32 	%r6, %nctaid.y;
	mov.u32 	%r7, %ctaid.z;
	mad.lo.s32 	%r8, %r7, %r6, %r4;
	mad.lo.s32 	%r9, %r8, %r5, %r3;
	mov.u32 	%r10, %ntid.x;
	mov.u32 	%r11, %ntid.y;
	mov.u32 	%r12, %ntid.z;
	mov.u32 	%r13, %tid.z;
	mov.u32 	%r14, %tid.y;
	mov.u32 	%r15, %tid.x;
	mad.lo.s32 	%r16, %r9, %r12, %r13;
	mad.lo.s32 	%r17, %r16, %r11, %r14;
	mad.lo.s32 	%r1, %r17, %r10, %r15;
	setp.ge.s32 	%p1, %r1, %r2;
	@%p1 bra 	$L__BB32_2;
	cvta.to.global.u64 	%rd3, %rd1;
	cvta.to.global.u64 	%rd4, %rd2;
	mul.wide.s32 	%rd5, %r1, 8;
	add.s64 	%rd6, %rd3, %rd5;
	ld.global.f64 	%fd1, [%rd6];
	ld.global.f64 	%fd2, [%rd4];
	setp.lt.f64 	%p2, %fd1, %fd2;
	selp.f64 	%fd3, 0d3FF0000000000000, 0d0000000000000000, %p2;
	st.global.f64 	[%rd6], %fd3;
$L__BB32_2:
	ret;

}
	// .globl	lt_vs_f32
.visible .entry lt_vs_f32(
	.param .u64 .ptr .align 1 lt_vs_f32_param_0,
	.param .u64 .ptr .align 1 lt_vs_f32_param_1,
	.param .u32 lt_vs_f32_param_2
)
{
	.reg .pred 	%p<3>;
	.reg .b32 	%r<18>;
	.reg .b32 	%f<4>;
	.reg .b64 	%rd<7>;

	ld.param.u64 	%rd1, [lt_vs_f32_param_0];
	ld.param.u64 	%rd2, [lt_vs_f32_param_1];
	ld.param.u32 	%r2, [lt_vs_f32_param_2];
	mov.u32 	%r3, %ctaid.x;
	mov.u32 	%r4, %ctaid.y;
	mov.u32 	%r5, %nctaid.x;
	mov.u32 	%r6, %nctaid.y;
	mov.u32 	%r7, %ctaid.z;
	mad.lo.s32 	%r8, %r7, %r6, %r4;
	mad.lo.s32 	%r9, %r8, %r5, %r3;
	mov.u32 	%r10, %ntid.x;
	mov.u32 	%r11, %ntid.y;
	mov.u32 	%r12, %ntid.z;
	mov.u32 	%r13, %tid.z;
	mov.u32 	%r14, %tid.y;
	mov.u32 	%r15, %tid.x;
	mad.lo.s32 	%r16, %r9, %r12, %r13;
	mad.lo.s32 	%r17, %r16, %r11, %r14;
	mad.lo.s32 	%r1, %r17, %r10, %r15;
	setp.ge.s32 	%p1, %r1, %r2;
	@%p1 bra 	$L__BB33_2;
	cvta.to.global.u64 	%rd3, %rd1;
	cvta.to.global.u64 	%rd4, %rd2;
	mul.wide.s32 	%rd5, %r1, 4;
	add.s64 	%rd6, %rd3, %rd5;
	ld.global.f32 	%f1, [%rd6];
	ld.global.f32 	%f2, [%rd4];
	setp.lt.f32 	%p2, %f1, %f2;
	selp.f32 	%f3, 0f3F800000, 0f00000000, %p2;
	st.global.f32 	[%rd6], %f3;
$L__BB33_2:
	ret;

}
	// .globl	lte_vs_f64
.visible .entry lte_vs_f64(
	.param .u64 .ptr .align 1 lte_vs_f64_param_0,
	.param .u64 .ptr .align 1 lte_vs_f64_param_1,
	.param .u32 lte_vs_f64_param_2
)
{
	.reg .pred 	%p<3>;
	.reg .b32 	%r<18>;
	.reg .b64 	%rd<7>;
	.reg .b64 	%fd<4>;

	ld.param.u64 	%rd1, [lte_vs_f64_param_0];
	ld.param.u64 	%rd2, [lte_vs_f64_param_1];
	ld.param.u32 	%r2, [lte_vs_f64_param_2];
	mov.u32 	%r3, %ctaid.x;
	mov.u32 	%r4, %ctaid.y;
	mov.u32 	%r5, %nctaid.x;
	mov.u32 	%r6, %nctaid.y;
	mov.u32 	%r7, %ctaid.z;
	mad.lo.s32 	%r8, %r7, %r6, %r4;
	mad.lo.s32 	%r9, %r8, %r5, %r3;
	mov.u32 	%r10, %ntid.x;
	mov.u32 	%r11, %ntid.y;
	mov.u32 	%r12, %ntid.z;
	mov.u32 	%r13, %tid.z;
	mov.u32 	%r14, %tid.y;
	mov.u32 	%r15, %tid.x;
	mad.lo.s32 	%r16, %r9, %r12, %r13;
	mad.lo.s32 	%r17, %r16, %r11, %r14;
	mad.lo.s32 	%r1, %r17, %r10, %r15;
	setp.ge.s32 	%p1, %r1, %r2;
	@%p1 bra 	$L__BB34_2;
	cvta.to.global.u64 	%rd3, %rd1;
	cvta.to.global.u64 	%rd4, %rd2;
	mul.wide.s32 	%rd5, %r1, 8;
	add.s64 	%rd6, %rd3, %rd5;
	ld.global.f64 	%fd1, [%rd6];
	ld.global.f64 	%fd2, [%rd4];
	setp.le.f64 	%p2, %fd1, %fd2;
	selp.f64 	%fd3, 0d3FF0000000000000, 0d0000000000000000, %p2;
	st.global.f64 	[%rd6], %fd3;
$L__BB34_2:
	ret;

}
	// .globl	lte_vs_f32
.visible .entry lte_vs_f32(
	.param .u64 .ptr .align 1 lte_vs_f32_param_0,
	.param .u64 .ptr .align 1 lte_vs_f32_param_1,
	.param .u32 lte_vs_f32_param_2
)
{
	.reg .pred 	%p<3>;
	.reg .b32 	%r<18>;
	.reg .b32 	%f<4>;
	.reg .b64 	%rd<7>;

	ld.param.u64 	%rd1, [lte_vs_f32_param_0];
	ld.param.u64 	%rd2, [lte_vs_f32_param_1];
	ld.param.u32 	%r2, [lte_vs_f32_param_2];
	mov.u32 	%r3, %ctaid.x;
	mov.u32 	%r4, %ctaid.y;
	mov.u32 	%r5, %nctaid.x;
	mov.u32 	%r6, %nctaid.y;
	mov.u32 	%r7, %ctaid.z;
	mad.lo.s32 	%r8, %r7, %r6, %r4;
	mad.lo.s32 	%r9, %r8, %r5, %r3;
	mov.u32 	%r10, %ntid.x;
	mov.u32 	%r11, %ntid.y;
	mov.u32 	%r12, %ntid.z;
	mov.u32 	%r13, %tid.z;
	mov.u32 	%r14, %tid.y;
	mov.u32 	%r15, %tid.x;
	mad.lo.s32 	%r16, %r9, %r12, %r13;
	mad.lo.s32 	%r17, %r16, %r11, %r14;
	mad.lo.s32 	%r1, %r17, %r10, %r15;
	setp.ge.s32 	%p1, %r1, %r2;
	@%p1 bra 	$L__BB35_2;
	cvta.to.global.u64 	%rd3, %rd1;
	cvta.to.global.u64 	%rd4, %rd2;
	mul.wide.s32 	%rd5, %r1, 4;
	add.s64 	%rd6, %rd3, %rd5;
	ld.global.f32 	%f1, [%rd6];
	ld.global.f32 	%f2, [%rd4];
	setp.le.f32 	%p2, %f1, %f2;
	selp.f32 	%f3, 0f3F800000, 0f00000000, %p2;
	st.global.f32 	[%rd6], %f3;
$L__BB35_2:
	ret;

}
	// .globl	eq_vs_f64
.visible .entry eq_vs_f64(
	.param .u64 .ptr .align 1 eq_vs_f64_param_0,
	.param .u64 .ptr .align 1 eq_vs_f64_param_1,
	.param .u32 eq_vs_f64_param_2
)
{
	.reg .pred 	%p<3>;
	.reg .b32 	%r<18>;
	.reg .b64 	%rd<7>;
	.reg .b64 	%fd<4>;

	ld.param.u64 	%rd1, [eq_vs_f64_param_0];
	ld.param.u64 	%rd2, [eq_vs_f64_param_1];
	ld.param.u32 	%r2, [eq_vs_f64_param_2];
	mov.u32 	%r3, %ctaid.x;
	mov.u32 	%r4, %ctaid.y;
	mov.u32 	%r5, %nctaid.x;
	mov.u32 	%r6, %nctaid.y;
	mov.u32 	%r7, %ctaid.z;
	mad.lo.s32 	%r8, %r7, %r6, %r4;
	mad.lo.s32 	%r9, %r8, %r5, %r3;
	mov.u32 	%r10, %ntid.x;
	mov.u32 	%r11, %ntid.y;
	mov.u32 	%r12, %ntid.z;
	mov.u32 	%r13, %tid.z;
	mov.u32 	%r14, %tid.y;
	mov.u32 	%r15, %tid.x;
	mad.lo.s32 	%r16, %r9, %r12, %r13;
	mad.lo.s32 	%r17, %r16, %r11, %r14;
	mad.lo.s32 	%r1, %r17, %r10, %r15;
	setp.ge.s32 	%p1, %r1, %r2;
	@%p1 bra 	$L__BB36_2;
	cvta.to.global.u64 	%rd3, %rd1;
	cvta.to.global.u64 	%rd4, %rd2;
	mul.wide.s32 	%rd5, %r1, 8;
	add.s64 	%rd6, %rd3, %rd5;
	ld.global.f64 	%fd1, [%rd6];
	ld.global.f64 	%fd2, [%rd4];
	setp.eq.f64 	%p2, %fd1, %fd2;
	selp.f64 	%fd3, 0d3FF0000000000000, 0d0000000000000000, %p2;
	st.global.f64 	[%rd6], %fd3;
$L__BB36_2:
	ret;

}
	// .globl	eq_vs_f32
.visible .entry eq_vs_f32(
	.param .u64 .ptr .align 1 eq_vs_f32_param_0,
	.param .u64 .ptr .align 1 eq_vs_f32_param_1,
	.param .u32 eq_vs_f32_param_2
)
{
	.reg .pred 	%p<3>;
	.reg .b32 	%r<18>;
	.reg .b32 	%f<4>;
	.reg .b64 	%rd<7>;

	ld.param.u64 	%rd1, [eq_vs_f32_param_0];
	ld.param.u64 	%rd2, [eq_vs_f32_param_1];
	ld.param.u32 	%r2, [eq_vs_f32_param_2];
	mov.u32 	%r3, %ctaid.x;
	mov.u32 	%r4, %ctaid.y;
	mov.u32 	%r5, %nctaid.x;
	mov.u32 	%r6, %nctaid.y;
	mov.u32 	%r7, %ctaid.z;
	mad.lo.s32 	%r8, %r7, %r6, %r4;
	mad.lo.s32 	%r9, %r8, %r5, %r3;
	mov.u32 	%r10, %ntid.x;
	mov.u32 	%r11, %ntid.y;
	mov.u32 	%r12, %ntid.z;
	mov.u32 	%r13, %tid.z;
	mov.u32 	%r14, %tid.y;
	mov.u32 	%r15, %tid.x;
	mad.lo.s32 	%r16, %r9, %r12, %r13;
	mad.lo.s32 	%r17, %r16, %r11, %r14;
	mad.lo.s32 	%r1, %r17, %r10, %r15;
	setp.ge.s32 	%p1, %r1, %r2;
	@%p1 bra 	$L__BB37_2;
	cvta.to.global.u64 	%rd3, %rd1;
	cvta.to.global.u64 	%rd4, %rd2;
	mul.wide.s32 	%rd5, %r1, 4;
	add.s64 	%rd6, %rd3, %rd5;
	ld.global.f32 	%f1, [%rd6];
	ld.global.f32 	%f2, [%rd4];
	setp.eq.f32 	%p2, %f1, %f2;
	selp.f32 	%f3, 0f3F800000, 0f00000000, %p2;
	st.global.f32 	[%rd6], %f3;
$L__BB37_2:
	ret;

}
	// .globl	ne_vs_f64
.visible .entry ne_vs_f64(
	.param .u64 .ptr .align 1 ne_vs_f64_param_0,
	.param .u64 .ptr .align 1 ne_vs_f64_param_1,
	.param .u32 ne_vs_f64_param_2
)
{
	.reg .pred 	%p<3>;
	.reg .b32 	%r<18>;
	.reg .b64 	%rd<7>;
	.reg .b64 	%fd<4>;

	ld.param.u64 	%rd1, [ne_vs_f64_param_0];
	ld.param.u64 	%rd2, [ne_vs_f64_param_1];
	ld.param.u32 	%r2, [ne_vs_f64_param_2];
	mov.u32 	%r3, %ctaid.x;
	mov.u32 	%r4, %ctaid.y;
	mov.u32 	%r5, %nctaid.x;
	mov.u32 	%r6, %nctaid.y;
	mov.u32 	%r7, %ctaid.z;
	mad.lo.s32 	%r8, %r7, %r6, %r4;
	mad.lo.s32 	%r9, %r8, %r5, %r3;
	mov.u32 	%r10, %ntid.x;
	mov.u32 	%r11, %ntid.y;
	mov.u32 	%r12, %ntid.z;
	mov.u32 	%r13, %tid.z;
	mov.u32 	%r14, %tid.y;
	mov.u32 	%r15, %tid.x;
	mad.lo.s32 	%r16, %r9, %r12, %r13;
	mad.lo.s32 	%r17, %r16, %r11, %r14;
	mad.lo.s32 	%r1, %r17, %r10, %r15;
	setp.ge.s32 	%p1, %r1, %r2;
	@%p1 bra 	$L__BB38_2;
	cvta.to.global.u64 	%rd3, %rd1;
	cvta.to.global.u64 	%rd4, %rd2;
	mul.wide.s32 	%rd5, %r1, 8;
	add.s64 	%rd6, %rd3, %rd5;
	ld.global.f64 	%fd1, [%rd6];
	ld.global.f64 	%fd2, [%rd4];
	setp.neu.f64 	%p2, %fd1, %fd2;
	selp.f64 	%fd3, 0d3FF0000000000000, 0d0000000000000000, %p2;
	st.global.f64 	[%rd6], %fd3;
$L__BB38_2:
	ret;

}
	// .globl	ne_vs_f32
.visible .entry ne_vs_f32(
	.param .u64 .ptr .align 1 ne_vs_f32_param_0,
	.param .u64 .ptr .align 1 ne_vs_f32_param_1,
	.param .u32 ne_vs_f32_param_2
)
{
	.reg .pred 	%p<3>;
	.reg .b32 	%r<18>;
	.reg .b32 	%f<4>;
	.reg .b64 	%rd<7>;

	ld.param.u64 	%rd1, [ne_vs_f32_param_0];
	ld.param.u64 	%rd2, [ne_vs_f32_param_1];
	ld.param.u32 	%r2, [ne_vs_f32_param_2];
	mov.u32 	%r3, %ctaid.x;
	mov.u32 	%r4, %ctaid.y;
	mov.u32 	%r5, %nctaid.x;
	mov.u32 	%r6, %nctaid.y;
	mov.u32 	%r7, %ctaid.z;
	mad.lo.s32 	%r8, %r7, %r6, %r4;
	mad.lo.s32 	%r9, %r8, %r5, %r3;
	mov.u32 	%r10, %ntid.x;
	mov.u32 	%r11, %ntid.y;
	mov.u32 	%r12, %ntid.z;
	mov.u32 	%r13, %tid.z;
	mov.u32 	%r14, %tid.y;
	mov.u32 	%r15, %tid.x;
	mad.lo.s32 	%r16, %r9, %r12, %r13;
	mad.lo.s32 	%r17, %r16, %r11, %r14;
	mad.lo.s32 	%r1, %r17, %r10, %r15;
	setp.ge.s32 	%p1, %r1, %r2;
	@%p1 bra 	$L__BB39_2;
	cvta.to.global.u64 	%rd3, %rd1;
	cvta.to.global.u64 	%rd4, %rd2;
	mul.wide.s32 	%rd5, %r1, 4;
	add.s64 	%rd6, %rd3, %rd5;
	ld.global.f32 	%f1, [%rd6];
	ld.global.f32 	%f2, [%rd4];
	setp.neu.f32 	%p2, %f1, %f2;
	selp.f32 	%f3, 0f3F800000, 0f00000000, %p2;
	st.global.f32 	[%rd6], %f3;
$L__BB39_2:
	ret;

}
	// .globl	add_sv_f64
.visible .entry add_sv_f64(
	.param .u64 .ptr .align 1 add_sv_f64_param_0,
	.param .u64 .ptr .align 1 add_sv_f64_param_1,
	.param .u32 add_sv_f64_param_2
)
{
	.reg .pred 	%p<2>;
	.reg .b32 	%r<18>;
	.reg .b64 	%rd<7>;
	.reg .b64 	%fd<4>;

	ld.param.u64 	%rd1, [add_sv_f64_param_0];
	ld.param.u64 	%rd2, [add_sv_f64_param_1];
	ld.param.u32 	%r2, [add_sv_f64_param_2];
	mov.u32 	%r3, %ctaid.x;
	mov.u32 	%r4, %ctaid.y;
	mov.u32 	%r5, %nctaid.x;
	mov.u32 	%r6, %nctaid.y;
	mov.u32 	%r7, %ctaid.z;
	mad.lo.s32 	%r8, %r7, %r6, %r4;
	mad.lo.s32 	%r9, %r8, %r5, %r3;
	mov.u32 	%r10, %ntid.x;
	mov.u32 	%r11, %ntid.y;
	mov.u32 	%r12, %ntid.z;
	mov.u32 	%r13, %tid.z;
	mov.u32 	%r14, %tid.y;
	mov.u32 	%r15, %tid.x;
	mad.lo.s32 	%r16, %r9, %r12, %r13;
	mad.lo.s32 	%r17, %r16, %r11, %r14;
	mad.lo.s32 	%r1, %r17, %r10, %r15;
	setp.ge.s32 	%p1, %r1, %r2;
	@%p1 bra 	$L__BB40_2;
	cvta.to.global.u64 	%rd3, %rd1;
	cvta.to.global.u64 	%rd4, %rd2;
	ld.global.f64 	%fd1, [%rd3];
	mul.wide.s32 	%rd5, %r1, 8;
	add.s64 	%rd6, %rd4, %rd5;
	ld.global.f64 	%fd2, [%rd6];
	add.f64 	%fd3, %fd1, %fd2;
	st.global.f64 	[%rd6], %fd3;
$L__BB40_2:
	ret;

}
	// .globl	add_sv_f32
.visible .entry add_sv_f32(
	.param .u64 .ptr .align 1 add_sv_f32_param_0,
	.param .u64 .ptr .align 1 add_sv_f32_param_1,
	.param .u32 add_sv_f32_param_2
)
{
	.reg .pred 	%p<2>;
	.reg .b32 	%r<18>;
	.reg .b32 	%f<4>;
	.reg .b64 	%rd<7>;

	ld.param.u64 	%rd1, [add_sv_f32_param_0];
	ld.param.u64 	%rd2, [add_sv_f32_param_1];
	ld.param.u32 	%r2, [add_sv_f32_param_2];
	mov.u32 	%r3, %ctaid.x;
	mov.u32 	%r4, %ctaid.y;
	mov.u32 	%r5, %nctaid.x;
	mov.u32 	%r6, %nctaid.y;
	mov.u32 	%r7, %ctaid.z;
	mad.lo.s32 	%r8, %r7, %r6, %r4;
	mad.lo.s32 	%r9, %r8, %r5, %r3;
	mov.u32 	%r10, %ntid.x;
	mov.u32 	%r11, %ntid.y;
	mov.u32 	%r12, %ntid.z;
	mov.u32 	%r13, %tid.z;
	mov.u32 	%r14, %tid.y;
	mov.u32 	%r15, %tid.x;
	mad.lo.s32 	%r16, %r9, %r12, %r13;
	mad.lo.s32 	%r17, %r16, %r11, %r14;
	mad.lo.s32 	%r1, %r17, %r10, %r15;
	setp.ge.s32 	%p1, %r1, %r2;
	@%p1 bra 	$L__BB41_2;
	cvta.to.global.u64 	%rd3, %rd1;
	cvta.to.global.u64 	%rd4, %rd2;
	ld.global.f32 	%f1, [%rd3];
	mul.wide.s32 	%rd5, %r1, 4;
	add.s64 	%rd6, %rd4, %rd5;
	ld.global.f32 	%f2, [%rd6];
	add.f32 	%f3, %f1, %f2;
	st.global.f32 	[%rd6], %f3;
$L__BB41_2:
	ret;

}
	// .globl	sub_sv_f64
.visible .entry sub_sv_f64(
	.param .u64 .ptr .align 1 sub_sv_f64_param_0,
	.param .u64 .ptr .align 1 sub_sv_f64_param_1,
	.param .u32 sub_sv_f64_param_2
)
{
	.reg .pred 	%p<2>;
	.reg .b32 	%r<18>;
	.reg .b64 	%rd<7>;
	.reg .b64 	%fd<4>;

	ld.param.u64 	%rd1, [sub_sv_f64_param_0];
	ld.param.u64 	%rd2, [sub_sv_f64_param_1];
	ld.param.u32 	%r2, [sub_sv_f64_param_2];
	mov.u32 	%r3, %ctaid.x;
	mov.u32 	%r4, %ctaid.y;
	mov.u32 	%r5, %nctaid.x;
	mov.u32 	%r6, %nctaid.y;
	mov.u32 	%r7, %ctaid.z;
	mad.lo.s32 	%r8, %r7, %r6, %r4;
	mad.lo.s32 	%r9, %r8, %r5, %r3;
	mov.u32 	%r10, %ntid.x;
	mov.u32 	%r11, %ntid.y;
	mov.u32 	%r12, %ntid.z;
	mov.u32 	%r13, %tid.z;
	mov.u32 	%r14, %tid.y;
	mov.u32 	%r15, %tid.x;
	mad.lo.s32 	%r16, %r9, %r12, %r13;
	mad.lo.s32 	%r17, %r16, %r11, %r14;
	mad.lo.s32 	%r1, %r17, %r10, %r15;
	setp.ge.s32 	%p1, %r1, %r2;
	@%p1 bra 	$L__BB42_2;
	cvta.to.global.u64 	%rd3, %rd1;
	cvta.to.global.u64 	%rd4, %rd2;
	ld.global.f64 	%fd1, [%rd3];
	mul.wide.s32 	%rd5, %r1, 8;
	add.s64 	%rd6, %rd4, %rd5;
	ld.global.f64 	%fd2, [%rd6];
	sub.f64 	%fd3, %fd1, %fd2;
	st.global.f64 	[%rd6], %fd3;
$L__BB42_2:
	ret;

}
	// .globl	sub_sv_f32
.visible .entry sub_sv_f32(
	.param .u64 .ptr .align 1 sub_sv_f32_param_0,
	.param .u64 .ptr .align 1 sub_sv_f32_param_1,
	.param .u32 sub_sv_f32_param_2
)
{
	.reg .pred 	%p<2>;
	.reg .b32 	%r<18>;
	.reg .b32 	%f<4>;
	.reg .b64 	%rd<7>;

	ld.param.u64 	%rd1, [sub_sv_f32_param_0];
	ld.param.u64 	%rd2, [sub_sv_f32_param_1];
	ld.param.u32 	%r2, [sub_sv_f32_param_2];
	mov.u32 	%r3, %ctaid.x;
	mov.u32 	%r4, %ctaid.y;
	mov.u32 	%r5, %nctaid.x;
	mov.u32 	%r6, %nctaid.y;
	mov.u32 	%r7, %ctaid.z;
	mad.lo.s32 	%r8, %r7, %r6, %r4;
	mad.lo.s32 	%r9, %r8, %r5, %r3;
	mov.u32 	%r10, %ntid.x;
	mov.u32 	%r11, %ntid.y;
	mov.u32 	%r12, %ntid.z;
	mov.u32 	%r13, %tid.z;
	mov.u32 	%r14, %tid.y;
	mov.u32 	%r15, %tid.x;
	mad.lo.s32 	%r16, %r9, %r12, %r13;
	mad.lo.s32 	%r17, %r16, %r11, %r14;
	mad.lo.s32 	%r1, %r17, %r10, %r15;
	setp.ge.s32 	%p1, %r1, %r2;
	@%p1 bra 	$L__BB43_2;
	cvta.to.global.u64 	%rd3, %rd1;
	cvta.to.global.u64 	%rd4, %rd2;
	ld.global.f32 	%f1, [%rd3];
	mul.wide.s32 	%rd5, %r1, 4;
	add.s64 	%rd6, %rd4, %rd5;
	ld.global.f32 	%f2, [%rd6];
	sub.f32 	%f3, %f1, %f2;
	st.global.f32 	[%rd6], %f3;
$L__BB43_2:
	ret;

}
	// .globl	mul_sv_f64
.visible .entry mul_sv_f64(
	.param .u64 .ptr .align 1 mul_sv_f64_param_0,
	.param .u64 .ptr .align 1 mul_sv_f64_param_1,
	.param .u32 mul_sv_f64_param_2
)
{
	.reg .pred 	%p<2>;
	.reg .b32 	%r<18>;
	.reg .b64 	%rd<7>;
	.reg .b64 	%fd<4>;

	ld.param.u64 	%rd1, [mul_sv_f64_param_0];
	ld.param.u64 	%rd2, [mul_sv_f64_param_1];
	ld.param.u32 	%r2, [mul_sv_f64_param_2];
	mov.u32 	%r3, %ctaid.x;
	mov.u32 	%r4, %ctaid.y;
	mov.u32 	%r5, %nctaid.x;
	mov.u32 	%r6, %nctaid.y;
	mov.u32 	%r7, %ctaid.z;
	mad.lo.s32 	%r8, %r7, %r6, %r4;
	mad.lo.s32 	%r9, %r8, %r5, %r3;
	mov.u32 	%r10, %ntid.x;
	mov.u32 	%r11, %ntid.y;
	mov.u32 	%r12, %ntid.z;
	mov.u32 	%r13, %tid.z;
	mov.u32 	%r14, %tid.y;
	mov.u32 	%r15, %tid.x;
	mad.lo.s32 	%r16, %r9, %r12, %r13;
	mad.lo.s32 	%r17, %r16, %r11, %r14;
	mad.lo.s32 	%r1, %r17, %r10, %r15;
	setp.ge.s32 	%p1, %r1, %r2;
	@%p1 bra 	$L__BB44_2;
	cvta.to.global.u64 	%rd3, %rd1;
	cvta.to.global.u64 	%rd4, %rd2;
	ld.global.f64 	%fd1, [%rd3];
	mul.wide.s32 	%rd5, %r1, 8;
	add.s64 	%rd6, %rd4, %rd5;
	ld.global.f64 	%fd2, [%rd6];
	mul.f64 	%fd3, %fd1, %fd2;
	st.global.f64 	[%rd6], %fd3;
$L__BB44_2:
	ret;

}
	// .globl	mul_sv_f32
.visible .entry mul_sv_f32(
	.param .u64 .ptr .align 1 mul_sv_f32_param_0,
	.param .u64 .ptr .align 1 mul_sv_f32_param_1,
	.param .u32 mul_sv_f32_param_2
)
{
	.reg .pred 	%p<2>;
	.reg .b32 	%r<18>;
	.reg .b32 	%f<4>;
	.reg .b64 	%rd<7>;

	ld.param.u64 	%rd1, [mul_sv_f32_param_0];
	ld.param.u64 	%rd2, [mul_sv_f32_param_1];
	ld.param.u32 	%r2, [mul_sv_f32_param_2];
	mov.u32 	%r3, %ctaid.x;
	mov.u32 	%r4, %ctaid.y;
	mov.u32 	%r5, %nctaid.x;
	mov.u32 	%r6, %nctaid.y;
	mov.u32 	%r7, %ctaid.z;
	mad.lo.s32 	%r8, %r7, %r6, %r4;
	mad.lo.s32 	%r9, %r8, %r5, %r3;
	mov.u32 	%r10, %ntid.x;
	mov.u32 	%r11, %ntid.y;
	mov.u32 	%r12, %ntid.z;
	mov.u32 	%r13, %tid.z;
	mov.u32 	%r14, %tid.y;
	mov.u32 	%r15, %tid.x;
	mad.lo.s32 	%r16, %r9, %r12, %r13;
	mad.lo.s32 	%r17, %r16, %r11, %r14;
	mad.lo.s32 	%r1, %r17, %r10, %r15;
	setp.ge.s32 	%p1, %r1, %r2;
	@%p1 bra 	$L__BB45_2;
	cvta.to.global.u64 	%rd3, %rd1;
	cvta.to.global.u64 	%rd4, %rd2;
	ld.global.f32 	%f1, [%rd3];
	mul.wide.s32 	%rd5, %r1, 4;
	add.s64 	%rd6, %rd4, %rd5;
	ld.global.f32 	%f2, [%rd6];
	mul.f32 	%f3, %f1, %f2;
	st.global.f32 	[%rd6], %f3;
$L__BB45_2:
	ret;

}
	// .globl	div_sv_f64
.visible .entry div_sv_f64(
	.param .u64 .ptr .align 1 div_sv_f64_param_0,
	.param .u64 .ptr .align 1 div_sv_f64_param_1,
	.param .u32 div_sv_f64_param_2
)
{
	.reg .pred 	%p<2>;
	.reg .b32 	%r<18>;
	.reg .b64 	%rd<7>;
	.reg .b64 	%fd<4>;

	ld.param.u64 	%rd1, [div_sv_f64_param_0];
	ld.param.u64 	%rd2, [div_sv_f64_param_1];
	ld.param.u32 	%r2, [div_sv_f64_param_2];
	mov.u32 	%r3, %ctaid.x;
	mov.u32 	%r4, %ctaid.y;
	mov.u32 	%r5, %nctaid.x;
	mov.u32 	%r6, %nctaid.y;
	mov.u32 	%r7, %ctaid.z;
	mad.lo.s32 	%r8, %r7, %r6, %r4;
	mad.lo.s32 	%r9, %r8, %r5, %r3;
	mov.u32 	%r10, %ntid.x;
	mov.u32 	%r11, %ntid.y;
	mov.u32 	%r12, %ntid.z;
	mov.u32 	%r13, %tid.z;
	mov.u32 	%r14, %tid.y;
	mov.u32 	%r15, %tid.x;
	mad.lo.s32 	%r16, %r9, %r12, %r13;
	mad.lo.s32 	%r17, %r16, %r11, %r14;
	mad.lo.s32 	%r1, %r17, %r10, %r15;
	setp.ge.s32 	%p1, %r1, %r2;
	@%p1 bra 	$L__BB46_2;
	cvta.to.global.u64 	%rd3, %rd1;
	cvta.to.global.u64 	%rd4, %rd2;
	ld.global.f64 	%fd1, [%rd3];
	mul.wide.s32 	%rd5, %r1, 8;
	add.s64 	%rd6, %rd4, %rd5;
	ld.global.f64 	%fd2, [%rd6];
	div.rn.f64 	%fd3, %fd1, %fd2;
	st.global.f64 	[%rd6], %fd3;
$L__BB46_2:
	ret;

}
	// .globl	div_sv_f32
.visible .entry div_sv_f32(
	.param .u64 .ptr .align 1 div_sv_f32_param_0,
	.param .u64 .ptr .align 1 div_sv_f32_param_1,
	.param .u32 div_sv_f32_param_2
)
{
	.reg .pred 	%p<2>;
	.reg .b32 	%r<18>;
	.reg .b32 	%f<4>;
	.reg .b64 	%rd<7>;

	ld.param.u64 	%rd1, [div_sv_f32_param_0];
	ld.param.u64 	%rd2, [div_sv_f32_param_1];
	ld.param.u32 	%r2, [div_sv_f32_param_2];
	mov.u32 	%r3, %ctaid.x;
	mov.u32 	%r4, %ctaid.y;
	mov.u32 	%r5, %nctaid.x;
	mov.u32 	%r6, %nctaid.y;
	mov.u32 	%r7, %ctaid.z;
	mad.lo.s32 	%r8, %r7, %r6, %r4;
	mad.lo.s32 	%r9, %r8, %r5, %r3;
	mov.u32 	%r10, %ntid.x;
	mov.u32 	%r11, %ntid.y;
	mov.u32 	%r12, %ntid.z;
	mov.u32 	%r13, %tid.z;
	mov.u32 	%r14, %tid.y;
	mov.u32 	%r15, %tid.x;
	mad.lo.s32 	%r16, %r9, %r12, %r13;
	mad.lo.s32 	%r17, %r16, %r11, %r14;
	mad.lo.s32 	%r1, %r17, %r10, %r15;
	setp.ge.s32 	%p1, %r1, %r2;
	@%p1 bra 	$L__BB47_2;
	cvta.to.global.u64 	%rd3, %rd1;
	cvta.to.global.u64 	%rd4, %rd2;
	ld.global.f32 	%f1, [%rd3];
	mul.wide.s32 	%rd5, %r1, 4;
	add.s64 	%rd6, %rd4, %rd5;
	ld.global.f32 	%f2, [%rd6];
	div.rn.f32 	%f3, %f1, %f2;
	st.global.f32 	[%rd6], %f3;
$L__BB47_2:
	ret;

}
	// .globl	gt_sv_f64
.visible .entry gt_sv_f64(
	.param .u64 .ptr .align 1 gt_sv_f64_param_0,
	.param .u64 .ptr .align 1 gt_sv_f64_param_1,
	.param .u32 gt_sv_f64_param_2
)
{
	.reg .pred 	%p<3>;
	.reg .b32 	%r<18>;
	.reg .b64 	%rd<7>;
	.reg .b64 	%fd<4>;

	ld.param.u64 	%rd1, [gt_sv_f64_param_0];
	ld.param.u64 	%rd2, [gt_sv_f64_param_1];
	ld.param.u32 	%r2, [gt_sv_f64_param_2];
	mov.u32 	%r3, %ctaid.x;
	mov.u32 	%r4, %ctaid.y;
	mov.u32 	%r5, %nctaid.x;
	mov.u32 	%r6, %nctaid.y;
	mov.u32 	%r7, %ctaid.z;
	mad.lo.s32 	%r8, %r7, %r6, %r4;
	mad.lo.s32 	%r9, %r8, %r5, %r3;
	mov.u32 	%r10, %ntid.x;
	mov.u32 	%r11, %ntid.y;
	mov.u32 	%r12, %ntid.z;
	mov.u32 	%r13, %tid.z;
	mov.u32 	%r14, %tid.y;
	mov.u32 	%r15, %tid.x;
	mad.lo.s32 	%r16, %r9, %r12, %r13;
	mad.lo.s32 	%r17, %r16, %r11, %r14;
	mad.lo.s32 	%r1, %r17, %r10, %r15;
	setp.ge.s32 	%p1, %r1, %r2;
	@%p1 bra 	$L__BB48_2;
	cvta.to.global.u64 	%rd3, %rd1;
	cvta.to.global.u64 	%rd4, %rd2;
	ld.global.f64 	%fd1, [%rd3];
	mul.wide.s32 	%rd5, %r1, 8;
	add.s64 	%rd6, %rd4, %rd5;
	ld.global.f64 	%fd2, [%rd6];
	setp.gt.f64 	%p2, %fd1, %fd2;
	selp.f64 	%fd3, 0d3FF0000000000000, 0d0000000000000000, %p2;
	st.global.f64 	[%rd6], %fd3;
$L__BB48_2:
	ret;

}
	// .globl	gt_sv_f32
.visible .entry gt_sv_f32(
	.param .u64 .ptr .align 1 gt_sv_f32_param_0,
	.param .u64 .ptr .align 1 gt_sv_f32_param_1,
	.param .u32 gt_sv_f32_param_2
)
{
	.reg .pred 	%p<3>;
	.reg .b32 	%r<18>;
	.reg .b32 	%f<4>;
	.reg .b64 	%rd<7>;

	ld.param.u64 	%rd1, [gt_sv_f32_param_0];
	ld.param.u64 	%rd2, [gt_sv_f32_param_1];
	ld.param.u32 	%r2, [gt_sv_f32_param_2];
	mov.u32 	%r3, %ctaid.x;
	mov.u32 	%r4, %ctaid.y;
	mov.u32 	%r5, %nctaid.x;
	mov.u32 	%r6, %nctaid.y;
	mov.u32 	%r7, %ctaid.z;
	mad.lo.s32 	%r8, %r7, %r6, %r4;
	mad.lo.s32 	%r9, %r8, %r5, %r3;
	mov.u32 	%r10, %ntid.x;
	mov.u32 	%r11, %ntid.y;
	mov.u32 	%r12, %ntid.z;
	mov.u32 	%r13, %tid.z;
	mov.u32 	%r14, %tid.y;
	mov.u32 	%r15, %tid.x;
	mad.lo.s32 	%r16, %r9, %r12, %r13;
	mad.lo.s32 	%r17, %r16, %r11, %r14;
	mad.lo.s32 	%r1, %r17, %r10, %r15;
	setp.ge.s32 	%p1, %r1, %r2;
	@%p1 bra 	$L__BB49_2;
	cvta.to.global.u64 	%rd3, %rd1;
	cvta.to.global.u64 	%rd4, %rd2;
	ld.global.f32 	%f1, [%rd3];
	mul.wide.s32 	%rd5, %r1, 4;
	add.s64 	%rd6, %rd4, %rd5;
	ld.global.f32 	%f2, [%rd6];
	setp.gt.f32 	%p2, %f1, %f2;
	selp.f32 	%f3, 0f3F800000, 0f00000000, %p2;
	st.global.f32 	[%rd6], %f3;
$L__BB49_2:
	ret;

}
	// .globl	gte_sv_f64
.visible .entry gte_sv_f64(
	.param .u64 .ptr .align 1 gte_sv_f64_param_0,
	.param .u64 .ptr .align 1 gte_sv_f64_param_1,
	.param .u32 gte_sv_f64_param_2
)
{
	.reg .pred 	%p<3>;
	.reg .b32 	%r<18>;
	.reg .b64 	%rd<7>;
	.reg .b64 	%fd<4>;

	ld.param.u64 	%rd1, [gte_sv_f64_param_0];
	ld.param.u64 	%rd2, [gte_sv_f64_param_1];
	ld.param.u32 	%r2, [gte_sv_f64_param_2];
	mov.u32 	%r3, %ctaid.x;
	mov.u32 	%r4, %ctaid.y;
	mov.u32 	%r5, %nctaid.x;
	mov.u32 	%r6, %nctaid.y;
	mov.u32 	%r7, %ctaid.z;
	mad.lo.s32 	%r8, %r7, %r6, %r4;
	mad.lo.s32 	%r9, %r8, %r5, %r3;
	mov.u32 	%r10, %ntid.x;
	mov.u32 	%r11, %ntid.y;
	mov.u32 	%r12, %ntid.z;
	mov.u32 	%r13, %tid.z;
	mov.u32 	%r14, %tid.y;
	mov.u32 	%r15, %tid.x;
	mad.lo.s32 	%r16, %r9, %r12, %r13;
	mad.lo.s32 	%r17, %r16, %r11, %r14;
	mad.lo.s32 	%r1, %r17, %r10, %r15;
	setp.ge.s32 	%p1, %r1, %r2;
	@%p1 bra 	$L__BB50_2;
	cvta.to.global.u64 	%rd3, %rd1;
	cvta.to.global.u64 	%rd4, %rd2;
	ld.global.f64 	%fd1, [%rd3];
	mul.wide.s32 	%rd5, %r1, 8;
	add.s64 	%rd6, %rd4, %rd5;
	ld.global.f64 	%fd2, [%rd6];
	setp.ge.f64 	%p2, %fd1, %fd2;
	selp.f64 	%fd3, 0d3FF0000000000000, 0d0000000000000000, %p2;
	st.global.f64 	[%rd6], %fd3;
$L__BB50_2:
	ret;

}
	// .globl	gte_sv_f32
.visible .entry gte_sv_f32(
	.param .u64 .ptr .align 1 gte_sv_f32_param_0,
	.param .u64 .ptr .align 1 gte_sv_f32_param_1,
	.param .u32 gte_sv_f32_param_2
)
{
	.reg .pred 	%p<3>;
	.reg .b32 	%r<18>;
	.reg .b32 	%f<4>;
	.reg .b64 	%rd<7>;

	ld.param.u64 	%rd1, [gte_sv_f32_param_0];
	ld.param.u64 	%rd2, [gte_sv_f32_param_1];
	ld.param.u32 	%r2, [gte_sv_f32_param_2];
	mov.u32 	%r3, %ctaid.x;
	mov.u32 	%r4, %ctaid.y;
	mov.u32 	%r5, %nctaid.x;
	mov.u32 	%r6, %nctaid.y;
	mov.u32 	%r7, %ctaid.z;
	mad.lo.s32 	%r8, %r7, %r6, %r4;
	mad.lo.s32 	%r9, %r8, %r5, %r3;
	mov.u32 	%r10, %ntid.x;
	mov.u32 	%r11, %ntid.y;
	mov.u32 	%r12, %ntid.z;
	mov.u32 	%r13, %tid.z;
	mov.u32 	%r14, %tid.y;
	mov.u32 	%r15, %tid.x;
	mad.lo.s32 	%r16, %r9, %r12, %r13;
	mad.lo.s32 	%r17, %r16, %r11, %r14;
	mad.lo.s32 	%r1, %r17, %r10, %r15;
	setp.ge.s32 	%p1, %r1, %r2;
	@%p1 bra 	$L__BB51_2;
	cvta.to.global.u64 	%rd3, %rd1;
	cvta.to.global.u64 	%rd4, %rd2;
	ld.global.f32 	%f1, [%rd3];
	mul.wide.s32 	%rd5, %r1, 4;
	add.s64 	%rd6, %rd4, %rd5;
	ld.global.f32 	%f2, [%rd6];
	setp.ge.f32 	%p2, %f1, %f2;
	selp.f32 	%f3, 0f3F800000, 0f00000000, %p2;
	st.global.f32 	[%rd6], %f3;
$L__BB51_2:
	ret;

}
	// .globl	lt_sv_f64
.visible .entry lt_sv_f64(
	.param .u64 .ptr .align 1 lt_sv_f64_param_0,
	.param .u64 .ptr .align 1 lt_sv_f64_param_1,
	.param .u32 lt_sv_f64_param_2
)
{
	.reg .pred 	%p<3>;
	.reg .b32 	%r<18>;
	.reg .b64 	%rd<7>;
	.reg .b64 	%fd<4>;

	ld.param.u64 	%rd1, [lt_sv_f64_param_0];
	ld.param.u64 	%rd2, [lt_sv_f64_param_1];
	ld.param.u32 	%r2, [lt_sv_f64_param_2];
	mov.u32 	%r3, %ctaid.x;
	mov.u32 	%r4, %ctaid.y;
	mov.u32 	%r5, %nctaid.x;
	mov.u32 	%r6, %nctaid.y;
	mov.u32 	%r7, %ctaid.z;
	mad.lo.s32 	%r8, %r7, %r6, %r4;
	mad.lo.s32 	%r9, %r8, %r5, %r3;
	mov.u32 	%r10, %ntid.x;
	mov.u32 	%r11, %ntid.y;
	mov.u32 	%r12, %ntid.z;
	mov.u32 	%r13, %tid.z;
	mov.u32 	%r14, %tid.y;
	mov.u32 	%r15, %tid.x;
	mad.lo.s32 	%r16, %r9, %r12, %r13;
	mad.lo.s32 	%r17, %r16, %r11, %r14;
	mad.lo.s32 	%r1, %r17, %r10, %r15;
	setp.ge.s32 	%p1, %r1, %r2;
	@%p1 bra 	$L__BB52_2;
	cvta.to.global.u64 	%rd3, %rd1;
	cvta.to.global.u64 	%rd4, %rd2;
	ld.global.f64 	%fd1, [%rd3];
	mul.wide.s32 	%rd5, %r1, 8;
	add.s64 	%rd6, %rd4, %rd5;
	ld.global.f64 	%fd2, [%rd6];
	setp.lt.f64 	%p2, %fd1, %fd2;
	selp.f64 	%fd3, 0d3FF0000000000000, 0d0000000000000000, %p2;
	st.global.f64 	[%rd6], %fd3;
$L__BB52_2:
	ret;

}
	// .globl	lt_sv_f32
.visible .entry lt_sv_f32(
	.param .u64 .ptr .align 1 lt_sv_f32_param_0,
	.param .u64 .ptr .align 1 lt_sv_f32_param_1,
	.param .u32 lt_sv_f32_param_2
)
{
	.reg .pred 	%p<3>;
	.reg .b32 	%r<18>;
	.reg .b32 	%f<4>;
	.reg .b64 	%rd<7>;

	ld.param.u64 	%rd1, [lt_sv_f32_param_0];
	ld.param.u64 	%rd2, [lt_sv_f32_param_1];
	ld.param.u32 	%r2, [lt_sv_f32_param_2];
	mov.u32 	%r3, %ctaid.x;
	mov.u32 	%r4, %ctaid.y;
	mov.u32 	%r5, %nctaid.x;
	mov.u32 	%r6, %nctaid.y;
	mov.u32 	%r7, %ctaid.z;
	mad.lo.s32 	%r8, %r7, %r6, %r4;
	mad.lo.s32 	%r9, %r8, %r5, %r3;
	mov.u32 	%r10, %ntid.x;
	mov.u32 	%r11, %ntid.y;
	mov.u32 	%r12, %ntid.z;
	mov.u32 	%r13, %tid.z;
	mov.u32 	%r14, %tid.y;
	mov.u32 	%r15, %tid.x;
	mad.lo.s32 	%r16, %r9, %r12, %r13;
	mad.lo.s32 	%r17, %r16, %r11, %r14;
	mad.lo.s32 	%r1, %r17, %r10, %r15;
	setp.ge.s32 	%p1, %r1, %r2;
	@%p1 bra 	$L__BB53_2;
	cvta.to.global.u64 	%rd3, %rd1;
	cvta.to.global.u64 	%rd4, %rd2;
	ld.global.f32 	%f1, [%rd3];
	mul.wide.s32 	%rd5, %r1, 4;
	add.s64 	%rd6, %rd4, %rd5;
	ld.global.f32 	%f2, [%rd6];
	setp.lt.f32 	%p2, %f1, %f2;
	selp.f32 	%f3, 0f3F800000, 0f00000000, %p2;
	st.global.f32 	[%rd6], %f3;
$L__BB53_2:
	ret;

}
	// .globl	lte_sv_f64
.visible .entry lte_sv_f64(
	.param .u64 .ptr .align 1 lte_sv_f64_param_0,
	.param .u64 .ptr .align 1 lte_sv_f64_param_1,
	.param .u32 lte_sv_f64_param_2
)
{
	.reg .pred 	%p<3>;
	.reg .b32 	%r<18>;
	.reg .b64 	%rd<7>;
	.reg .b64 	%fd<4>;

	ld.param.u64 	%rd1, [lte_sv_f64_param_0];
	ld.param.u64 	%rd2, [lte_sv_f64_param_1];
	ld.param.u32 	%r2, [lte_sv_f64_param_2];
	mov.u32 	%r3, %ctaid.x;
	mov.u32 	%r4, %ctaid.y;
	mov.u32 	%r5, %nctaid.x;
	mov.u32 	%r6, %nctaid.y;
	mov.u32 	%r7, %ctaid.z;
	mad.lo.s32 	%r8, %r7, %r6, %r4;
	mad.lo.s32 	%r9, %r8, %r5, %r3;
	mov.u32 	%r10, %ntid.x;
	mov.u32 	%r11, %ntid.y;
	mov.u32 	%r12, %ntid.z;
	mov.u32 	%r13, %tid.z;
	mov.u32 	%r14, %tid.y;
	mov.u32 	%r15, %tid.x;
	mad.lo.s32 	%r16, %r9, %r12, %r13;
	mad.lo.s32 	%r17, %r16, %r11, %r14;
	mad.lo.s32 	%r1, %r17, %r10, %r15;
	setp.ge.s32 	%p1, %r1, %r2;
	@%p1 bra 	$L__BB54_2;
	cvta.to.global.u64 	%rd3, %rd1;
	cvta.to.global.u64 	%rd4, %rd2;
	ld.global.f64 	%fd1, [%rd3];
	mul.wide.s32 	%rd5, %r1, 8;
	add.s64 	%rd6, %rd4, %rd5;
	ld.global.f64 	%fd2, [%rd6];
	setp.le.f64 	%p2, %fd1, %fd2;
	selp.f64 	%fd3, 0d3FF0000000000000, 0d0000000000000000, %p2;
	st.global.f64 	[%rd6], %fd3;
$L__BB54_2:
	ret;

}
	// .globl	lte_sv_f32
.visible .entry lte_sv_f32(
	.param .u64 .ptr .align 1 lte_sv_f32_param_0,
	.param .u64 .ptr .align 1 lte_sv_f32_param_1,
	.param .u32 lte_sv_f32_param_2
)
{
	.reg .pred 	%p<3>;
	.reg .b32 	%r<18>;
	.reg .b32 	%f<4>;
	.reg .b64 	%rd<7>;

	ld.param.u64 	%rd1, [lte_sv_f32_param_0];
	ld.param.u64 	%rd2, [lte_sv_f32_param_1];
	ld.param.u32 	%r2, [lte_sv_f32_param_2];
	mov.u32 	%r3, %ctaid.x;
	mov.u32 	%r4, %ctaid.y;
	mov.u32 	%r5, %nctaid.x;
	mov.u32 	%r6, %nctaid.y;
	mov.u32 	%r7, %ctaid.z;
	mad.lo.s32 	%r8, %r7, %r6, %r4;
	mad.lo.s32 	%r9, %r8, %r5, %r3;
	mov.u32 	%r10, %ntid.x;
	mov.u32 	%r11, %ntid.y;
	mov.u32 	%r12, %ntid.z;
	mov.u32 	%r13, %tid.z;
	mov.u32 	%r14, %tid.y;
	mov.u32 	%r15, %tid.x;
	mad.lo.s32 	%r16, %r9, %r12, %r13;
	mad.lo.s32 	%r17, %r16, %r11, %r14;
	mad.lo.s32 	%r1, %r17, %r10, %r15;
	setp.ge.s32 	%p1, %r1, %r2;
	@%p1 bra 	$L__BB55_2;
	cvta.to.global.u64 	%rd3, %rd1;
	cvta.to.global.u64 	%rd4, %rd2;
	ld.global.f32 	%f1, [%rd3];
	mul.wide.s32 	%rd5, %r1, 4;
	add.s64 	%rd6, %rd4, %rd5;
	ld.global.f32 	%f2, [%rd6];
	setp.le.f32 	%p2, %f1, %f2;
	selp.f32 	%f3, 0f3F800000, 0f00000000, %p2;
	st.global.f32 	[%rd6], %f3;
$L__BB55_2:
	ret;

}
	// .globl	eq_sv_f64
.visible .entry eq_sv_f64(
	.param .u64 .ptr .align 1 eq_sv_f64_param_0,
	.param .u64 .ptr .align 1 eq_sv_f64_param_1,
	.param .u32 eq_sv_f64_param_2
)
{
	.reg .pred 	%p<3>;
	.reg .b32 	%r<18>;
	.reg .b64 	%rd<7>;
	.reg .b64 	%fd<4>;

	ld.param.u64 	%rd1, [eq_sv_f64_param_0];
	ld.param.u64 	%rd2, [eq_sv_f64_param_1];
	ld.param.u32 	%r2, [eq_sv_f64_param_2];
	mov.u32 	%r3, %ctaid.x;
	mov.u32 	%r4, %ctaid.y;
	mov.u32 	%r5, %nctaid.x;
	mov.u32 	%r6, %nctaid.y;
	mov.u32 	%r7, %ctaid.z;
	mad.lo.s32 	%r8, %r7, %r6, %r4;
	mad.lo.s32 	%r9, %r8, %r5, %r3;
	mov.u32 	%r10, %ntid.x;
	mov.u32 	%r11, %ntid.y;
	mov.u32 	%r12, %ntid.z;
	mov.u32 	%r13, %tid.z;
	mov.u32 	%r14, %tid.y;
	mov.u32 	%r15, %tid.x;
	mad.lo.s32 	%r16, %r9, %r12, %r13;
	mad.lo.s32 	%r17, %r16, %r11, %r14;
	mad.lo.s32 	%r1, %r17, %r10, %r15;
	setp.ge.s32 	%p1, %r1, %r2;
	@%p1 bra 	$L__BB56_2;
	cvta.to.global.u64 	%rd3, %rd1;
	cvta.to.global.u64 	%rd4, %rd2;
	ld.global.f64 	%fd1, [%rd3];
	mul.wide.s32 	%rd5, %r1, 8;
	add.s64 	%rd6, %rd4, %rd5;
	ld.global.f64 	%fd2, [%rd6];
	setp.eq.f64 	%p2, %fd1, %fd2;
	selp.f64 	%fd3, 0d3FF0000000000000, 0d0000000000000000, %p2;
	st.global.f64 	[%rd6], %fd3;
$L__BB56_2:
	ret;

}
	// .globl	eq_sv_f32
.visible .entry eq_sv_f32(
	.param .u64 .ptr .align 1 eq_sv_f32_param_0,
	.param .u64 .ptr .align 1 eq_sv_f32_param_1,
	.param .u32 eq_sv_f32_param_2
)
{
	.reg .pred 	%p<3>;
	.reg .b32 	%r<18>;
	.reg .b32 	%f<4>;
	.reg .b64 	%rd<7>;

	ld.param.u64 	%rd1, [eq_sv_f32_param_0];
	ld.param.u64 	%rd2, [eq_sv_f32_param_1];
	ld.param.u32 	%r2, [eq_sv_f32_param_2];
	mov.u32 	%r3, %ctaid.x;
	mov.u32 	%r4, %ctaid.y;
	mov.u32 	%r5, %nctaid.x;
	mov.u32 	%r6, %nctaid.y;
	mov.u32 	%r7, %ctaid.z;
	mad.lo.s32 	%r8, %r7, %r6, %r4;
	mad.lo.s32 	%r9, %r8, %r5, %r3;
	mov.u32 	%r10, %ntid.x;
	mov.u32 	%r11, %ntid.y;
	mov.u32 	%r12, %ntid.z;
	mov.u32 	%r13, %tid.z;
	mov.u32 	%r14, %tid.y;
	mov.u32 	%r15, %tid.x;
	mad.lo.s32 	%r16, %r9, %r12, %r13;
	mad.lo.s32 	%r17, %r16, %r11, %r14;
	mad.lo.s32 	%r1, %r17, %r10, %r15;
	setp.ge.s32 	%p1, %r1, %r2;
	@%p1 bra 	$L__BB57_2;
	cvta.to.global.u64 	%rd3, %rd1;
	cvta.to.global.u64 	%rd4, %rd2;
	ld.global.f32 	%f1, [%rd3];
	mul.wide.s32 	%rd5, %r1, 4;
	add.s64 	%rd6, %rd4, %rd5;
	ld.global.f32 	%f2, [%rd6];
	setp.eq.f32 	%p2, %f1, %f2;
	selp.f32 	%f3, 0f3F800000, 0f00000000, %p2;
	st.global.f32 	[%rd6], %f3;
$L__BB57_2:
	ret;

}
	// .globl	ne_sv_f64
.visible .entry ne_sv_f64(
	.param .u64 .ptr .align 1 ne_sv_f64_param_0,
	.param .u64 .ptr .align 1 ne_sv_f64_param_1,
	.param .u32 ne_sv_f64_param_2
)
{
	.reg .pred 	%p<3>;
	.reg .b32 	%r<18>;
	.reg .b64 	%rd<7>;
	.reg .b64 	%fd<4>;

	ld.param.u64 	%rd1, [ne_sv_f64_param_0];
	ld.param.u64 	%rd2, [ne_sv_f64_param_1];
	ld.param.u32 	%r2, [ne_sv_f64_param_2];
	mov.u32 	%r3, %ctaid.x;
	mov.u32 	%r4, %ctaid.y;
	mov.u32 	%r5, %nctaid.x;
	mov.u32 	%r6, %nctaid.y;
	mov.u32 	%r7, %ctaid.z;
	mad.lo.s32 	%r8, %r7, %r6, %r4;
	mad.lo.s32 	%r9, %r8, %r5, %r3;
	mov.u32 	%r10, %ntid.x;
	mov.u32 	%r11, %ntid.y;
	mov.u32 	%r12, %ntid.z;
	mov.u32 	%r13, %tid.z;
	mov.u32 	%r14, %tid.y;
	mov.u32 	%r15, %tid.x;
	mad.lo.s32 	%r16, %r9, %r12, %r13;
	mad.lo.s32 	%r17, %r16, %r11, %r14;
	mad.lo.s32 	%r1, %r17, %r10, %r15;
	setp.ge.s32 	%p1, %r1, %r2;
	@%p1 bra 	$L__BB58_2;
	cvta.to.global.u64 	%rd3, %rd1;
	cvta.to.global.u64 	%rd4, %rd2;
	ld.global.f64 	%fd1, [%rd3];
	mul.wide.s32 	%rd5, %r1, 8;
	add.s64 	%rd6, %rd4, %rd5;
	ld.global.f64 	%fd2, [%rd6];
	setp.neu.f64 	%p2, %fd1, %fd2;
	selp.f64 	%fd3, 0d3FF0000000000000, 0d0000000000000000, %p2;
	st.global.f64 	[%rd6], %fd3;
$L__BB58_2:
	ret;

}
	// .globl	ne_sv_f32
.visible .entry ne_sv_f32(
	.param .u64 .ptr .align 1 ne_sv_f32_param_0,
	.param .u64 .ptr .align 1 ne_sv_f32_param_1,
	.param .u32 ne_sv_f32_param_2
)
{
	.reg .pred 	%p<3>;
	.reg .b32 	%r<18>;
	.reg .b32 	%f<4>;
	.reg .b64 	%rd<7>;

	ld.param.u64 	%rd1, [ne_sv_f32_param_0];
	ld.param.u64 	%rd2, [ne_sv_f32_param_1];
	ld.param.u32 	%r2, [ne_sv_f32_param_2];
	mov.u32 	%r3, %ctaid.x;
	mov.u32 	%r4, %ctaid.y;
	mov.u32 	%r5, %nctaid.x;
	mov.u32 	%r6, %nctaid.y;
	mov.u32 	%r7, %ctaid.z;
	mad.lo.s32 	%r8, %r7, %r6, %r4;
	mad.lo.s32 	%r9, %r8, %r5, %r3;
	mov.u32 	%r10, %ntid.x;
	mov.u32 	%r11, %ntid.y;
	mov.u32 	%r12, %ntid.z;
	mov.u32 	%r13, %tid.z;
	mov.u32 	%r14, %tid.y;
	mov.u32 	%r15, %tid.x;
	mad.lo.s32 	%r16, %r9, %r12, %r13;
	mad.lo.s32 	%r17, %r16, %r11, %r14;
	mad.lo.s32 	%r1, %r17, %r10, %r15;
	setp.ge.s32 	%p1, %r1, %r2;
	@%p1 bra 	$L__BB59_2;
	cvta.to.global.u64 	%rd3, %rd1;
	cvta.to.global.u64 	%rd4, %rd2;
	ld.global.f32 	%f1, [%rd3];
	mul.wide.s32 	%rd5, %r1, 4;
	add.s64 	%rd6, %rd4, %rd5;
	ld.global.f32 	%f2, [%rd6];
	setp.neu.f32 	%p2, %f1, %f2;
	selp.f32 	%f3, 0f3F800000, 0f00000000, %p2;
	st.global.f32 	[%rd6], %f3;
$L__BB59_2:
	ret;

}
	// .globl	add_ss_f64
.visible .entry add_ss_f64(
	.param .u64 .ptr .align 1 add_ss_f64_param_0,
	.param .u64 .ptr .align 1 add_ss_f64_param_1,
	.param .u32 add_ss_f64_param_2
)
{
	.reg .pred 	%p<2>;
	.reg .b32 	%r<18>;
	.reg .b64 	%rd<5>;
	.reg .b64 	%fd<4>;

	ld.param.u64 	%rd1, [add_ss_f64_param_0];
	ld.param.u64 	%rd2, [add_ss_f64_param_1];
	ld.param.u32 	%r1, [add_ss_f64_param_2];
	mov.u32 	%r2, %ctaid.x;
	mov.u32 	%r3, %ctaid.y;
	mov.u32 	%r4, %nctaid.x;
	mov.u32 	%r5, %nctaid.y;
	mov.u32 	%r6, %ctaid.z;
	mad.lo.s32 	%r7, %r6, %r5, %r3;
	mad.lo.s32 	%r8, %r7, %r4, %r2;
	mov.u32 	%r9, %ntid.x;
	mov.u32 	%r10, %ntid.y;
	mov.u32 	%r11, %ntid.z;
	mov.u32 	%r12, %tid.z;
	mov.u32 	%r13, %tid.y;
	mov.u32 	%r14, %tid.x;
	mad.lo.s32 	%r15, %r8, %r11, %r12;
	mad.lo.s32 	%r16, %r15, %r10, %r13;
	mad.lo.s32 	%r17, %r16, %r9, %r14;
	setp.ge.s32 	%p1, %r17, %r1;
	@%p1 bra 	$L__BB60_2;
	cvta.to.global.u64 	%rd3, %rd1;
	cvta.to.global.u64 	%rd4, %rd2;
	ld.global.f64 	%fd1, [%rd3];
	ld.global.f64 	%fd2, [%rd4];
	add.f64 	%fd3, %fd1, %fd2;
	st.global.f64 	[%rd3], %fd3;
$L__BB60_2:
	ret;

}
	// .globl	add_ss_f32
.visible .entry add_ss_f32(
	.param .u64 .ptr .align 1 add_ss_f32_param_0,
	.param .u64 .ptr .align 1 add_ss_f32_param_1,
	.param .u32 add_ss_f32_param_2
)
{
	.reg .pred 	%p<2>;
	.reg .b32 	%r<18>;
	.reg .b32 	%f<4>;
	.reg .b64 	%rd<5>;

	ld.param.u64 	%rd1, [add_ss_f32_param_0];
	ld.param.u64 	%rd2, [add_ss_f32_param_1];
	ld.param.u32 	%r1, [add_ss_f32_param_2];
	mov.u32 	%r2, %ctaid.x;
	mov.u32 	%r3, %ctaid.y;
	mov.u32 	%r4, %nctaid.x;
	mov.u32 	%r5, %nctaid.y;
	mov.u32 	%r6, %ctaid.z;
	mad.lo.s32 	%r7, %r6, %r5, %r3;
	mad.lo.s32 	%r8, %r7, %r4, %r2;
	mov.u32 	%r9, %ntid.x;
	mov.u32 	%r10, %ntid.y;
	mov.u32 	%r11, %ntid.z;
	mov.u32 	%r12, %tid.z;
	mov.u32 	%r13, %tid.y;
	mov.u32 	%r14, %tid.x;
	mad.lo.s32 	%r15, %r8, %r11, %r12;
	mad.lo.s32 	%r16, %r15, %r10, %r13;
	mad.lo.s32 	%r17, %r16, %r9, %r14;
	setp.ge.s32 	%p1, %r17, %r1;
	@%p1 bra 	$L__BB61_2;
	cvta.to.global.u64 	%rd3, %rd1;
	cvta.to.global.u64 	%rd4, %rd2;
	ld.global.f32 	%f1, [%rd3];
	ld.global.f32 	%f2, [%rd4];
	add.f32 	%f3, %f1, %f2;
	st.global.f32 	[%rd3], %f3;
$L__BB61_2:
	ret;

}
	// .globl	sub_ss_f64
.visible .entry sub_ss_f64(
	.param .u64 .ptr .align 1 sub_ss_f64_param_0,
	.param .u64 .ptr .align 1 sub_ss_f64_param_1,
	.param .u32 sub_ss_f64_param_2
)
{
	.reg .pred 	%p<2>;
	.reg .b32 	%r<18>;
	.reg .b64 	%rd<5>;
	.reg .b64 	%fd<4>;

	ld.param.u64 	%rd1, [sub_ss_f64_param_0];
	ld.param.u64 	%rd2, [sub_ss_f64_param_1];
	ld.param.u32 	%r1, [sub_ss_f64_param_2];
	mov.u32 	%r2, %ctaid.x;
	mov.u32 	%r3, %ctaid.y;
	mov.u32 	%r4, %nctaid.x;
	mov.u32 	%r5, %nctaid.y;
	mov.u32 	%r6, %ctaid.z;
	mad.lo.s32 	%r7, %r6, %r5, %r3;
	mad.lo.s32 	%r8, %r7, %r4, %r2;
	mov.u32 	%r9, %ntid.x;
	mov.u32 	%r10, %ntid.y;
	mov.u32 	%r11, %ntid.z;
	mov.u32 	%r12, %tid.z;
	mov.u32 	%r13, %tid.y;
	mov.u32 	%r14, %tid.x;
	mad.lo.s32 	%r15, %r8, %r11, %r12;
	mad.lo.s32 	%r16, %r15, %r10, %r13;
	mad.lo.s32 	%r17, %r16, %r9, %r14;
	setp.ge.s32 	%p1, %r17, %r1;
	@%p1 bra 	$L__BB62_2;
	cvta.to.global.u64 	%rd3, %rd1;
	cvta.to.global.u64 	%rd4, %rd2;
	ld.global.f64 	%fd1, [%rd3];
	ld.global.f64 	%fd2, [%rd4];
	sub.f64 	%fd3, %fd1, %fd2;
	st.global.f64 	[%rd3], %fd3;
$L__BB62_2:
	ret;

}
	// .globl	sub_ss_f32
.visible .entry sub_ss_f32(
	.param .u64 .ptr .align 1 sub_ss_f32_param_0,
	.param .u64 .ptr .align 1 sub_ss_f32_param_1,
	.param .u32 sub_ss_f32_param_2
)
{
	.reg .pred 	%p<2>;
	.reg .b32 	%r<18>;
	.reg .b32 	%f<4>;
	.reg .b64 	%rd<5>;

	ld.param.u64 	%rd1, [sub_ss_f32_param_0];
	ld.param.u64 	%rd2, [sub_ss_f32_param_1];
	ld.param.u32 	%r1, [sub_ss_f32_param_2];
	mov.u32 	%r2, %ctaid.x;
	mov.u32 	%r3, %ctaid.y;
	mov.u32 	%r4, %nctaid.x;
	mov.u32 	%r5, %nctaid.y;
	mov.u32 	%r6, %ctaid.z;
	mad.lo.s32 	%r7, %r6, %r5, %r3;
	mad.lo.s32 	%r8, %r7, %r4, %r2;
	mov.u32 	%r9, %ntid.x;
	mov.u32 	%r10, %ntid.y;
	mov.u32 	%r11, %ntid.z;
	mov.u32 	%r12, %tid.z;
	mov.u32 	%r13, %tid.y;
	mov.u32 	%r14, %tid.x;
	mad.lo.s32 	%r15, %r8, %r11, %r12;
	mad.lo.s32 	%r16, %r15, %r10, %r13;
	mad.lo.s32 	%r17, %r16, %r9, %r14;
	setp.ge.s32 	%p1, %r17, %r1;
	@%p1 bra 	$L__BB63_2;
	cvta.to.global.u64 	%rd3, %rd1;
	cvta.to.global.u64 	%rd4, %rd2;
	ld.global.f32 	%f1, [%rd3];
	ld.global.f32 	%f2, [%rd4];
	sub.f32 	%f3, %f1, %f2;
	st.global.f32 	[%rd3], %f3;
$L__BB63_2:
	ret;

}
	// .globl	mul_ss_f64
.visible .entry mul_ss_f64(
	.param .u64 .ptr .align 1 mul_ss_f64_param_0,
	.param .u64 .ptr .align 1 mul_ss_f64_param_1,
	.param .u32 mul_ss_f64_param_2
)
{
	.reg .pred 	%p<2>;
	.reg .b32 	%r<18>;
	.reg .b64 	%rd<5>;
	.reg .b64 	%fd<4>;

	ld.param.u64 	%rd1, [mul_ss_f64_param_0];
	ld.param.u64 	%rd2, [mul_ss_f64_param_1];
	ld.param.u32 	%r1, [mul_ss_f64_param_2];
	mov.u32 	%r2, %ctaid.x;
	mov.u32 	%r3, %ctaid.y;
	mov.u32 	%r4, %nctaid.x;
	mov.u32 	%r5, %nctaid.y;
	mov.u32 	%r6, %ctaid.z;
	mad.lo.s32 	%r7, %r6, %r5, %r3;
	mad.lo.s32 	%r8, %r7, %r4, %r2;
	mov.u32 	%r9, %ntid.x;
	mov.u32 	%r10, %ntid.y;
	mov.u32 	%r11, %ntid.z;
	mov.u32 	%r12, %tid.z;
	mov.u32 	%r13, %tid.y;
	mov.u32 	%r14, %tid.x;
	mad.lo.s32 	%r15, %r8, %r11, %r12;
	mad.lo.s32 	%r16, %r15, %r10, %r13;
	mad.lo.s32 	%r17, %r16, %r9, %r14;
	setp.ge.s32 	%p1, %r17, %r1;
	@%p1 bra 	$L__BB64_2;
	cvta.to.global.u64 	%rd3, %rd1;
	cvta.to.global.u64 	%rd4, %rd2;
	ld.global.f64 	%fd1, [%rd3];
	ld.global.f64 	%fd2, [%rd4];
	mul.f64 	%fd3, %fd1, %fd2;
	st.global.f64 	[%rd3], %fd3;
$L__BB64_2:
	ret;

}
	// .globl	mul_ss_f32
.visible .entry mul_ss_f32(
	.param .u64 .ptr .align 1 mul_ss_f32_param_0,
	.param .u64 .ptr .align 1 mul_ss_f32_param_1,
	.param .u32 mul_ss_f32_param_2
)
{
	.reg .pred 	%p<2>;
	.reg .b32 	%r<18>;
	.reg .b32 	%f<4>;
	.reg .b64 	%rd<5>;

	ld.param.u64 	%rd1, [mul_ss_f32_param_0];
	ld.param.u64 	%rd2, [mul_ss_f32_param_1];
	ld.param.u32 	%r1, [mul_ss_f32_param_2];
	mov.u32 	%r2, %ctaid.x;
	mov.u32 	%r3, %ctaid.y;
	mov.u32 	%r4, %nctaid.x;
	mov.u32 	%r5, %nctaid.y;
	mov.u32 	%r6, %ctaid.z;
	mad.lo.s32 	%r7, %r6, %r5, %r3;
	mad.lo.s32 	%r8, %r7, %r4, %r2;
	mov.u32 	%r9, %ntid.x;
	mov.u32 	%r10, %ntid.y;
	mov.u32 	%r11, %ntid.z;
	mov.u32 	%r12, %tid.z;
	mov.u32 	%r13, %tid.y;
	mov.u32 	%r14, %tid.x;
	mad.lo.s32 	%r15, %r8, %r11, %r12;
	mad.lo.s32 	%r16, %r15, %r10, %r13;
	mad.lo.s32 	%r17, %r16, %r9, %r14;
	setp.ge.s32 	%p1, %r17, %r1;
	@%p1 bra 	$L__BB65_2;
	cvta.to.global.u64 	%rd3, %rd1;
	cvta.to.global.u64 	%rd4, %rd2;
	ld.global.f32 	%f1, [%rd3];
	ld.global.f32 	%f2, [%rd4];
	mul.f32 	%f3, %f1, %f2;
	st.global.f32 	[%rd3], %f3;
$L__BB65_2:
	ret;

}
	// .globl	div_ss_f64
.visible .entry div_ss_f64(
	.param .u64 .ptr .align 1 div_ss_f64_param_0,
	.param .u64 .ptr .align 1 div_ss_f64_param_1,
	.param .u32 div_ss_f64_param_2
)
{
	.reg .pred 	%p<2>;
	.reg .b32 	%r<18>;
	.reg .b64 	%rd<5>;
	.reg .b64 	%fd<4>;

	ld.param.u64 	%rd1, [div_ss_f64_param_0];
	ld.param.u64 	%rd2, [div_ss_f64_param_1];
	ld.param.u32 	%r1, [div_ss_f64_param_2];
	mov.u32 	%r2, %ctaid.x;
	mov.u32 	%r3, %ctaid.y;
	mov.u32 	%r4, %nctaid.x;
	mov.u32 	%r5, %nctaid.y;
	mov.u32 	%r6, %ctaid.z;
	mad.lo.s32 	%r7, %r6, %r5, %r3;
	mad.lo.s32 	%r8, %r7, %r4, %r2;
	mov.u32 	%r9, %ntid.x;
	mov.u32 	%r10, %ntid.y;
	mov.u32 	%r11, %ntid.z;
	mov.u32 	%r12, %tid.z;
	mov.u32 	%r13, %tid.y;
	mov.u32 	%r14, %tid.x;
	mad.lo.s32 	%r15, %r8, %r11, %r12;
	mad.lo.s32 	%r16, %r15, %r10, %r13;
	mad.lo.s32 	%r17, %r16, %r9, %r14;
	setp.ge.s32 	%p1, %r17, %r1;
	@%p1 bra 	$L__BB66_2;
	cvta.to.global.u64 	%rd3, %rd1;
	cvta.to.global.u64 	%rd4, %rd2;
	ld.global.f64 	%fd1, [%rd3];
	ld.global.f64 	%fd2, [%rd4];
	div.rn.f64 	%fd3, %fd1, %fd2;
	st.global.f64 	[%rd3], %fd3;
$L__BB66_2:
	ret;

}
	// .globl	div_ss_f32
.visible .entry div_ss_f32(
	.param .u64 .ptr .align 1 div_ss_f32_param_0,
	.param .u64 .ptr .align 1 div_ss_f32_param_1,
	.param .u32 div_ss_f32_param_2
)
{
	.reg .pred 	%p<2>;
	.reg .b32 	%r<18>;
	.reg .b32 	%f<4>;
	.reg .b64 	%rd<5>;

	ld.param.u64 	%rd1, [div_ss_f32_param_0];
	ld.param.u64 	%rd2, [div_ss_f32_param_1];
	ld.param.u32 	%r1, [div_ss_f32_param_2];
	mov.u32 	%r2, %ctaid.x;
	mov.u32 	%r3, %ctaid.y;
	mov.u32 	%r4, %nctaid.x;
	mov.u32 	%r5, %nctaid.y;
	mov.u32 	%r6, %ctaid.z;
	mad.lo.s32 	%r7, %r6, %r5, %r3;
	mad.lo.s32 	%r8, %r7, %r4, %r2;
	mov.u32 	%r9, %ntid.x;
	mov.u32 	%r10, %ntid.y;
	mov.u32 	%r11, %ntid.z;
	mov.u32 	%r12, %tid.z;
	mov.u32 	%r13, %tid.y;
	mov.u32 	%r14, %tid.x;
	mad.lo.s32 	%r15, %r8, %r11, %r12;
	mad.lo.s32 	%r16, %r15, %r10, %r13;
	mad.lo.s32 	%r17, %r16, %r9, %r14;
	setp.ge.s32 	%p1, %r17, %r1;
	@%p1 bra 	$L__BB67_2;
	cvta.to.global.u64 	%rd3, %rd1;
	cvta.to.global.u64 	%rd4, %rd2;
	ld.global.f32 	%f1, [%rd3];
	ld.global.f32 	%f2, [%rd4];
	div.rn.f32 	%f3, %f1, %f2;
	st.global.f32 	[%rd3], %f3;
$L__BB67_2:
	ret;

}
	// .globl	gt_ss_f64
.visible .entry gt_ss_f64(
	.param .u64 .ptr .align 1 gt_ss_f64_param_0,
	.param .u64 .ptr .align 1 gt_ss_f64_param_1,
	.param .u32 gt_ss_f64_param_2
)
{
	.reg .pred 	%p<3>;
	.reg .b32 	%r<18>;
	.reg .b64 	%rd<5>;
	.reg .b64 	%fd<4>;

	ld.param.u64 	%rd1, [gt_ss_f64_param_0];
	ld.param.u64 	%rd2, [gt_ss_f64_param_1];
	ld.param.u32 	%r1, [gt_ss_f64_param_2];
	mov.u32 	%r2, %ctaid.x;
	mov.u32 	%r3, %ctaid.y;
	mov.u32 	%r4, %nctaid.x;
	mov.u32 	%r5, %nctaid.y;
	mov.u32 	%r6, %ctaid.z;
	mad.lo.s32 	%r7, %r6, %r5, %r3;
	mad.lo.s32 	%r8, %r7, %r4, %r2;
	mov.u32 	%r9, %ntid.x;
	mov.u32 	%r10, %ntid.y;
	mov.u32 	%r11, %ntid.z;
	mov.u32 	%r12, %tid.z;
	mov.u32 	%r13, %tid.y;
	mov.u32 	%r14, %tid.x;
	mad.lo.s32 	%r15, %r8, %r11, %r12;
	mad.lo.s32 	%r16, %r15, %r10, %r13;
	mad.lo.s32 	%r17, %r16, %r9, %r14;
	setp.ge.s32 	%p1, %r17, %r1;
	@%p1 bra 	$L__BB68_2;
	cvta.to.global.u64 	%rd3, %rd1;
	cvta.to.global.u64 	%rd4, %rd2;
	ld.global.f64 	%fd1, [%rd3];
	ld.global.f64 	%fd2, [%rd4];
	setp.gt.f64 	%p2, %fd1, %fd2;
	selp.f64 	%fd3, 0d3FF0000000000000, 0d0000000000000000, %p2;
	st.global.f64 	[%rd3], %fd3;
$L__BB68_2:
	ret;

}
	// .globl	gt_ss_f32
.visible .entry gt_ss_f32(
	.param .u64 .ptr .align 1 gt_ss_f32_param_0,
	.param .u64 .ptr .align 1 gt_ss_f32_param_1,
	.param .u32 gt_ss_f32_param_2
)
{
	.reg .pred 	%p<3>;
	.reg .b32 	%r<18>;
	.reg .b32 	%f<4>;
	.reg .b64 	%rd<5>;

	ld.param.u64 	%rd1, [gt_ss_f32_param_0];
	ld.param.u64 	%rd2, [gt_ss_f32_param_1];
	ld.param.u32 	%r1, [gt_ss_f32_param_2];
	mov.u32 	%r2, %ctaid.x;
	mov.u32 	%r3, %ctaid.y;
	mov.u32 	%r4, %nctaid.x;
	mov.u32 	%r5, %nctaid.y;
	mov.u32 	%r6, %ctaid.z;
	mad.lo.s32 	%r7, %r6, %r5, %r3;
	mad.lo.s32 	%r8, %r7, %r4, %r2;
	mov.u32 	%r9, %ntid.x;
	mov.u32 	%r10, %ntid.y;
	mov.u32 	%r11, %ntid.z;
	mov.u32 	%r12, %tid.z;
	mov.u32 	%r13, %tid.y;
	mov.u32 	%r14, %tid.x;
	mad.lo.s32 	%r15, %r8, %r11, %r12;
	mad.lo.s32 	%r16, %r15, %r10, %r13;
	mad.lo.s32 	%r17, %r16, %r9, %r14;
	setp.ge.s32 	%p1, %r17, %r1;
	@%p1 bra 	$L__BB69_2;
	cvta.to.global.u64 	%rd3, %rd1;
	cvta.to.global.u64 	%rd4, %rd2;
	ld.global.f32 	%f1, [%rd3];
	ld.global.f32 	%f2, [%rd4];
	setp.gt.f32 	%p2, %f1, %f2;
	selp.f32 	%f3, 0f3F800000, 0f00000000, %p2;
	st.global.f32 	[%rd3], %f3;
$L__BB69_2:
	ret;

}
	// .globl	gte_ss_f64
.visible .entry gte_ss_f64(
	.param .u64 .ptr .align 1 gte_ss_f64_param_0,
	.param .u64 .ptr .align 1 gte_ss_f64_param_1,
	.param .u32 gte_ss_f64_param_2
)
{
	.reg .pred 	%p<3>;
	.reg .b32 	%r<18>;
	.reg .b64 	%rd<5>;
	.reg .b64 	%fd<4>;

	ld.param.u64 	%rd1, [gte_ss_f64_param_0];
	ld.param.u64 	%rd2, [gte_ss_f64_param_1];
	ld.param.u32 	%r1, [gte_ss_f64_param_2];
	mov.u32 	%r2, %ctaid.x;
	mov.u32 	%r3, %ctaid.y;
	mov.u32 	%r4, %nctaid.x;
	mov.u32 	%r5, %nctaid.y;
	mov.u32 	%r6, %ctaid.z;
	mad.lo.s32 	%r7, %r6, %r5, %r3;
	mad.lo.s32 	%r8, %r7, %r4, %r2;
	mov.u32 	%r9, %ntid.x;
	mov.u32 	%r10, %ntid.y;
	mov.u32 	%r11, %ntid.z;
	mov.u32 	%r12, %tid.z;
	mov.u32 	%r13, %tid.y;
	mov.u32 	%r14, %tid.x;
	mad.lo.s32 	%r15, %r8, %r11, %r12;
	mad.lo.s32 	%r16, %r15, %r10, %r13;
	mad.lo.s32 	%r17, %r16, %r9, %r14;
	setp.ge.s32 	%p1, %r17, %r1;
	@%p1 bra 	$L__BB70_2;
	cvta.to.global.u64 	%rd3, %rd1;
	cvta.to.global.u64 	%rd4, %rd2;
	ld.global.f64 	%fd1, [%rd3];
	ld.global.f64 	%fd2, [%rd4];
	setp.ge.f64 	%p2, %fd1, %fd2;
	selp.f64 	%fd3, 0d3FF0000000000000, 0d0000000000000000, %p2;
	st.global.f64 	[%rd3], %fd3;
$L__BB70_2:
	ret;

}
	// .globl	gte_ss_f32
.visible .entry gte_ss_f32(
	.param .u64 .ptr .align 1 gte_ss_f32_param_0,
	.param .u64 .ptr .align 1 gte_ss_f32_param_1,
	.param .u32 gte_ss_f32_param_2
)
{
	.reg .pred 	%p<3>;
	.reg .b32 	%r<18>;
	.reg .b32 	%f<4>;
	.reg .b64 	%rd<5>;

	ld.param.u64 	%rd1, [gte_ss_f32_param_0];
	ld.param.u64 	%rd2, [gte_ss_f32_param_1];
	ld.param.u32 	%r1, [gte_ss_f32_param_2];
	mov.u32 	%r2, %ctaid.x;
	mov.u32 	%r3, %ctaid.y;
	mov.u32 	%r4, %nctaid.x;
	mov.u32 	%r5, %nctaid.y;
	mov.u32 	%r6, %ctaid.z;
	mad.lo.s32 	%r7, %r6, %r5, %r3;
	mad.lo.s32 	%r8, %r7, %r4, %r2;
	mov.u32 	%r9, %ntid.x;
	mov.u32 	%r10, %ntid.y;
	mov.u32 	%r11, %ntid.z;
	mov.u32 	%r12, %tid.z;
	mov.u32 	%r13, %tid.y;
	mov.u32 	%r14, %tid.x;
	mad.lo.s32 	%r15, %r8, %r11, %r12;
	mad.lo.s32 	%r16, %r15, %r10, %r13;
	mad.lo.s32 	%r17, %r16, %r9, %r14;
	setp.ge.s32 	%p1, %r17, %r1;
	@%p1 bra 	$L__BB71_2;
	cvta.to.global.u64 	%rd3, %rd1;
	cvta.to.global.u64 	%rd4, %rd2;
	ld.global.f32 	%f1, [%rd3];
	ld.global.f32 	%f2, [%rd4];
	setp.ge.f32 	%p2, %f1, %f2;
	selp.f32 	%f3, 0f3F800000, 0f00000000, %p2;
	st.global.f32 	[%rd3], %f3;
$L__BB71_2:
	ret;

}
	// .globl	lt_ss_f64
.visible .entry lt_ss_f64(
	.param .u64 .ptr .align 1 lt_ss_f64_param_0,
	.param .u64 .ptr .align 1 lt_ss_f64_param_1,
	.param .u32 lt_ss_f64_param_2
)
{
	.reg .pred 	%p<3>;
	.reg .b32 	%r<18>;
	.reg .b64 	%rd<5>;
	.reg .b64 	%fd<4>;

	ld.param.u64 	%rd1, [lt_ss_f64_param_0];
	ld.param.u64 	%rd2, [lt_ss_f64_param_1];
	ld.param.u32 	%r1, [lt_ss_f64_param_2];
	mov.u32 	%r2, %ctaid.x;
	mov.u32 	%r3, %ctaid.y;
	mov.u32 	%r4, %nctaid.x;
	mov.u32 	%r5, %nctaid.y;
	mov.u32 	%r6, %ctaid.z;
	mad.lo.s32 	%r7, %r6, %r5, %r3;
	mad.lo.s32 	%r8, %r7, %r4, %r2;
	mov.u32 	%r9, %ntid.x;
	mov.u32 	%r10, %ntid.y;
	mov.u32 	%r11, %ntid.z;
	mov.u32 	%r12, %tid.z;
	mov.u32 	%r13, %tid.y;
	mov.u32 	%r14, %tid.x;
	mad.lo.s32 	%r15, %r8, %r11, %r12;
	mad.lo.s32 	%r16, %r15, %r10, %r13;
	mad.lo.s32 	%r17, %r16, %r9, %r14;
	setp.ge.s32 	%p1, %r17, %r1;
	@%p1 bra 	$L__BB72_2;
	cvta.to.global.u64 	%rd3, %rd1;
	cvta.to.global.u64 	%rd4, %rd2;
	ld.global.f64 	%fd1, [%rd3];
	ld.global.f64 	%fd2, [%rd4];
	setp.lt.f64 	%p2, %fd1, %fd2;
	selp.f64 	%fd3, 0d3FF0000000000000, 0d0000000000000000, %p2;
	st.global.f64 	[%rd3], %fd3;
$L__BB72_2:
	ret;

}
	// .globl	lt_ss_f32
.visible .entry lt_ss_f32(
	.param .u64 .ptr .align 1 lt_ss_f32_param_0,
	.param .u64 .ptr .align 1 lt_ss_f32_param_1,
	.param .u32 lt_ss_f32_param_2
)
{
	.reg .pred 	%p<3>;
	.reg .b32 	%r<18>;
	.reg .b32 	%f<4>;
	.reg .b64 	%rd<5>;

	ld.param.u64 	%rd1, [lt_ss_f32_param_0];
	ld.param.u64 	%rd2, [lt_ss_f32_param_1];
	ld.param.u32 	%r1, [lt_ss_f32_param_2];
	mov.u32 	%r2, %ctaid.x;
	mov.u32 	%r3, %ctaid.y;
	mov.u32 	%r4, %nctaid.x;
	mov.u32 	%r5, %nctaid.y;
	mov.u32 	%r6, %ctaid.z;
	mad.lo.s32 	%r7, %r6, %r5, %r3;
	mad.lo.s32 	%r8, %r7, %r4, %r2;
	mov.u32 	%r9, %ntid.x;
	mov.u32 	%r10, %ntid.y;
	mov.u32 	%r11, %ntid.z;
	mov.u32 	%r12, %tid.z;
	mov.u32 	%r13, %tid.y;
	mov.u32 	%r14, %tid.x;
	mad.lo.s32 	%r15, %r8, %r11, %r12;
	mad.lo.s32 	%r16, %r15, %r10, %r13;
	mad.lo.s32 	%r17, %r16, %r9, %r14;
	setp.ge.s32 	%p1, %r17, %r1;
	@%p1 bra 	$L__BB73_2;
	cvta.to.global.u64 	%rd3, %rd1;
	cvta.to.global.u64 	%rd4, %rd2;
	ld.global.f32 	%f1, [%rd3];
	ld.global.f32 	%f2, [%rd4];
	setp.lt.f32 	%p2, %f1, %f2;
	selp.f32 	%f3, 0f3F800000, 0f00000000, %p2;
	st.global.f32 	[%rd3], %f3;
$L__BB73_2:
	ret;

}
	// .globl	lte_ss_f64
.visible .entry lte_ss_f64(
	.param .u64 .ptr .align 1 lte_ss_f64_param_0,
	.param .u64 .ptr .align 1 lte_ss_f64_param_1,
	.param .u32 lte_ss_f64_param_2
)
{
	.reg .pred 	%p<3>;
	.reg .b32 	%r<18>;
	.reg .b64 	%rd<5>;
	.reg .b64 	%fd<4>;

	ld.param.u64 	%rd1, [lte_ss_f64_param_0];
	ld.param.u64 	%rd2, [lte_ss_f64_param_1];
	ld.param.u32 	%r1, [lte_ss_f64_param_2];
	mov.u32 	%r2, %ctaid.x;
	mov.u32 	%r3, %ctaid.y;
	mov.u32 	%r4, %nctaid.x;
	mov.u32 	%r5, %nctaid.y;
	mov.u32 	%r6, %ctaid.z;
	mad.lo.s32 	%r7, %r6, %r5, %r3;
	mad.lo.s32 	%r8, %r7, %r4, %r2;
	mov.u32 	%r9, %ntid.x;
	mov.u32 	%r10, %ntid.y;
	mov.u32 	%r11, %ntid.z;
	mov.u32 	%r12, %tid.z;
	mov.u32 	%r13, %tid.y;
	mov.u32 	%r14, %tid.x;
	mad.lo.s32 	%r15, %r8, %r11, %r12;
	mad.lo.s32 	%r16, %r15, %r10, %r13;
	mad.lo.s32 	%r17, %r16, %r9, %r14;
	setp.ge.s32 	%p1, %r17, %r1;
	@%p1 bra 	$L__BB74_2;
	cvta.to.global.u64 	%rd3, %rd1;
	cvta.to.global.u64 	%rd4, %rd2;
	ld.global.f64 	%fd1, [%rd3];
	ld.global.f64 	%fd2, [%rd4];
	setp.le.f64 	%p2, %fd1, %fd2;
	selp.f64 	%fd3, 0d3FF0000000000000, 0d0000000000000000, %p2;
	st.global.f64 	[%rd3], %fd3;
$L__BB74_2:
	ret;

}
	// .globl	lte_ss_f32
.visible .entry lte_ss_f32(
	.param .u64 .ptr .align 1 lte_ss_f32_param_0,
	.param .u64 .ptr .align 1 lte_ss_f32_param_1,
	.param .u32 lte_ss_f32_param_2
)
{
	.reg .pred 	%p<3>;
	.reg .b32 	%r<18>;
	.reg .b32 	%f<4>;
	.reg .b64 	%rd<5>;

	ld.param.u64 	%rd1, [lte_ss_f32_param_0];
	ld.param.u64 	%rd2, [lte_ss_f32_param_1];
	ld.param.u32 	%r1, [lte_ss_f32_param_2];
	mov.u32 	%r2, %ctaid.x;
	mov.u32 	%r3, %ctaid.y;
	mov.u32 	%r4, %nctaid.x;
	mov.u32 	%r5, %nctaid.y;
	mov.u32 	%r6, %ctaid.z;
	mad.lo.s32 	%r7, %r6, %r5, %r3;
	mad.lo.s32 	%r8, %r7, %r4, %r2;
	mov.u32 	%r9, %ntid.x;
	mov.u32 	%r10, %ntid.y;
	mov.u32 	%r11, %ntid.z;
	mov.u32 	%r12, %tid.z;
	mov.u32 	%r13, %tid.y;
	mov.u32 	%r14, %tid.x;
	mad.lo.s32 	%r15, %r8, %r11, %r12;
	mad.lo.s32 	%r16, %r15, %r10, %r13;
	mad.lo.s32 	%r17, %r16, %r9, %r14;
	setp.ge.s32 	%p1, %r17, %r1;
	@%p1 bra 	$L__BB75_2;
	cvta.to.global.u64 	%rd3, %rd1;
	cvta.to.global.u64 	%rd4, %rd2;
	ld.global.f32 	%f1, [%rd3];
	ld.global.f32 	%f2, [%rd4];
	setp.le.f32 	%p2, %f1, %f2;
	selp.f32 	%f3, 0f3F800000, 0f00000000, %p2;
	st.global.f32 	[%rd3], %f3;
$L__BB75_2:
	ret;

}
	// .globl	eq_ss_f64
.visible .entry eq_ss_f64(
	.param .u64 .ptr .align 1 eq_ss_f64_param_0,
	.param .u64 .ptr .align 1 eq_ss_f64_param_1,
	.param .u32 eq_ss_f64_param_2
)
{
	.reg .pred 	%p<3>;
	.reg .b32 	%r<18>;
	.reg .b64 	%rd<5>;
	.reg .b64 	%fd<4>;

	ld.param.u64 	%rd1, [eq_ss_f64_param_0];
	ld.param.u64 	%rd2, [eq_ss_f64_param_1];
	ld.param.u32 	%r1, [eq_ss_f64_param_2];
	mov.u32 	%r2, %ctaid.x;
	mov.u32 	%r3, %ctaid.y;
	mov.u32 	%r4, %nctaid.x;
	mov.u32 	%r5, %nctaid.y;
	mov.u32 	%r6, %ctaid.z;
	mad.lo.s32 	%r7, %r6, %r5, %r3;
	mad.lo.s32 	%r8, %r7, %r4, %r2;
	mov.u32 	%r9, %ntid.x;
	mov.u32 	%r10, %ntid.y;
	mov.u32 	%r11, %ntid.z;
	mov.u32 	%r12, %tid.z;
	mov.u32 	%r13, %tid.y;
	mov.u32 	%r14, %tid.x;
	mad.lo.s32 	%r15, %r8, %r11, %r12;
	mad.lo.s32 	%r16, %r15, %r10, %r13;
	mad.lo.s32 	%r17, %r16, %r9, %r14;
	setp.ge.s32 	%p1, %r17, %r1;
	@%p1 bra 	$L__BB76_2;
	cvta.to.global.u64 	%rd3, %rd1;
	cvta.to.global.u64 	%rd4, %rd2;
	ld.global.f64 	%fd1, [%rd3];
	ld.global.f64 	%fd2, [%rd4];
	setp.eq.f64 	%p2, %fd1, %fd2;
	selp.f64 	%fd3, 0d3FF0000000000000, 0d0000000000000000, %p2;
	st.global.f64 	[%rd3], %fd3;
$L__BB76_2:
	ret;

}
	// .globl	eq_ss_f32
.visible .entry eq_ss_f32(
	.param .u64 .ptr .align 1 eq_ss_f32_param_0,
	.param .u64 .ptr .align 1 eq_ss_f32_param_1,
	.param .u32 eq_ss_f32_param_2
)
{
	.reg .pred 	%p<3>;
	.reg .b32 	%r<18>;
	.reg .b32 	%f<4>;
	.reg .b64 	%rd<5>;

	ld.param.u64 	%rd1, [eq_ss_f32_param_0];
	ld.param.u64 	%rd2, [eq_ss_f32_param_1];
	ld.param.u32 	%r1, [eq_ss_f32_param_2];
	mov.u32 	%r2, %ctaid.x;
	mov.u32 	%r3, %ctaid.y;
	mov.u32 	%r4, %nctaid.x;
	mov.u32 	%r5, %nctaid.y;
	mov.u32 	%r6, %ctaid.z;
	mad.lo.s32 	%r7, %r6, %r5, %r3;
	mad.lo.s32 	%r8, %r7, %r4, %r2;
	mov.u32 	%r9, %ntid.x;
	mov.u32 	%r10, %ntid.y;
	mov.u32 	%r11, %ntid.z;
	mov.u32 	%r12, %tid.z;
	mov.u32 	%r13, %tid.y;
	mov.u32 	%r14, %tid.x;
	mad.lo.s32 	%r15, %r8, %r11, %r12;
	mad.lo.s32 	%r16, %r15, %r10, %r13;
	mad.lo.s32 	%r17, %r16, %r9, %r14;
	setp.ge.s32 	%p1, %r17, %r1;
	@%p1 bra 	$L__BB77_2;
	cvta.to.global.u64 	%rd3, %rd1;
	cvta.to.global.u64 	%rd4, %rd2;
	ld.global.f32 	%f1, [%rd3];
	ld.global.f32 	%f2, [%rd4];
	setp.eq.f32 	%p2, %f1, %f2;
	selp.f32 	%f3, 0f3F800000, 0f00000000, %p2;
	st.global.f32 	[%rd3], %f3;
$L__BB77_2:
	ret;

}
	// .globl	ne_ss_f64
.visible .entry ne_ss_f64(
	.param .u64 .ptr .align 1 ne_ss_f64_param_0,
	.param .u64 .ptr .align 1 ne_ss_f64_param_1,
	.param .u32 ne_ss_f64_param_2
)
{
	.reg .pred 	%p<3>;
	.reg .b32 	%r<18>;
	.reg .b64 	%rd<5>;
	.reg .b64 	%fd<4>;

	ld.param.u64 	%rd1, [ne_ss_f64_param_0];
	ld.param.u64 	%rd2, [ne_ss_f64_param_1];
	ld.param.u32 	%r1, [ne_ss_f64_param_2];
	mov.u32 	%r2, %ctaid.x;
	mov.u32 	%r3, %ctaid.y;
	mov.u32 	%r4, %nctaid.x;
	mov.u32 	%r5, %nctaid.y;
	mov.u32 	%r6, %ctaid.z;
	mad.lo.s32 	%r7, %r6, %r5, %r3;
	mad.lo.s32 	%r8, %r7, %r4, %r2;
	mov.u32 	%r9, %ntid.x;
	mov.u32 	%r10, %ntid.y;
	mov.u32 	%r11, %ntid.z;
	mov.u32 	%r12, %tid.z;
	mov.u32 	%r13, %tid.y;
	mov.u32 	%r14, %tid.x;
	mad.lo.s32 	%r15, %r8, %r11, %r12;
	mad.lo.s32 	%r16, %r15, %r10, %r13;
	mad.lo.s32 	%r17, %r16, %r9, %r14;
	setp.ge.s32 	%p1, %r17, %r1;
	@%p1 bra 	$L__BB78_2;
	cvta.to.global.u64 	%rd3, %rd1;
	cvta.to.global.u64 	%rd4, %rd2;
	ld.global.f64 	%fd1, [%rd3];
	ld.global.f64 	%fd2, [%rd4];
	setp.neu.f64 	%p2, %fd1, %fd2;
	selp.f64 	%fd3, 0d3FF0000000000000, 0d0000000000000000, %p2;
	st.global.f64 	[%rd3], %fd3;
$L__BB78_2:
	ret;

}
	// .globl	ne_ss_f32
.visible .entry ne_ss_f32(
	.param .u64 .ptr .align 1 ne_ss_f32_param_0,
	.param .u64 .ptr .align 1 ne_ss_f32_param_1,
	.param .u32 ne_ss_f32_param_2
)
{
	.reg .pred 	%p<3>;
	.reg .b32 	%r<18>;
	.reg .b32 	%f<4>;
	.reg .b64 	%rd<5>;

	ld.param.u64 	%rd1, [ne_ss_f32_param_0];
	ld.param.u64 	%rd2, [ne_ss_f32_param_1];
	ld.param.u32 	%r1, [ne_ss_f32_param_2];
	mov.u32 	%r2, %ctaid.x;
	mov.u32 	%r3, %ctaid.y;
	mov.u32 	%r4, %nctaid.x;
	mov.u32 	%r5, %nctaid.y;
	mov.u32 	%r6, %ctaid.z;
	mad.lo.s32 	%r7, %r6, %r5, %r3;
	mad.lo.s32 	%r8, %r7, %r4, %r2;
	mov.u32 	%r9, %ntid.x;
	mov.u32 	%r10, %ntid.y;
	mov.u32 	%r11, %ntid.z;
	mov.u32 	%r12, %tid.z;
	mov.u32 	%r13, %tid.y;
	mov.u32 	%r14, %tid.x;
	mad.lo.s32 	%r15, %r8, %r11, %r12;
	mad.lo.s32 	%r16, %r15, %r10, %r13;
	mad.lo.s32 	%r17, %r16, %r9, %r14;
	setp.ge.s32 	%p1, %r17, %r1;
	@%p1 bra 	$L__BB79_2;
	cvta.to.global.u64 	%rd3, %rd1;
	cvta.to.global.u64 	%rd4, %rd2;
	ld.global.f32 	%f1, [%rd3];
	ld.global.f32 	%f2, [%rd4];
	setp.neu.f32 	%p2, %f1, %f2;
	selp.f32 	%f3, 0f3F800000, 0f00000000, %p2;
	st.global.f32 	[%rd3], %f3;
$L__BB79_2:
	ret;

}
	// .globl	pow_vv_f64
.visible .entry pow_vv_f64(
	.param .u64 .ptr .align 1 pow_vv_f64_param_0,
	.param .u64 .ptr .align 1 pow_vv_f64_param_1,
	.param .u32 pow_vv_f64_param_2
)
{
	.reg .pred 	%p<26>;
	.reg .b32 	%r<41>;
	.reg .b64 	%rd<10>;
	.reg .b64 	%fd<26>;

	ld.param.u64 	%rd3, [pow_vv_f64_param_0];
	ld.param.u64 	%rd4, [pow_vv_f64_param_1];
	ld.param.u32 	%r4, [pow_vv_f64_param_2];
	mov.u32 	%r5, %ctaid.x;
	mov.u32 	%r6, %ctaid.y;
	mov.u32 	%r7, %nctaid.x;
	mov.u32 	%r8, %nctaid.y;
	mov.u32 	%r9, %ctaid.z;
	mad.lo.s32 	%r10, %r9, %r8, %r6;
	mad.lo.s32 	%r11, %r10, %r7, %r5;
	mov.u32 	%r12, %ntid.x;
	mov.u32 	%r13, %ntid.y;
	mov.u32 	%r14, %ntid.z;
	mov.u32 	%r15, %tid.z;
	mov.u32 	%r16, %tid.y;
	mov.u32 	%r17, %tid.x;
	mad.lo.s32 	%r18, %r11, %r14, %r15;
	mad.lo.s32 	%r19, %r18, %r13, %r16;
	mad.lo.s32 	%r1, %r19, %r12, %r17;
	setp.ge.s32 	%p4, %r1, %r4;
	@%p4 bra 	$L__BB80_12;
	cvta.to.global.u64 	%rd5, %rd3;
	cvta.to.global.u64 	%rd6, %rd4;
	mul.wide.s32 	%rd7, %r1, 8;
	add.s64 	%rd1, %rd5, %rd7;
	ld.global.f64 	%fd1, [%rd1];
	add.s64 	%rd8, %rd6, %rd7;
	ld.global.f64 	%fd2, [%rd8];
	{
	.reg .b32 %temp; 
	mov.b64 	{%temp, %r2}, %fd1;
	}
	{
	.reg .b32 %temp; 
	mov.b64 	{%temp, %r3}, %fd2;
	}
	shr.u32 	%r20, %r3, 20;
	and.b32  	%r21, %r20, 2047;
	add.s32 	%r22, %r21, -1012;
	mov.b64 	%rd9, %fd2;
	shl.b64 	%rd2, %rd9, %r22;
	setp.eq.s64 	%p3, %rd2, -9223372036854775808;
	abs.f64 	%fd3, %fd1;
	setp.neu.f64 	%p5, %fd1, 0d0000000000000000;
	@%p5 bra 	$L__BB80_3;
	setp.eq.s64 	%p8, %rd2, -9223372036854775808;
	abs.f64 	%fd19, %fd2;
	setp.neu.f64 	%p9, %fd19, 0d3FE0000000000000;
	and.pred  	%p3, %p9, %p8;
	selp.b32 	%r23, %r2, 0, %p3;
	setp.lt.s32 	%p10, %r3, 0;
	or.b32  	%r24, %r23, 2146435072;
	selp.b32 	%r25, %r24, %r23, %p10;
	mov.b32 	%r26, 0;
	mov.b64 	%fd25, {%r26, %r25};
	bra.uni 	$L__BB80_4;
$L__BB80_3:
	{ // callseq 0, 0
	.param .b64 param0;
	st.param.f64 	[param0], %fd3;
	.param .b64 param1;
	st.param.f64 	[param1], %fd2;
	.param .b64 retval0;
	call.uni (retval0), 
	__internal_accurate_pow, 
	(
	param0, 
	param1
	);
	ld.param.f64 	%fd11, [retval0];
	} // callseq 0
	setp.lt.s32 	%p6, %r2, 0;
	cvt.rzi.f64.f64 	%fd13, %fd2;
	setp.neu.f64 	%p7, %fd2, %fd13;
	neg.f64 	%fd15, %fd11;
	selp.f64 	%fd16, %fd15, %fd11, %p3;
	selp.f64 	%fd17, %fd16, %fd11, %p6;
	selp.f64 	%fd18, 0dFFF8000000000000, %fd17, %p7;
	selp.f64 	%fd25, %fd18, %fd17, %p6;
$L__BB80_4:
	add.f64 	%fd20, %fd1, %fd2;
	{
	.reg .b32 %temp; 
	mov.b64 	{%temp, %r27}, %fd20;
	}
	and.b32  	%r28, %r27, 2146435072;
	setp.ne.s32 	%p11, %r28, 2146435072;
	@%p11 bra 	$L__BB80_11;
	setp.num.f64 	%p12, %fd1, %fd1;
	setp.num.f64 	%p13, %fd2, %fd2;
	and.pred  	%p14, %p12, %p13;
	@%p14 bra 	$L__BB80_7;
	add.rn.f64 	%fd25, %fd1, %fd2;
	bra.uni 	$L__BB80_11;
$L__BB80_7:
	abs.f64 	%fd21, %fd2;
	setp.neu.f64 	%p15, %fd21, 0d7FF0000000000000;
	@%p15 bra 	$L__BB80_9;
	setp.gt.f64 	%p20, %fd3, 0d3FF0000000000000;
	selp.b32 	%r36, 2146435072, 0, %p20;
	setp.lt.s32 	%p21, %r3, 0;
	xor.b32  	%r37, %r36, 2146435072;
	selp.b32 	%r38, %r37, %r36, %p21;
	setp.eq.f64 	%p22, %fd1, 0dBFF0000000000000;
	selp.b32 	%r39, 1072693248, %r38, %p22;
	mov.b32 	%r40, 0;
	mov.b64 	%fd25, {%r40, %r39};
	bra.uni 	$L__BB80_11;
$L__BB80_9:
	setp.neu.f64 	%p16, %fd3, 0d7FF0000000000000;
	@%p16 bra 	$L__BB80_11;
	setp.lt.s32 	%p17, %r2, 0;
	setp.lt.s32 	%p18, %r3, 0;
	selp.b32 	%r29, 0, 2146435072, %p18;
	and.b32  	%r30, %r3, 2147483647;
	setp.ne.s32 	%p19, %r30, 1071644672;
	or.b32  	%r31, %r29, -2147483648;
	selp.b32 	%r32, %r31, %r29, %p19;
	selp.b32 	%r33, %r32, %r29, %p3;
	selp.b32 	%r34, %r33, %r29, %p17;
	mov.b32 	%r35, 0;
	mov.b64 	%fd25, {%r35, %r34};
$L__BB80_11:
	setp.eq.f64 	%p23, %fd1, 0d3FF0000000000000;
	setp.eq.f64 	%p24, %fd2, 0d0000000000000000;
	selp.f64 	%fd22, 0d3FF0000000000000, %fd25, %p24;
	selp.f64 	%fd23, 0d3FF0000000000000, %fd22, %p23;
	st.global.f64 	[%rd1], %fd23;
$L__BB80_12:
	ret;

}
	// .globl	pow_vv_f32
.visible .entry pow_vv_f32(
	.param .u64 .ptr .align 1 pow_vv_f32_param_0,
	.param .u64 .ptr .align 1 pow_vv_f32_param_1,
	.param .u32 pow_vv_f32_param_2
)
{
	.reg .pred 	%p<23>;
	.reg .b32 	%r<32>;
	.reg .b32 	%f<78>;
	.reg .b64 	%rd<8>;

	ld.param.u64 	%rd2, [pow_vv_f32_param_0];
	ld.param.u64 	%rd3, [pow_vv_f32_param_1];
	ld.param.u32 	%r2, [pow_vv_f32_param_2];
	mov.u32 	%r3, %ctaid.x;
	mov.u32 	%r4, %ctaid.y;
	mov.u32 	%r5, %nctaid.x;
	mov.u32 	%r6, %nctaid.y;
	mov.u32 	%r7, %ctaid.z;
	mad.lo.s32 	%r8, %r7, %r6, %r4;
	mad.lo.s32 	%r9, %r8, %r5, %r3;
	mov.u32 	%r10, %ntid.x;
	mov.u32 	%r11, %ntid.y;
	mov.u32 	%r12, %ntid.z;
	mov.u32 	%r13, %tid.z;
	mov.u32 	%r14, %tid.y;
	mov.u32 	%r15, %tid.x;
	mad.lo.s32 	%r16, %r9, %r12, %r13;
	mad.lo.s32 	%r17, %r16, %r11, %r14;
	mad.lo.s32 	%r1, %r17, %r10, %r15;
	setp.ge.s32 	%p1, %r1, %r2;
	mov.f32 	%f77, 0f3F800000;
	@%p1 bra 	$L__BB81_10;
	cvta.to.global.u64 	%rd4, %rd2;
	cvta.to.global.u64 	%rd5, %rd3;
	mul.wide.s32 	%rd6, %r1, 4;
	add.s64 	%rd1, %rd4, %rd6;
	ld.global.f32 	%f1, [%rd1];
	add.s64 	%rd7, %rd5, %rd6;
	ld.global.f32 	%f12, [%rd7];
	mul.f32 	%f13, %f12, 0f3F000000;
	cvt.rzi.f32.f32 	%f14, %f13;
	add.f32 	%f15, %f14, %f14;
	sub.f32 	%f16, %f12, %f15;
	abs.f32 	%f3, %f16;
	abs.f32 	%f4, %f1;
	setp.lt.f32 	%p2, %f4, 0f00800000;
	mul.f32 	%f17, %f4, 0f4B800000;
	selp.f32 	%f18, %f17, %f4, %p2;
	selp.f32 	%f19, 0fC1C00000, 0f00000000, %p2;
	mov.b32 	%r18, %f18;
	add.s32 	%r19, %r18, -1060439283;
	and.b32  	%r20, %r19, -8388608;
	sub.s32 	%r21, %r18, %r20;
	mov.b32 	%f20, %r21;
	cvt.rn.f32.s32 	%f21, %r20;
	fma.rn.f32 	%f22, %f21, 0f34000000, %f19;
	add.f32 	%f23, %f20, 0fBF800000;
	add.f32 	%f24, %f20, 0f3F800000;
	rcp.approx.ftz.f32 	%f25, %f24;
	add.f32 	%f26, %f23, %f23;
	mul.f32 	%f27, %f26, %f25;
	mul.f32 	%f28, %f27, %f27;
	sub.f32 	%f29, %f23, %f27;
	add.f32 	%f30, %f29, %f29;
	neg.f32 	%f31, %f27;
	fma.rn.f32 	%f32, %f31, %f23, %f30;
	mul.rn.f32 	%f33, %f25, %f32;
	fma.rn.f32 	%f34, %f28, 0f3A2C32E4, 0f3B52E7DB;
	fma.rn.f32 	%f35, %f34, %f28, 0f3C93BB73;
	fma.rn.f32 	%f36, %f35, %f28, 0f3DF6384F;
	mul.rn.f32 	%f37, %f36, %f28;
	fma.rn.f32 	%f38, %f27, 0f3FB8AA3B, %f22;
	sub.f32 	%f39, %f22, %f38;
	fma.rn.f32 	%f40, %f27, 0f3FB8AA3B, %f39;
	fma.rn.f32 	%f41, %f33, 0f3FB8AA3B, %f40;
	fma.rn.f32 	%f42, %f27, 0f32A55E34, %f41;
	mul.f32 	%f43, %f37, 0f40400000;
	fma.rn.f32 	%f44, %f43, %f33, %f42;
	fma.rn.f32 	%f45, %f37, %f27, %f44;
	add.rn.f32 	%f46, %f38, %f45;
	neg.f32 	%f47, %f38;
	add.rn.f32 	%f48, %f46, %f47;
	neg.f32 	%f49, %f48;
	add.rn.f32 	%f50, %f45, %f49;
	mul.rn.f32 	%f51, %f46, %f12;
	neg.f32 	%f52, %f51;
	fma.rn.f32 	%f53, %f46, %f12, %f52;
	fma.rn.f32 	%f54, %f50, %f12, %f53;
	cvt.rni.f32.f32 	%f55, %f51;
	sub.f32 	%f56, %f51, %f55;
	add.f32 	%f57, %f56, %f54;
	fma.rn.f32 	%f58, %f57, 0f391FCB8E, 0f3AAF85ED;
	fma.rn.f32 	%f59, %f58, %f57, 0f3C1D9856;
	fma.rn.f32 	%f60, %f59, %f57, 0f3D6357BB;
	fma.rn.f32 	%f61, %f60, %f57, 0f3E75FDEC;
	fma.rn.f32 	%f62, %f61, %f57, 0f3F317218;
	fma.rn.f32 	%f63, %f62, %f57, 0f3F800000;
	cvt.rzi.s32.f32 	%r22, %f55;
	setp.gt.f32 	%p3, %f55, 0f00000000;
	selp.b32 	%r23, 0, -2097152000, %p3;
	add.s32 	%r24, %r23, 2130706432;
	mov.b32 	%f64, %r24;
	mul.f32 	%f65, %f63, %f64;
	shl.b32 	%r25, %r22, 23;
	sub.s32 	%r26, %r25, %r23;
	mov.b32 	%f66, %r26;
	mul.f32 	%f67, %f65, %f66;
	abs.f32 	%f68, %f51;
	setp.gt.f32 	%p4, %f68, 0f43180000;
	setp.lt.f32 	%p5, %f51, 0f00000000;
	selp.f32 	%f69, 0f00000000, 0f7F800000, %p5;
	selp.f32 	%f5, %f69, %f67, %p4;
	setp.eq.f32 	%p6, %f1, 0f3F800000;
	setp.eq.f32 	%p7, %f12, 0f00000000;
	or.pred  	%p8, %p6, %p7;
	@%p8 bra 	$L__BB81_9;
	setp.num.f32 	%p9, %f4, %f4;
	abs.f32 	%f70, %f12;
	setp.num.f32 	%p10, %f70, %f70;
	and.pred  	%p11, %p9, %p10;
	@%p11 bra 	$L__BB81_4;
	add.rn.f32 	%f77, %f1, %f12;
	bra.uni 	$L__BB81_9;
$L__BB81_4:
	setp.neu.f32 	%p12, %f1, 0f00000000;
	setp.neu.f32 	%p13, %f4, 0f7F800000;
	and.pred  	%p14, %p12, %p13;
	@%p14 bra 	$L__BB81_6;
	setp.neu.f32 	%p21, %f3, 0f3F800000;
	add.f32 	%f75, %f1, %f1;
	mov.b32 	%r27, %f75;
	setp.lt.f32 	%p22, %f12, 0f00000000;
	xor.b32  	%r28, %r27, 2139095040;
	selp.b32 	%r29, %r28, %r27, %p22;
	and.b32  	%r30, %r29, 2147483647;
	selp.b32 	%r31, %r30, %r29, %p21;
	mov.b32 	%f77, %r31;
	bra.uni 	$L__BB81_9;
$L__BB81_6:
	setp.eq.f32 	%p15, %f1, 0fBF800000;
	setp.eq.f32 	%p16, %f70, 0f7F800000;
	and.pred  	%p17, %p15, %p16;
	@%p17 bra 	$L__BB81_9;
	setp.geu.f32 	%p18, %f1, 0f00000000;
	mov.f32 	%f77, %f5;
	@%p18 bra 	$L__BB81_9;
	setp.neu.f32 	%p19, %f3, 0f3F800000;
	neg.f32 	%f72, %f5;
	selp.f32 	%f73, %f5, %f72, %p19;
	cvt.rmi.f32.f32 	%f74, %f12;
	setp.neu.f32 	%p20, %f12, %f74;
	selp.f32 	%f77, 0f7FFFFFFF, %f73, %p20;
$L__BB81_9:
	st.global.f32 	[%rd1], %f77;
$L__BB81_10:
	ret;

}
	// .globl	pow_vs_f64
.visible .entry pow_vs_f64(
	.param .u64 .ptr .align 1 pow_vs_f64_param_0,
	.param .u64 .ptr .align 1 pow_vs_f64_param_1,
	.param .u32 pow_vs_f64_param_2
)
{
	.reg .pred 	%p<26>;
	.reg .b32 	%r<41>;
	.reg .b64 	%rd<9>;
	.reg .b64 	%fd<26>;

	ld.param.u64 	%rd3, [pow_vs_f64_param_0];
	ld.param.u64 	%rd4, [pow_vs_f64_param_1];
	ld.param.u32 	%r4, [pow_vs_f64_param_2];
	mov.u32 	%r5, %ctaid.x;
	mov.u32 	%r6, %ctaid.y;
	mov.u32 	%r7, %nctaid.x;
	mov.u32 	%r8, %nctaid.y;
	mov.u32 	%r9, %ctaid.z;
	mad.lo.s32 	%r10, %r9, %r8, %r6;
	mad.lo.s32 	%r11, %r10, %r7, %r5;
	mov.u32 	%r12, %ntid.x;
	mov.u32 	%r13, %ntid.y;
	mov.u32 	%r14, %ntid.z;
	mov.u32 	%r15, %tid.z;
	mov.u32 	%r16, %tid.y;
	mov.u32 	%r17, %tid.x;
	mad.lo.s32 	%r18, %r11, %r14, %r15;
	mad.lo.s32 	%r19, %r18, %r13, %r16;
	mad.lo.s32 	%r1, %r19, %r12, %r17;
	setp.ge.s32 	%p4, %r1, %r4;
	@%p4 bra 	$L__BB82_12;
	cvta.to.global.u64 	%rd5, %rd3;
	cvta.to.global.u64 	%rd6, %rd4;
	mul.wide.s32 	%rd7, %r1, 8;
	add.s64 	%rd1, %rd5, %rd7;
	ld.global.f64 	%fd1, [%rd1];
	ld.global.f64 	%fd2, [%rd6];
	{
	.reg .b32 %temp; 
	mov.b64 	{%temp, %r2}, %fd1;
	}
	{
	.reg .b32 %temp; 
	mov.b64 	{%temp, %r3}, %fd2;
	}
	shr.u32 	%r20, %r3, 20;
	and.b32  	%r21, %r20, 2047;
	add.s32 	%r22, %r21, -1012;
	mov.b64 	%rd8, %fd2;
	shl.b64 	%rd2, %rd8, %r22;
	setp.eq.s64 	%p3, %rd2, -9223372036854775808;
	abs.f64 	%fd3, %fd1;
	setp.neu.f64 	%p5, %fd1, 0d0000000000000000;
	@%p5 bra 	$L__BB82_3;
	setp.eq.s64 	%p8, %rd2, -9223372036854775808;
	abs.f64 	%fd19, %fd2;
	setp.neu.f64 	%p9, %fd19, 0d3FE0000000000000;
	and.pred  	%p3, %p9, %p8;
	selp.b32 	%r23, %r2, 0, %p3;
	setp.lt.s32 	%p10, %r3, 0;
	or.b32  	%r24, %r23, 2146435072;
	selp.b32 	%r25, %r24, %r23, %p10;
	mov.b32 	%r26, 0;
	mov.b64 	%fd25, {%r26, %r25};
	bra.uni 	$L__BB82_4;
$L__BB82_3:
	{ // callseq 1, 0
	.param .b64 param0;
	st.param.f64 	[param0], %fd3;
	.param .b64 param1;
	st.param.f64 	[param1], %fd2;
	.param .b64 retval0;
	call.uni (retval0), 
	__internal_accurate_pow, 
	(
	param0, 
	param1
	);
	ld.param.f64 	%fd11, [retval0];
	} // callseq 1
	setp.lt.s32 	%p6, %r2, 0;
	cvt.rzi.f64.f64 	%fd13, %fd2;
	setp.neu.f64 	%p7, %fd2, %fd13;
	neg.f64 	%fd15, %fd11;
	selp.f64 	%fd16, %fd15, %fd11, %p3;
	selp.f64 	%fd17, %fd16, %fd11, %p6;
	selp.f64 	%fd18, 0dFFF8000000000000, %fd17, %p7;
	selp.f64 	%fd25, %fd18, %fd17, %p6;
$L__BB82_4:
	add.f64 	%fd20, %fd1, %fd2;
	{
	.reg .b32 %temp; 
	mov.b64 	{%temp, %r27}, %fd20;
	}
	and.b32  	%r28, %r27, 2146435072;
	setp.ne.s32 	%p11, %r28, 2146435072;
	@%p11 bra 	$L__BB82_11;
	setp.num.f64 	%p12, %fd1, %fd1;
	setp.num.f64 	%p13, %fd2, %fd2;
	and.pred  	%p14, %p12, %p13;
	@%p14 bra 	$L__BB82_7;
	add.rn.f64 	%fd25, %fd1, %fd2;
	bra.uni 	$L__BB82_11;
$L__BB82_7:
	abs.f64 	%fd21, %fd2;
	setp.neu.f64 	%p15, %fd21, 0d7FF0000000000000;
	@%p15 bra 	$L__BB82_9;
	setp.gt.f64 	%p20, %fd3, 0d3FF0000000000000;
	selp.b32 	%r36, 2146435072, 0, %p20;
	setp.lt.s32 	%p21, %r3, 0;
	xor.b32  	%r37, %r36, 2146435072;
	selp.b32 	%r38, %r37, %r36, %p21;
	setp.eq.f64 	%p22, %fd1, 0dBFF0000000000000;
	selp.b32 	%r39, 1072693248, %r38, %p22;
	mov.b32 	%r40, 0;
	mov.b64 	%fd25, {%r40, %r39};
	bra.uni 	$L__BB82_11;
$L__BB82_9:
	setp.neu.f64 	%p16, %fd3, 0d7FF0000000000000;
	@%p16 bra 	$L__BB82_11;
	setp.lt.s32 	%p17, %r2, 0;
	setp.lt.s32 	%p18, %r3, 0;
	selp.b32 	%r29, 0, 2146435072, %p18;
	and.b32  	%r30, %r3, 2147483647;
	setp.ne.s32 	%p19, %r30, 1071644672;
	or.b32  	%r31, %r29, -2147483648;
	selp.b32 	%r32, %r31, %r29, %p19;
	selp.b32 	%r33, %r32, %r29, %p3;
	selp.b32 	%r34, %r33, %r29, %p17;
	mov.b32 	%r35, 0;
	mov.b64 	%fd25, {%r35, %r34};
$L__BB82_11:
	setp.eq.f64 	%p23, %fd1, 0d3FF0000000000000;
	setp.eq.f64 	%p24, %fd2, 0d0000000000000000;
	selp.f64 	%fd22, 0d3FF0000000000000, %fd25, %p24;
	selp.f64 	%fd23, 0d3FF0000000000000, %fd22, %p23;
	st.global.f64 	[%rd1], %fd23;
$L__BB82_12:
	ret;

}
	// .globl	pow_vs_f32
.visible .entry pow_vs_f32(
	.param .u64 .ptr .align 1 pow_vs_f32_param_0,
	.param .u64 .ptr .align 1 pow_vs_f32_param_1,
	.param .u32 pow_vs_f32_param_2
)
{
	.reg .pred 	%p<23>;
	.reg .b32 	%r<32>;
	.reg .b32 	%f<78>;
	.reg .b64 	%rd<7>;

	ld.param.u64 	%rd2, [pow_vs_f32_param_0];
	ld.param.u64 	%rd3, [pow_vs_f32_param_1];
	ld.param.u32 	%r2, [pow_vs_f32_param_2];
	mov.u32 	%r3, %ctaid.x;
	mov.u32 	%r4, %ctaid.y;
	mov.u32 	%r5, %nctaid.x;
	mov.u32 	%r6, %nctaid.y;
	mov.u32 	%r7, %ctaid.z;
	mad.lo.s32 	%r8, %r7, %r6, %r4;
	mad.lo.s32 	%r9, %r8, %r5, %r3;
	mov.u32 	%r10, %ntid.x;
	mov.u32 	%r11, %ntid.y;
	mov.u32 	%r12, %ntid.z;
	mov.u32 	%r13, %tid.z;
	mov.u32 	%r14, %tid.y;
	mov.u32 	%r15, %tid.x;
	mad.lo.s32 	%r16, %r9, %r12, %r13;
	mad.lo.s32 	%r17, %r16, %r11, %r14;
	mad.lo.s32 	%r1, %r17, %r10, %r15;
	setp.ge.s32 	%p1, %r1, %r2;
	mov.f32 	%f77, 0f3F800000;
	@%p1 bra 	$L__BB83_10;
	cvta.to.global.u64 	%rd4, %rd2;
	cvta.to.global.u64 	%rd5, %rd3;
	mul.wide.s32 	%rd6, %r1, 4;
	add.s64 	%rd1, %rd4, %rd6;
	ld.global.f32 	%f1, [%rd1];
	ld.global.f32 	%f12, [%rd5];
	mul.f32 	%f13, %f12, 0f3F000000;
	cvt.rzi.f32.f32 	%f14, %f13;
	add.f32 	%f15, %f14, %f14;
	sub.f32 	%f16, %f12, %f15;
	abs.f32 	%f3, %f16;
	abs.f32 	%f4, %f1;
	setp.lt.f32 	%p2, %f4, 0f00800000;
	mul.f32 	%f17, %f4, 0f4B800000;
	selp.f32 	%f18, %f17, %f4, %p2;
	selp.f32 	%f19, 0fC1C00000, 0f00000000, %p2;
	mov.b32 	%r18, %f18;
	add.s32 	%r19, %r18, -1060439283;
	and.b32  	%r20, %r19, -8388608;
	sub.s32 	%r21, %r18, %r20;
	mov.b32 	%f20, %r21;
	cvt.rn.f32.s32 	%f21, %r20;
	fma.rn.f32 	%f22, %f21, 0f34000000, %f19;
	add.f32 	%f23, %f20, 0fBF800000;
	add.f32 	%f24, %f20, 0f3F800000;
	rcp.approx.ftz.f32 	%f25, %f24;
	add.f32 	%f26, %f23, %f23;
	mul.f32 	%f27, %f26, %f25;
	mul.f32 	%f28, %f27, %f27;
	sub.f32 	%f29, %f23, %f27;
	add.f32 	%f30, %f29, %f29;
	neg.f32 	%f31, %f27;
	fma.rn.f32 	%f32, %f31, %f23, %f30;
	mul.rn.f32 	%f33, %f25, %f32;
	fma.rn.f32 	%f34, %f28, 0f3A2C32E4, 0f3B52E7DB;
	fma.rn.f32 	%f35, %f34, %f28, 0f3C93BB73;
	fma.rn.f32 	%f36, %f35, %f28, 0f3DF6384F;
	mul.rn.f32 	%f37, %f36, %f28;
	fma.rn.f32 	%f38, %f27, 0f3FB8AA3B, %f22;
	sub.f32 	%f39, %f22, %f38;
	fma.rn.f32 	%f40, %f27, 0f3FB8AA3B, %f39;
	fma.rn.f32 	%f41, %f33, 0f3FB8AA3B, %f40;
	fma.rn.f32 	%f42, %f27, 0f32A55E34, %f41;
	mul.f32 	%f43, %f37, 0f40400000;
	fma.rn.f32 	%f44, %f43, %f33, %f42;
	fma.rn.f32 	%f45, %f37, %f27, %f44;
	add.rn.f32 	%f46, %f38, %f45;
	neg.f32 	%f47, %f38;
	add.rn.f32 	%f48, %f46, %f47;
	neg.f32 	%f49, %f48;
	add.rn.f32 	%f50, %f45, %f49;
	mul.rn.f32 	%f51, %f46, %f12;
	neg.f32 	%f52, %f51;
	fma.rn.f32 	%f53, %f46, %f12, %f52;
	fma.rn.f32 	%f54, %f50, %f12, %f53;
	cvt.rni.f32.f32 	%f55, %f51;
	sub.f32 	%f56, %f51, %f55;
	add.f32 	%f57, %f56, %f54;
	fma.rn.f32 	%f58, %f57, 0f391FCB8E, 0f3AAF85ED;
	fma.rn.f32 	%f59, %f58, %f57, 0f3C1D9856;
	fma.rn.f32 	%f60, %f59, %f57, 0f3D6357BB;
	fma.rn.f32 	%f61, %f60, %f57, 0f3E75FDEC;
	fma.rn.f32 	%f62, %f61, %f57, 0f3F317218;
	fma.rn.f32 	%f63, %f62, %f57, 0f3F800000;
	cvt.rzi.s32.f32 	%r22, %f55;
	setp.gt.f32 	%p3, %f55, 0f00000000;
	selp.b32 	%r23, 0, -2097152000, %p3;
	add.s32 	%r24, %r23, 2130706432;
	mov.b32 	%f64, %r24;
	mul.f32 	%f65, %f63, %f64;
	shl.b32 	%r25, %r22, 23;
	sub.s32 	%r26, %r25, %r23;
	mov.b32 	%f66, %r26;
	mul.f32 	%f67, %f65, %f66;
	abs.f32 	%f68, %f51;
	setp.gt.f32 	%p4, %f68, 0f43180000;
	setp.lt.f32 	%p5, %f51, 0f00000000;
	selp.f32 	%f69, 0f00000000, 0f7F800000, %p5;
	selp.f32 	%f5, %f69, %f67, %p4;
	setp.eq.f32 	%p6, %f1, 0f3F800000;
	setp.eq.f32 	%p7, %f12, 0f00000000;
	or.pred  	%p8, %p6, %p7;
	@%p8 bra 	$L__BB83_9;
	setp.num.f32 	%p9, %f4, %f4;
	abs.f32 	%f70, %f12;
	setp.num.f32 	%p10, %f70, %f70;
	and.pred  	%p11, %p9, %p10;
	@%p11 bra 	$L__BB83_4;
	add.rn.f32 	%f77, %f1, %f12;
	bra.uni 	$L__BB83_9;
$L__BB83_4:
	setp.neu.f32 	%p12, %f1, 0f00000000;
	setp.neu.f32 	%p13, %f4, 0f7F800000;
	and.pred  	%p14, %p12, %p13;
	@%p14 bra 	$L__BB83_6;
	setp.neu.f32 	%p21, %f3, 0f3F800000;
	add.f32 	%f75, %f1, %f1;
	mov.b32 	%r27, %f75;
	setp.lt.f32 	%p22, %f12, 0f00000000;
	xor.b32  	%r28, %r27, 2139095040;
	selp.b32 	%r29, %r28, %r27, %p22;
	and.b32  	%r30, %r29, 2147483647;
	selp.b32 	%r31, %r30, %r29, %p21;
	mov.b32 	%f77, %r31;
	bra.uni 	$L__BB83_9;
$L__BB83_6:
	setp.eq.f32 	%p15, %f1, 0fBF800000;
	setp.eq.f32 	%p16, %f70, 0f7F800000;
	and.pred  	%p17, %p15, %p16;
	@%p17 bra 	$L__BB83_9;
	setp.geu.f32 	%p18, %f1, 0f00000000;
	mov.f32 	%f77, %f5;
	@%p18 bra 	$L__BB83_9;
	setp.neu.f32 	%p19, %f3, 0f3F800000;
	neg.f32 	%f72, %f5;
	selp.f32 	%f73, %f5, %f72, %p19;
	cvt.rmi.f32.f32 	%f74, %f12;
	setp.neu.f32 	%p20, %f12, %f74;
	selp.f32 	%f77, 0f7FFFFFFF, %f73, %p20;
$L__BB83_9:
	st.global.f32 	[%rd1], %f77;
$L__BB83_10:
	ret;

}
	// .globl	pow_sv_f64
.visible .entry pow_sv_f64(
	.param .u64 .ptr .align 1 pow_sv_f64_param_0,
	.param .u64 .ptr .align 1 pow_sv_f64_param_1,
	.param .u32 pow_sv_f64_param_2
)
{
	.reg .pred 	%p<26>;
	.reg .b32 	%r<41>;
	.reg .b64 	%rd<9>;
	.reg .b64 	%fd<26>;

	ld.param.u64 	%rd3, [pow_sv_f64_param_0];
	ld.param.u64 	%rd4, [pow_sv_f64_param_1];
	ld.param.u32 	%r4, [pow_sv_f64_param_2];
	mov.u32 	%r5, %ctaid.x;
	mov.u32 	%r6, %ctaid.y;
	mov.u32 	%r7, %nctaid.x;
	mov.u32 	%r8, %nctaid.y;
	mov.u32 	%r9, %ctaid.z;
	mad.lo.s32 	%r10, %r9, %r8, %r6;
	mad.lo.s32 	%r11, %r10, %r7, %r5;
	mov.u32 	%r12, %ntid.x;
	mov.u32 	%r13, %ntid.y;
	mov.u32 	%r14, %ntid.z;
	mov.u32 	%r15, %tid.z;
	mov.u32 	%r16, %tid.y;
	mov.u32 	%r17, %tid.x;
	mad.lo.s32 	%r18, %r11, %r14, %r15;
	mad.lo.s32 	%r19, %r18, %r13, %r16;
	mad.lo.s32 	%r1, %r19, %r12, %r17;
	setp.ge.s32 	%p4, %r1, %r4;
	@%p4 bra 	$L__BB84_12;
	cvta.to.global.u64 	%rd5, %rd3;
	cvta.to.global.u64 	%rd6, %rd4;
	ld.global.f64 	%fd1, [%rd5];
	mul.wide.s32 	%rd7, %r1, 8;
	add.s64 	%rd1, %rd6, %rd7;
	ld.global.f64 	%fd2, [%rd1];
	{
	.reg .b32 %temp; 
	mov.b64 	{%temp, %r2}, %fd1;
	}
	{
	.reg .b32 %temp; 
	mov.b64 	{%temp, %r3}, %fd2;
	}
	shr.u32 	%r20, %r3, 20;
	and.b32  	%r21, %r20, 2047;
	add.s32 	%r22, %r21, -1012;
	mov.b64 	%rd8, %fd2;
	shl.b64 	%rd2, %rd8, %r22;
	setp.eq.s64 	%p3, %rd2, -9223372036854775808;
	abs.f64 	%fd3, %fd1;
	setp.neu.f64 	%p5, %fd1, 0d0000000000000000;
	@%p5 bra 	$L__BB84_3;
	setp.eq.s64 	%p8, %rd2, -9223372036854775808;
	abs.f64 	%fd19, %fd2;
	setp.neu.f64 	%p9, %fd19, 0d3FE0000000000000;
	and.pred  	%p3, %p9, %p8;
	selp.b32 	%r23, %r2, 0, %p3;
	setp.lt.s32 	%p10, %r3, 0;
	or.b32  	%r24, %r23, 2146435072;
	selp.b32 	%r25, %r24, %r23, %p10;
	mov.b32 	%r26, 0;
	mov.b64 	%fd25, {%r26, %r25};
	bra.uni 	$L__BB84_4;
$L__BB84_3:
	{ // callseq 2, 0
	.param .b64 param0;
	st.param.f64 	[param0], %fd3;
	.param .b64 param1;
	st.param.f64 	[param1], %fd2;
	.param .b64 retval0;
	call.uni (retval0), 
	__internal_accurate_pow, 
	(
	param0, 
	param1
	);
	ld.param.f64 	%fd11, [retval0];
	} // callseq 2
	setp.lt.s32 	%p6, %r2, 0;
	cvt.rzi.f64.f64 	%fd13, %fd2;
	setp.neu.f64 	%p7, %fd2, %fd13;
	neg.f64 	%fd15, %fd11;
	selp.f64 	%fd16, %fd15, %fd11, %p3;
	selp.f64 	%fd17, %fd16, %fd11, %p6;
	selp.f64 	%fd18, 0dFFF8000000000000, %fd17, %p7;
	selp.f64 	%fd25, %fd18, %fd17, %p6;
$L__BB84_4:
	add.f64 	%fd20, %fd1, %fd2;
	{
	.reg .b32 %temp; 
	mov.b64 	{%temp, %r27}, %fd20;
	}
	and.b32  	%r28, %r27, 2146435072;
	setp.ne.s32 	%p11, %r28, 2146435072;
	@%p11 bra 	$L__BB84_11;
	setp.num.f64 	%p12, %fd1, %fd1;
	setp.num.f64 	%p13, %fd2, %fd2;
	and.pred  	%p14, %p12, %p13;
	@%p14 bra 	$L__BB84_7;
	add.rn.f64 	%fd25, %fd1, %fd2;
	bra.uni 	$L__BB84_11;
$L__BB84_7:
	abs.f64 	%fd21, %fd2;
	setp.neu.f64 	%p15, %fd21, 0d7FF0000000000000;
	@%p15 bra 	$L__BB84_9;
	setp.gt.f64 	%p20, %fd3, 0d3FF0000000000000;
	selp.b32 	%r36, 2146435072, 0, %p20;
	setp.lt.s32 	%p21, %r3, 0;
	xor.b32  	%r37, %r36, 2146435072;
	selp.b32 	%r38, %r37, %r36, %p21;
	setp.eq.f64 	%p22, %fd1, 0dBFF0000000000000;
	selp.b32 	%r39, 1072693248, %r38, %p22;
	mov.b32 	%r40, 0;
	mov.b64 	%fd25, {%r40, %r39};
	bra.uni 	$L__BB84_11;
$L__BB84_9:
	setp.neu.f64 	%p16, %fd3, 0d7FF0000000000000;
	@%p16 bra 	$L__BB84_11;
	setp.lt.s32 	%p17, %r2, 0;
	setp.lt.s32 	%p18, %r3, 0;
	selp.b32 	%r29, 0, 2146435072, %p18;
	and.b32  	%r30, %r3, 2147483647;
	setp.ne.s32 	%p19, %r30, 1071644672;
	or.b32  	%r31, %r29, -2147483648;
	selp.b32 	%r32, %r31, %r29, %p19;
	selp.b32 	%r33, %r32, %r29, %p3;
	selp.b32 	%r34, %r33, %r29, %p17;
	mov.b32 	%r35, 0;
	mov.b64 	%fd25, {%r35, %r34};
$L__BB84_11:
	setp.eq.f64 	%p23, %fd1, 0d3FF0000000000000;
	setp.eq.f64 	%p24, %fd2, 0d0000000000000000;
	selp.f64 	%fd22, 0d3FF0000000000000, %fd25, %p24;
	selp.f64 	%fd23, 0d3FF0000000000000, %fd22, %p23;
	st.global.f64 	[%rd1], %fd23;
$L__BB84_12:
	ret;

}
	// .globl	pow_sv_f32
.visible .entry pow_sv_f32(
	.param .u64 .ptr .align 1 pow_sv_f32_param_0,
	.param .u64 .ptr .align 1 pow_sv_f32_param_1,
	.param .u32 pow_sv_f32_param_2
)
{
	.reg .pred 	%p<23>;
	.reg .b32 	%r<32>;
	.reg .b32 	%f<78>;
	.reg .b64 	%rd<7>;

	ld.param.u64 	%rd2, [pow_sv_f32_param_0];
	ld.param.u64 	%rd3, [pow_sv_f32_param_1];
	ld.param.u32 	%r2, [pow_sv_f32_param_2];
	mov.u32 	%r3, %ctaid.x;
	mov.u32 	%r4, %ctaid.y;
	mov.u32 	%r5, %nctaid.x;
	mov.u32 	%r6, %nctaid.y;
	mov.u32 	%r7, %ctaid.z;
	mad.lo.s32 	%r8, %r7, %r6, %r4;
	mad.lo.s32 	%r9, %r8, %r5, %r3;
	mov.u32 	%r10, %ntid.x;
	mov.u32 	%r11, %ntid.y;
	mov.u32 	%r12, %ntid.z;
	mov.u32 	%r13, %tid.z;
	mov.u32 	%r14, %tid.y;
	mov.u32 	%r15, %tid.x;
	mad.lo.s32 	%r16, %r9, %r12, %r13;
	mad.lo.s32 	%r17, %r16, %r11, %r14;
	mad.lo.s32 	%r1, %r17, %r10, %r15;
	setp.ge.s32 	%p1, %r1, %r2;
	mov.f32 	%f77, 0f3F800000;
	@%p1 bra 	$L__BB85_10;
	cvta.to.global.u64 	%rd4, %rd2;
	cvta.to.global.u64 	%rd5, %rd3;
	ld.global.f32 	%f1, [%rd4];
	mul.wide.s32 	%rd6, %r1, 4;
	add.s64 	%rd1, %rd5, %rd6;
	ld.global.f32 	%f12, [%rd1];
	mul.f32 	%f13, %f12, 0f3F000000;
	cvt.rzi.f32.f32 	%f14, %f13;
	add.f32 	%f15, %f14, %f14;
	sub.f32 	%f16, %f12, %f15;
	abs.f32 	%f3, %f16;
	abs.f32 	%f4, %f1;
	setp.lt.f32 	%p2, %f4, 0f00800000;
	mul.f32 	%f17, %f4, 0f4B800000;
	selp.f32 	%f18, %f17, %f4, %p2;
	selp.f32 	%f19, 0fC1C00000, 0f00000000, %p2;
	mov.b32 	%r18, %f18;
	add.s32 	%r19, %r18, -1060439283;
	and.b32  	%r20, %r19, -8388608;
	sub.s32 	%r21, %r18, %r20;
	mov.b32 	%f20, %r21;
	cvt.rn.f32.s32 	%f21, %r20;
	fma.rn.f32 	%f22, %f21, 0f34000000, %f19;
	add.f32 	%f23, %f20, 0fBF800000;
	add.f32 	%f24, %f20, 0f3F800000;
	rcp.approx.ftz.f32 	%f25, %f24;
	add.f32 	%f26, %f23, %f23;
	mul.f32 	%f27, %f26, %f25;
	mul.f32 	%f28, %f27, %f27;
	sub.f32 	%f29, %f23, %f27;
	add.f32 	%f30, %f29, %f29;
	neg.f32 	%f31, %f27;
	fma.rn.f32 	%f32, %f31, %f23, %f30;
	mul.rn.f32 	%f33, %f25, %f32;
	fma.rn.f32 	%f34, %f28, 0f3A2C32E4, 0f3B52E7DB;
	fma.rn.f32 	%f35, %f34, %f28, 0f3C93BB73;
	fma.rn.f32 	%f36, %f35, %f28, 0f3DF6384F;
	mul.rn.f32 	%f37, %f36, %f28;
	fma.rn.f32 	%f38, %f27, 0f3FB8AA3B, %f22;
	sub.f32 	%f39, %f22, %f38;
	fma.rn.f32 	%f40, %f27, 0f3FB8AA3B, %f39;
	fma.rn.f32 	%f41, %f33, 0f3FB8AA3B, %f40;
	fma.rn.f32 	%f42, %f27, 0f32A55E34, %f41;
	mul.f32 	%f43, %f37, 0f40400000;
	fma.rn.f32 	%f44, %f43, %f33, %f42;
	fma.rn.f32 	%f45, %f37, %f27, %f44;
	add.rn.f32 	%f46, %f38, %f45;
	neg.f32 	%f47, %f38;
	add.rn.f32 	%f48, %f46, %f47;
	neg.f32 	%f49, %f48;
	add.rn.f32 	%f50, %f45, %f49;
	mul.rn.f32 	%f51, %f46, %f12;
	neg.f32 	%f52, %f51;
	fma.rn.f32 	%f53, %f46, %f12, %f52;
	fma.rn.f32 	%f54, %f50, %f12, %f53;
	cvt.rni.f32.f32 	%f55, %f51;
	sub.f32 	%f56, %f51, %f55;
	add.f32 	%f57, %f56, %f54;
	fma.rn.f32 	%f58, %f57, 0f391FCB8E, 0f3AAF85ED;
	fma.rn.f32 	%f59, %f58, %f57, 0f3C1D9856;
	fma.rn.f32 	%f60, %f59, %f57, 0f3D6357BB;
	fma.rn.f32 	%f61, %f60, %f57, 0f3E75FDEC;
	fma.rn.f32 	%f62, %f61, %f57, 0f3F317218;
	fma.rn.f32 	%f63, %f62, %f57, 0f3F800000;
	cvt.rzi.s32.f32 	%r22, %f55;
	setp.gt.f32 	%p3, %f55, 0f00000000;
	selp.b32 	%r23, 0, -2097152000, %p3;
	add.s32 	%r24, %r23, 2130706432;
	mov.b32 	%f64, %r24;
	mul.f32 	%f65, %f63, %f64;
	shl.b32 	%r25, %r22, 23;
	sub.s32 	%r26, %r25, %r23;
	mov.b32 	%f66, %r26;
	mul.f32 	%f67, %f65, %f66;
	abs.f32 	%f68, %f51;
	setp.gt.f32 	%p4, %f68, 0f43180000;
	setp.lt.f32 	%p5, %f51, 0f00000000;
	selp.f32 	%f69, 0f00000000, 0f7F800000, %p5;
	selp.f32 	%f5, %f69, %f67, %p4;
	setp.eq.f32 	%p6, %f1, 0f3F800000;
	setp.eq.f32 	%p7, %f12, 0f00000000;
	or.pred  	%p8, %p6, %p7;
	@%p8 bra 	$L__BB85_9;
	setp.num.f32 	%p9, %f4, %f4;
	abs.f32 	%f70, %f12;
	setp.num.f32 	%p10, %f70, %f70;
	and.pred  	%p11, %p9, %p10;
	@%p11 bra 	$L__BB85_4;
	add.rn.f32 	%f77, %f1, %f12;
	bra.uni 	$L__BB85_9;
$L__BB85_4:
	setp.neu.f32 	%p12, %f1, 0f00000000;
	setp.neu.f32 	%p13, %f4, 0f7F800000;
	and.pred  	%p14, %p12, %p13;
	@%p14 bra 	$L__BB85_6;
	setp.neu.f32 	%p21, %f3, 0f3F800000;
	add.f32 	%f75, %f1, %f1;
	mov.b32 	%r27, %f75;
	setp.lt.f32 	%p22, %f12, 0f00000000;
	xor.b32  	%r28, %r27, 2139095040;
	selp.b32 	%r29, %r28, %r27, %p22;
	and.b32  	%r30, %r29, 2147483647;
	selp.b32 	%r31, %r30, %r29, %p21;
	mov.b32 	%f77, %r31;
	bra.uni 	$L__BB85_9;
$L__BB85_6:
	setp.eq.f32 	%p15, %f1, 0fBF800000;
	setp.eq.f32 	%p16, %f70, 0f7F800000;
	and.pred  	%p17, %p15, %p16;
	@%p17 bra 	$L__BB85_9;
	setp.geu.f32 	%p18, %f1, 0f00000000;
	mov.f32 	%f77, %f5;
	@%p18 bra 	$L__BB85_9;
	setp.neu.f32 	%p19, %f3, 0f3F800000;
	neg.f32 	%f72, %f5;
	selp.f32 	%f73, %f5, %f72, %p19;
	cvt.rmi.f32.f32 	%f74, %f12;
	setp.neu.f32 	%p20, %f12, %f74;
	selp.f32 	%f77, 0f7FFFFFFF, %f73, %p20;
$L__BB85_9:
	st.global.f32 	[%rd1], %f77;
$L__BB85_10:
	ret;

}
	// .globl	pow_ss_f64
.visible .entry pow_ss_f64(
	.param .u64 .ptr .align 1 pow_ss_f64_param_0,
	.param .u64 .ptr .align 1 pow_ss_f64_param_1,
	.param .u32 pow_ss_f64_param_2
)
{
	.reg .pred 	%p<26>;
	.reg .b32 	%r<41>;
	.reg .b64 	%rd<7>;
	.reg .b64 	%fd<26>;

	ld.param.u64 	%rd3, [pow_ss_f64_param_0];
	ld.param.u64 	%rd4, [pow_ss_f64_param_1];
	ld.param.u32 	%r3, [pow_ss_f64_param_2];
	mov.u32 	%r4, %ctaid.x;
	mov.u32 	%r5, %ctaid.y;
	mov.u32 	%r6, %nctaid.x;
	mov.u32 	%r7, %nctaid.y;
	mov.u32 	%r8, %ctaid.z;
	mad.lo.s32 	%r9, %r8, %r7, %r5;
	mad.lo.s32 	%r10, %r9, %r6, %r4;
	mov.u32 	%r11, %ntid.x;
	mov.u32 	%r12, %ntid.y;
	mov.u32 	%r13, %ntid.z;
	mov.u32 	%r14, %tid.z;
	mov.u32 	%r15, %tid.y;
	mov.u32 	%r16, %tid.x;
	mad.lo.s32 	%r17, %r10, %r13, %r14;
	mad.lo.s32 	%r18, %r17, %r12, %r15;
	mad.lo.s32 	%r19, %r18, %r11, %r16;
	setp.ge.s32 	%p4, %r19, %r3;
	@%p4 bra 	$L__BB86_12;
	cvta.to.global.u64 	%rd1, %rd3;
	cvta.to.global.u64 	%rd5, %rd4;
	ld.global.f64 	%fd1, [%rd1];
	ld.global.f64 	%fd2, [%rd5];
	{
	.reg .b32 %temp; 
	mov.b64 	{%temp, %r1}, %fd1;
	}
	{
	.reg .b32 %temp; 
	mov.b64 	{%temp, %r2}, %fd2;
	}
	shr.u32 	%r20, %r2, 20;
	and.b32  	%r21, %r20, 2047;
	add.s32 	%r22, %r21, -1012;
	mov.b64 	%rd6, %fd2;
	shl.b64 	%rd2, %rd6, %r22;
	setp.eq.s64 	%p3, %rd2, -9223372036854775808;
	abs.f64 	%fd3, %fd1;
	setp.neu.f64 	%p5, %fd1, 0d0000000000000000;
	@%p5 bra 	$L__BB86_3;
	setp.eq.s64 	%p8, %rd2, -9223372036854775808;
	abs.f64 	%fd19, %fd2;
	setp.neu.f64 	%p9, %fd19, 0d3FE0000000000000;
	and.pred  	%p3, %p9, %p8;
	selp.b32 	%r23, %r1, 0, %p3;
	setp.lt.s32 	%p10, %r2, 0;
	or.b32  	%r24, %r23, 2146435072;
	selp.b32 	%r25, %r24, %r23, %p10;
	mov.b32 	%r26, 0;
	mov.b64 	%fd25, {%r26, %r25};
	bra.uni 	$L__BB86_4;
$L__BB86_3:
	{ // callseq 3, 0
	.param .b64 param0;
	st.param.f64 	[param0], %fd3;
	.param .b64 param1;
	st.param.f64 	[param1], %fd2;
	.param .b64 retval0;
	call.uni (retval0), 
	__internal_accurate_pow, 
	(
	param0, 
	param1
	);
	ld.param.f64 	%fd11, [retval0];
	} // callseq 3
	setp.lt.s32 	%p6, %r1, 0;
	cvt.rzi.f64.f64 	%fd13, %fd2;
	setp.neu.f64 	%p7, %fd2, %fd13;
	neg.f64 	%fd15, %fd11;
	selp.f64 	%fd16, %fd15, %fd11, %p3;
	selp.f64 	%fd17, %fd16, %fd11, %p6;
	selp.f64 	%fd18, 0dFFF8000000000000, %fd17, %p7;
	selp.f64 	%fd25, %fd18, %fd17, %p6;
$L__BB86_4:
	add.f64 	%fd20, %fd1, %fd2;
	{
	.reg .b32 %temp; 
	mov.b64 	{%temp, %r27}, %fd20;
	}
	and.b32  	%r28, %r27, 2146435072;
	setp.ne.s32 	%p11, %r28, 2146435072;
	@%p11 bra 	$L__BB86_11;
	setp.num.f64 	%p12, %fd1, %fd1;
	setp.num.f64 	%p13, %fd2, %fd2;
	and.pred  	%p14, %p12, %p13;
	@%p14 bra 	$L__BB86_7;
	add.rn.f64 	%fd25, %fd1, %fd2;
	bra.uni 	$L__BB86_11;
$L__BB86_7:
	abs.f64 	%fd21, %fd2;
	setp.neu.f64 	%p15, %fd21, 0d7FF0000000000000;
	@%p15 bra 	$L__BB86_9;
	setp.gt.f64 	%p20, %fd3, 0d3FF0000000000000;
	selp.b32 	%r36, 2146435072, 0, %p20;
	setp.lt.s32 	%p21, %r2, 0;
	xor.b32  	%r37, %r36, 2146435072;
	selp.b32 	%r38, %r37, %r36, %p21;
	setp.eq.f64 	%p22, %fd1, 0dBFF0000000000000;
	selp.b32 	%r39, 1072693248, %r38, %p22;
	mov.b32 	%r40, 0;
	mov.b64 	%fd25, {%r40, %r39};
	bra.uni 	$L__BB86_11;
$L__BB86_9:
	setp.neu.f64 	%p16, %fd3, 0d7FF0000000000000;
	@%p16 bra 	$L__BB86_11;
	setp.lt.s32 	%p17, %r1, 0;
	setp.lt.s32 	%p18, %r2, 0;
	selp.b32 	%r29, 0, 2146435072, %p18;
	and.b32  	%r30, %r2, 2147483647;
	setp.ne.s32 	%p19, %r30, 1071644672;
	or.b32  	%r31, %r29, -2147483648;
	selp.b32 	%r32, %r31, %r29, %p19;
	selp.b32 	%r33, %r32, %r29, %p3;
	selp.b32 	%r34, %r33, %r29, %p17;
	mov.b32 	%r35, 0;
	mov.b64 	%fd25, {%r35, %r34};
$L__BB86_11:
	setp.eq.f64 	%p23, %fd1, 0d3FF0000000000000;
	setp.eq.f64 	%p24, %fd2, 0d0000000000000000;
	selp.f64 	%fd22, 0d3FF0000000000000, %fd25, %p24;
	selp.f64 	%fd23, 0d3FF0000000000000, %fd22, %p23;
	st.global.f64 	[%rd1], %fd23;
$L__BB86_12:
	ret;

}
	// .globl	pow_ss_f32
.visible .entry pow_ss_f32(
	.param .u64 .ptr .align 1 pow_ss_f32_param_0,
	.param .u64 .ptr .align 1 pow_ss_f32_param_1,
	.param .u32 pow_ss_f32_param_2
)
{
	.reg .pred 	%p<23>;
	.reg .b32 	%r<32>;
	.reg .b32 	%f<78>;
	.reg .b64 	%rd<5>;

	ld.param.u64 	%rd2, [pow_ss_f32_param_0];
	ld.param.u64 	%rd3, [pow_ss_f32_param_1];
	ld.param.u32 	%r1, [pow_ss_f32_param_2];
	mov.u32 	%r2, %ctaid.x;
	mov.u32 	%r3, %ctaid.y;
	mov.u32 	%r4, %nctaid.x;
	mov.u32 	%r5, %nctaid.y;
	mov.u32 	%r6, %ctaid.z;
	mad.lo.s32 	%r7, %r6, %r5, %r3;
	mad.lo.s32 	%r8, %r7, %r4, %r2;
	mov.u32 	%r9, %ntid.x;
	mov.u32 	%r10, %ntid.y;
	mov.u32 	%r11, %ntid.z;
	mov.u32 	%r12, %tid.z;
	mov.u32 	%r13, %tid.y;
	mov.u32 	%r14, %tid.x;
	mad.lo.s32 	%r15, %r8, %r11, %r12;
	mad.lo.s32 	%r16, %r15, %r10, %r13;
	mad.lo.s32 	%r17, %r16, %r9, %r14;
	setp.ge.s32 	%p1, %r17, %r1;
	mov.f32 	%f77, 0f3F800000;
	@%p1 bra 	$L__BB87_10;
	cvta.to.global.u64 	%rd1, %rd2;
	cvta.to.global.u64 	%rd4, %rd3;
	ld.global.f32 	%f1, [%rd1];
	ld.global.f32 	%f12, [%rd4];
	mul.f32 	%f13, %f12, 0f3F000000;
	cvt.rzi.f32.f32 	%f14, %f13;
	add.f32 	%f15, %f14, %f14;
	sub.f32 	%f16, %f12, %f15;
	abs.f32 	%f3, %f16;
	abs.f32 	%f4, %f1;
	setp.lt.f32 	%p2, %f4, 0f00800000;
	mul.f32 	%f17, %f4, 0f4B800000;
	selp.f32 	%f18, %f17, %f4, %p2;
	selp.f32 	%f19, 0fC1C00000, 0f00000000, %p2;
	mov.b32 	%r18, %f18;
	add.s32 	%r19, %r18, -1060439283;
	and.b32  	%r20, %r19, -8388608;
	sub.s32 	%r21, %r18, %r20;
	mov.b32 	%f20, %r21;
	cvt.rn.f32.s32 	%f21, %r20;
	fma.rn.f32 	%f22, %f21, 0f34000000, %f19;
	add.f32 	%f23, %f20, 0fBF800000;
	add.f32 	%f24, %f20, 0f3F800000;
	rcp.approx.ftz.f32 	%f25, %f24;
	add.f32 	%f26, %f23, %f23;
	mul.f32 	%f27, %f26, %f25;
	mul.f32 	%f28, %f27, %f27;
	sub.f32 	%f29, %f23, %f27;
	add.f32 	%f30, %f29, %f29;
	neg.f32 	%f31, %f27;
	fma.rn.f32 	%f32, %f31, %f23, %f30;
	mul.rn.f32 	%f33, %f25, %f32;
	fma.rn.f32 	%f34, %f28, 0f3A2C32E4, 0f3B52E7DB;
	fma.rn.f32 	%f35, %f34, %f28, 0f3C93BB73;
	fma.rn.f32 	%f36, %f35, %f28, 0f3DF6384F;
	mul.rn.f32 	%f37, %f36, %f28;
	fma.rn.f32 	%f38, %f27, 0f3FB8AA3B, %f22;
	sub.f32 	%f39, %f22, %f38;
	fma.rn.f32 	%f40, %f27, 0f3FB8AA3B, %f39;
	fma.rn.f32 	%f41, %f33, 0f3FB8AA3B, %f40;
	fma.rn.f32 	%f42, %f27, 0f32A55E34, %f41;
	mul.f32 	%f43, %f37, 0f40400000;
	fma.rn.f32 	%f44, %f43, %f33, %f42;
	fma.rn.f32 	%f45, %f37, %f27, %f44;
	add.rn.f32 	%f46, %f38, %f45;
	neg.f32 	%f47, %f38;
	add.rn.f32 	%f48, %f46, %f47;
	neg.f32 	%f49, %f48;
	add.rn.f32 	%f50, %f45, %f49;
	mul.rn.f32 	%f51, %f46, %f12;
	neg.f32 	%f52, %f51;
	fma.rn.f32 	%f53, %f46, %f12, %f52;
	fma.rn.f32 	%f54, %f50, %f12, %f53;
	cvt.rni.f32.f32 	%f55, %f51;
	sub.f32 	%f56, %f51, %f55;
	add.f32 	%f57, %f56, %f54;
	fma.rn.f32 	%f58, %f57, 0f391FCB8E, 0f3AAF85ED;
	fma.rn.f32 	%f59, %f58, %f57, 0f3C1D9856;
	fma.rn.f32 	%f60, %f59, %f57, 0f3D6357BB;
	fma.rn.f32 	%f61, %f60, %f57, 0f3E75FDEC;
	fma.rn.f32 	%f62, %f61, %f57, 0f3F317218;
	fma.rn.f32 	%f63, %f62, %f57, 0f3F800000;
	cvt.rzi.s32.f32 	%r22, %f55;
	setp.gt.f32 	%p3, %f55, 0f00000000;
	selp.b32 	%r23, 0, -2097152000, %p3;
	add.s32 	%r24, %r23, 2130706432;
	mov.b32 	%f64, %r24;
	mul.f32 	%f65, %f63, %f64;
	shl.b32 	%r25, %r22, 23;
	sub.s32 	%r26, %r25, %r23;
	mov.b32 	%f66, %r26;
	mul.f32 	%f67, %f65, %f66;
	abs.f32 	%f68, %f51;
	setp.gt.f32 	%p4, %f68, 0f43180000;
	setp.lt.f32 	%p5, %f51, 0f00000000;
	selp.f32 	%f69, 0f00000000, 0f7F800000, %p5;
	selp.f32 	%f5, %f69, %f67, %p4;
	setp.eq.f32 	%p6, %f1, 0f3F800000;
	setp.eq.f32 	%p7, %f12, 0f00000000;
	or.pred  	%p8, %p6, %p7;
	@%p8 bra 	$L__BB87_9;
	setp.num.f32 	%p9, %f4, %f4;
	abs.f32 	%f70, %f12;
	setp.num.f32 	%p10, %f70, %f70;
	and.pred  	%p11, %p9, %p10;
	@%p11 bra 	$L__BB87_4;
	add.rn.f32 	%f77, %f1, %f12;
	bra.uni 	$L__BB87_9;
$L__BB87_4:
	setp.neu.f32 	%p12, %f1, 0f00000000;
	setp.neu.f32 	%p13, %f4, 0f7F800000;
	and.pred  	%p14, %p12, %p13;
	@%p14 bra 	$L__BB87_6;
	setp.neu.f32 	%p21, %f3, 0f3F800000;
	add.f32 	%f75, %f1, %f1;
	mov.b32 	%r27, %f75;
	setp.lt.f32 	%p22, %f12, 0f00000000;
	xor.b32  	%r28, %r27, 2139095040;
	selp.b32 	%r29, %r28, %r27, %p22;
	and.b32  	%r30, %r29, 2147483647;
	selp.b32 	%r31, %r30, %r29, %p21;
	mov.b32 	%f77, %r31;
	bra.uni 	$L__BB87_9;
$L__BB87_6:
	setp.eq.f32 	%p15, %f1, 0fBF800000;
	setp.eq.f32 	%p16, %f70, 0f7F800000;
	and.pred  	%p17, %p15, %p16;
	@%p17 bra 	$L__BB87_9;
	setp.geu.f32 	%p18, %f1, 0f00000000;
	mov.f32 	%f77, %f5;
	@%p18 bra 	$L__BB87_9;
	setp.neu.f32 	%p19, %f3, 0f3F800000;
	neg.f32 	%f72, %f5;
	selp.f32 	%f73, %f5, %f72, %p19;
	cvt.rmi.f32.f32 	%f74, %f12;
	setp.neu.f32 	%p20, %f12, %f74;
	selp.f32 	%f77, 0f7FFFFFFF, %f73, %p20;
$L__BB87_9:
	st.global.f32 	[%rd1], %f77;
$L__BB87_10:
	ret;

}
.func  (.param .b64 func_retval0) __internal_accurate_pow(
	.param .b64 __internal_accurate_pow_param_0,
	.param .b64 __internal_accurate_pow_param_1
)
{
	.reg .pred 	%p<8>;
	.reg .b32 	%r<49>;
	.reg .b32 	%f<3>;
	.reg .b64 	%fd<109>;

	ld.param.f64 	%fd10, [__internal_accurate_pow_param_0];
	ld.param.f64 	%fd11, [__internal_accurate_pow_param_1];
	{
	.reg .b32 %temp; 
	mov.b64 	{%temp, %r46}, %fd10;
	}
	{
	.reg .b32 %temp; 
	mov.b64 	{%r45, %temp}, %fd10;
	}
	shr.u32 	%r47, %r46, 20;
	setp.gt.u32 	%p1, %r46, 1048575;
	@%p1 bra 	$L__BB88_2;
	mul.f64 	%fd12, %fd10, 0d4350000000000000;
	{
	.reg .b32 %temp; 
	mov.b64 	{%temp, %r46}, %fd12;
	}
	{
	.reg .b32 %temp; 
	mov.b64 	{%r45, %temp}, %fd12;
	}
	shr.u32 	%r16, %r46, 20;
	add.s32 	%r47, %r16, -54;
$L__BB88_2:
	add.s32 	%r48, %r47, -1023;
	and.b32  	%r17, %r46, -2146435073;
	or.b32  	%r18, %r17, 1072693248;
	mov.b64 	%fd107, {%r45, %r18};
	setp.lt.u32 	%p2, %r18, 1073127583;
	@%p2 bra 	$L__BB88_4;
	{
	.reg .b32 %temp; 
	mov.b64 	{%r19, %temp}, %fd107;
	}
	{
	.reg .b32 %temp; 
	mov.b64 	{%temp, %r20}, %fd107;
	}
	add.s32 	%r21, %r20, -1048576;
	mov.b64 	%fd107, {%r19, %r21};
	add.s32 	%r48, %r47, -1022;
$L__BB88_4:
	add.f64 	%fd13, %fd107, 0dBFF0000000000000;
	add.f64 	%fd14, %fd107, 0d3FF0000000000000;
	rcp.approx.ftz.f64 	%fd15, %fd14;
	neg.f64 	%fd16, %fd14;
	fma.rn.f64 	%fd17, %fd16, %fd15, 0d3FF0000000000000;
	fma.rn.f64 	%fd18, %fd17, %fd17, %fd17;
	fma.rn.f64 	%fd19, %fd18, %fd15, %fd15;
	mul.f64 	%fd20, %fd13, %fd19;
	fma.rn.f64 	%fd21, %fd13, %fd19, %fd20;
	mul.f64 	%fd22, %fd21, %fd21;
	fma.rn.f64 	%fd23, %fd22, 0d3EB0F5FF7D2CAFE2, 0d3ED0F5D241AD3B5A;
	fma.rn.f64 	%fd24, %fd23, %fd22, 0d3EF3B20A75488A3F;
	fma.rn.f64 	%fd25, %fd24, %fd22, 0d3F1745CDE4FAECD5;
	fma.rn.f64 	%fd26, %fd25, %fd22, 0d3F3C71C7258A578B;
	fma.rn.f64 	%fd27, %fd26, %fd22, 0d3F6249249242B910;
	fma.rn.f64 	%fd28, %fd27, %fd22, 0d3F89999999999DFB;
	sub.f64 	%fd29, %fd13, %fd21;
	add.f64 	%fd30, %fd29, %fd29;
	neg.f64 	%fd31, %fd21;
	fma.rn.f64 	%fd32, %fd31, %fd13, %fd30;
	mul.f64 	%fd33, %fd19, %fd32;
	fma.rn.f64 	%fd34, %fd22, %fd28, 0d3FB5555555555555;
	mov.f64 	%fd35, 0d3FB5555555555555;
	sub.f64 	%fd36, %fd35, %fd34;
	fma.rn.f64 	%fd37, %fd22, %fd28, %fd36;
	add.f64 	%fd38, %fd37, 0dBC46A4CB00B9E7B0;
	add.f64 	%fd39, %fd34, %fd38;
	sub.f64 	%fd40, %fd34, %fd39;
	add.f64 	%fd41, %fd38, %fd40;
	mul.rn.f64 	%fd42, %fd21, %fd21;
	neg.f64 	%fd43, %fd42;
	fma.rn.f64 	%fd44, %fd21, %fd21, %fd43;
	{
	.reg .b32 %temp; 
	mov.b64 	{%r22, %temp}, %fd33;
	}
	{
	.reg .b32 %temp; 
	mov.b64 	{%temp, %r23}, %fd33;
	}
	add.s32 	%r24, %r23, 1048576;
	mov.b64 	%fd45, {%r22, %r24};
	fma.rn.f64 	%fd46, %fd21, %fd45, %fd44;
	mul.rn.f64 	%fd47, %fd42, %fd21;
	neg.f64 	%fd48, %fd47;
	fma.rn.f64 	%fd49, %fd42, %fd21, %fd48;
	fma.rn.f64 	%fd50, %fd42, %fd33, %fd49;
	fma.rn.f64 	%fd51, %fd46, %fd21, %fd50;
	mul.rn.f64 	%fd52, %fd39, %fd47;
	neg.f64 	%fd53, %fd52;
	fma.rn.f64 	%fd54, %fd39, %fd47, %fd53;
	fma.rn.f64 	%fd55, %fd39, %fd51, %fd54;
	fma.rn.f64 	%fd56, %fd41, %fd47, %fd55;
	add.f64 	%fd57, %fd52, %fd56;
	sub.f64 	%fd58, %fd52, %fd57;
	add.f64 	%fd59, %fd56, %fd58;
	add.f64 	%fd60, %fd21, %fd57;
	sub.f64 	%fd61, %fd21, %fd60;
	add.f64 	%fd62, %fd57, %fd61;
	add.f64 	%fd63, %fd59, %fd62;
	add.f64 	%fd64, %fd33, %fd63;
	add.f64 	%fd65, %fd60, %fd64;
	sub.f64 	%fd66, %fd60, %fd65;
	add.f64 	%fd67, %fd64, %fd66;
	xor.b32  	%r25, %r48, -2147483648;
	mov.b32 	%r26, 1127219200;
	mov.b64 	%fd68, {%r25, %r26};
	mov.b32 	%r27, -2147483648;
	mov.b64 	%fd69, {%r27, %r26};
	sub.f64 	%fd70, %fd68, %fd69;
	fma.rn.f64 	%fd71, %fd70, 0d3FE62E42FEFA39EF, %fd65;
	fma.rn.f64 	%fd72, %fd70, 0dBFE62E42FEFA39EF, %fd71;
	sub.f64 	%fd73, %fd72, %fd65;
	sub.f64 	%fd74, %fd67, %fd73;
	fma.rn.f64 	%fd75, %fd70, 0d3C7ABC9E3B39803F, %fd74;
	add.f64 	%fd76, %fd71, %fd75;
	sub.f64 	%fd77, %fd71, %fd76;
	add.f64 	%fd78, %fd75, %fd77;
	{
	.reg .b32 %temp; 
	mov.b64 	{%temp, %r28}, %fd11;
	}
	{
	.reg .b32 %temp; 
	mov.b64 	{%r29, %temp}, %fd11;
	}
	shl.b32 	%r30, %r28, 1;
	setp.gt.u32 	%p3, %r30, -33554433;
	and.b32  	%r31, %r28, -15728641;
	selp.b32 	%r32, %r31, %r28, %p3;
	mov.b64 	%fd79, {%r29, %r32};
	mul.rn.f64 	%fd80, %fd76, %fd79;
	neg.f64 	%fd81, %fd80;
	fma.rn.f64 	%fd82, %fd76, %fd79, %fd81;
	fma.rn.f64 	%fd83, %fd78, %fd79, %fd82;
	add.f64 	%fd4, %fd80, %fd83;
	sub.f64 	%fd84, %fd80, %fd4;
	add.f64 	%fd5, %fd83, %fd84;
	fma.rn.f64 	%fd85, %fd4, 0d3FF71547652B82FE, 0d4338000000000000;
	{
	.reg .b32 %temp; 
	mov.b64 	{%r13, %temp}, %fd85;
	}
	mov.f64 	%fd86, 0dC338000000000000;
	add.rn.f64 	%fd87, %fd85, %fd86;
	fma.rn.f64 	%fd88, %fd87, 0dBFE62E42FEFA39EF, %fd4;
	fma.rn.f64 	%fd89, %fd87, 0dBC7ABC9E3B39803F, %fd88;
	fma.rn.f64 	%fd90, %fd89, 0d3E5ADE1569CE2BDF, 0d3E928AF3FCA213EA;
	fma.rn.f64 	%fd91, %fd90, %fd89, 0d3EC71DEE62401315;
	fma.rn.f64 	%fd92, %fd91, %fd89, 0d3EFA01997C89EB71;
	fma.rn.f64 	%fd93, %fd92, %fd89, 0d3F2A01A014761F65;
	fma.rn.f64 	%fd94, %fd93, %fd89, 0d3F56C16C1852B7AF;
	fma.rn.f64 	%fd95, %fd94, %fd89, 0d3F81111111122322;
	fma.rn.f64 	%fd96, %fd95, %fd89, 0d3FA55555555502A1;
	fma.rn.f64 	%fd97, %fd96, %fd89, 0d3FC5555555555511;
	fma.rn.f64 	%fd98, %fd97, %fd89, 0d3FE000000000000B;
	fma.rn.f64 	%fd99, %fd98, %fd89, 0d3FF0000000000000;
	fma.rn.f64 	%fd100, %fd99, %fd89, 0d3FF0000000000000;
	{
	.reg .b32 %temp; 
	mov.b64 	{%r14, %temp}, %fd100;
	}
	{
	.reg .b32 %temp; 
	mov.b64 	{%temp, %r15}, %fd100;
	}
	shl.b32 	%r33, %r13, 20;
	add.s32 	%r34, %r33, %r15;
	mov.b64 	%fd108, {%r14, %r34};
	{
	.reg .b32 %temp; 
	mov.b64 	{%temp, %r35}, %fd4;
	}
	mov.b32 	%f2, %r35;
	abs.f32 	%f1, %f2;
	setp.lt.f32 	%p4, %f1, 0f4086232B;
	@%p4 bra 	$L__BB88_7;
	setp.lt.f64 	%p5, %fd4, 0d0000000000000000;
	add.f64 	%fd101, %fd4, 0d7FF0000000000000;
	selp.f64 	%fd108, 0d0000000000000000, %fd101, %p5;
	setp.geu.f32 	%p6, %f1, 0f40874800;
	@%p6 bra 	$L__BB88_7;
	shr.u32 	%r36, %r13, 31;
	add.s32 	%r37, %r13, %r36;
	shr.s32 	%r38, %r37, 1;
	shl.b32 	%r39, %r38, 20;
	add.s32 	%r40, %r15, %r39;
	mov.b64 	%fd102, {%r14, %r40};
	sub.s32 	%r41, %r13, %r38;
	shl.b32 	%r42, %r41, 20;
	add.s32 	%r43, %r42, 1072693248;
	mov.b32 	%r44, 0;
	mov.b64 	%fd103, {%r44, %r43};
	mul.f64 	%fd108, %fd103, %fd102;
$L__BB88_7:
	abs.f64 	%fd104, %fd108;
	setp.eq.f64 	%p7, %fd104, 0d7FF0000000000000;
	fma.rn.f64 	%fd105, %fd108, %fd5, %fd108;
	selp.f64 	%fd106, %fd108, %fd105, %p7;
	st.param.f64 	[func_retval0], %fd106;
	ret;

}


// ===== COMPILED SASS (sm_100) =====

	.target	sm_100

	.elftype	@"ET_EXEC"


//--------------------- .note.nv.tkinfo           --------------------------
	.section	.note.nv.tkinfo,"",@"SHT_NOTE"
	.sectionflags	@"SHF_NOTE_NV_TKINFO"
	.tkinfo
        /*0018*/ 	.word	0x00000002
        /*0030*/ 	.string	""
        /*0030*/ 	.string	"ptxas"
        /*0030*/ 	.string	"Cuda compilation tools, release 13.0, V13.0.88"
        /*0030*/ 	.string	"Build cuda_13.0.r13.0/compiler.36424714_0"
        /*0030*/ 	.string	"-arch sm_100 -m 64 "



//--------------------- .note.nv.cuinfo           --------------------------
	.section	.note.nv.cuinfo,"",@"SHT_NOTE"
	.sectionflags	@"SHF_NOTE_NV_CUINFO"
        /*0018*/ 	.short	0x0002
        /*001a*/ 	.short	0x0064
        /*001c*/ 	.short	0x0082
	.zero		2


//--------------------- .nv.info                  --------------------------
	.section	.nv.info,"",@"SHT_CUDA_INFO"
	.align	4


	//----- nvinfo : EIATTR_REGCOUNT
	.align		4
        /*0000*/ 	.byte	0x04, 0x2f
        /*0002*/ 	.short	(.L_1 - .L_0)
	.align		4
.L_0:
        /*0004*/ 	.word	index@(add_vv_f64)
        /*0008*/ 	.word	0x0000000a


	//----- nvinfo : EIATTR_FRAME_SIZE
	.align		4
.L_1:
        /*000c*/ 	.byte	0x04, 0x11
        /*000e*/ 	.short	(.L_3 - .L_2)
	.align		4
.L_2:
        /*0010*/ 	.word	index@(add_vv_f64)
        /*0014*/ 	.word	0x00000000


	//----- nvinfo : EIATTR_REGCOUNT
	.align		4
.L_3:
        /*0018*/ 	.byte	0x04, 0x2f
        /*001a*/ 	.short	(.L_5 - .L_4)
	.align		4
.L_4:
        /*001c*/ 	.word	index@(add_vv_f32)
        /*0020*/ 	.word	0x0000000a


	//----- nvinfo : EIATTR_FRAME_SIZE
	.align		4
.L_5:
        /*0024*/ 	.byte	0x04, 0x11
        /*0026*/ 	.short	(.L_7 - .L_6)
	.align		4
.L_6:
        /*0028*/ 	.word	index@(add_vv_f32)
        /*002c*/ 	.word	0x00000000


	//----- nvinfo : EIATTR_REGCOUNT
	.align		4
.L_7:
        /*0030*/ 	.byte	0x04, 0x2f
        /*0032*/ 	.short	(.L_9 - .L_8)
	.align		4
.L_8:
        /*0034*/ 	.word	index@(sub_vv_f64)
        /*0038*/ 	.word	0x0000000a


	//----- nvinfo : EIATTR_FRAME_SIZE
	.align		4
.L_9:
        /*003c*/ 	.byte	0x04, 0x11
        /*003e*/ 	.short	(.L_11 - .L_10)
	.align		4
.L_10:
        /*0040*/ 	.word	index@(sub_vv_f64)
        /*0044*/ 	.word	0x00000000


	//----- nvinfo : EIATTR_REGCOUNT
	.align		4
.L_11:
        /*0048*/ 	.byte	0x04, 0x2f
        /*004a*/ 	.short	(.L_13 - .L_12)
	.align		4
.L_12:
        /*004c*/ 	.word	index@(sub_vv_f32)
        /*0050*/ 	.word	0x0000000a


	//----- nvinfo : EIATTR_FRAME_SIZE
	.align		4
.L_13:
        /*0054*/ 	.byte	0x04, 0x11
        /*0056*/ 	.short	(.L_15 - .L_14)
	.align		4
.L_14:
        /*0058*/ 	.word	index@(sub_vv_f32)
        /*005c*/ 	.word	0x00000000


	//----- nvinfo : EIATTR_REGCOUNT
	.align		4
.L_15:
        /*0060*/ 	.byte	0x04, 0x2f
        /*0062*/ 	.short	(.L_17 - .L_16)
	.align		4
.L_16:
        /*0064*/ 	.word	index@(mul_vv_f64)
        /*0068*/ 	.word	0x0000000a


	//----- nvinfo : EIATTR_FRAME_SIZE
	.align		4
.L_17:
        /*006c*/ 	.byte	0x04, 0x11
        /*006e*/ 	.short	(.L_19 - .L_18)
	.align		4
.L_18:
        /*0070*/ 	.word	index@(mul_vv_f64)
        /*0074*/ 	.word	0x00000000


	//----- nvinfo : EIATTR_REGCOUNT
	.align		4
.L_19:
        /*0078*/ 	.byte	0x04, 0x2f
        /*007a*/ 	.short	(.L_21 - .L_20)
	.align		4
.L_20:
        /*007c*/ 	.word	index@(mul_vv_f32)
        /*0080*/ 	.word	0x0000000a


	//----- nvinfo : EIATTR_FRAME_SIZE
	.align		4
.L_21:
        /*0084*/ 	.byte	0x04, 0x11
        /*0086*/ 	.short	(.L_23 - .L_22)
	.align		4
.L_22:
        /*0088*/ 	.word	index@(mul_vv_f32)
        /*008c*/ 	.word	0x00000000


	//----- nvinfo : EIATTR_REGCOUNT
	.align		4
.L_23:
        /*0090*/ 	.byte	0x04, 0x2f
        /*0092*/ 	.short	(.L_25 - .L_24)
	.align		4
.L_24:
        /*0094*/ 	.word	index@(div_vv_f64)
        /*0098*/ 	.word	0x0000001a


	//----- nvinfo : EIATTR_FRAME_SIZE
	.align		4
.L_25:
        /*009c*/ 	.byte	0x04, 0x11
        /*009e*/ 	.short	(.L_27 - .L_26)
	.align		4
.L_26:
        /*00a0*/ 	.word	index@($__internal_7_$__cuda_sm20_div_rn_f64_full)
        /*00a4*/ 	.word	0x00000000


	//----- nvinfo : EIATTR_FRAME_SIZE
	.align		4
.L_27:
        /*00a8*/ 	.byte	0x04, 0x11
        /*00aa*/ 	.short	(.L_29 - .L_28)
	.align		4
.L_28:
        /*00ac*/ 	.word	index@(div_vv_f64)
        /*00b0*/ 	.word	0x00000000


	//----- nvinfo : EIATTR_REGCOUNT
	.align		4
.L_29:
        /*00b4*/ 	.byte	0x04, 0x2f
        /*00b6*/ 	.short	(.L_31 - .L_30)
	.align		4
.L_30:
        /*00b8*/ 	.word	index@(div_vv_f32)
        /*00bc*/ 	.word	0x00000010


	//----- nvinfo : EIATTR_FRAME_SIZE
	.align		4
.L_31:
        /*00c0*/ 	.byte	0x04, 0x11
        /*00c2*/ 	.short	(.L_33 - .L_32)
	.align		4
.L_32:
        /*00c4*/ 	.word	index@($__internal_6_$__cuda_sm3x_div_rn_noftz_f32_slowpath)
        /*00c8*/ 	.word	0x00000000


	//----- nvinfo : EIATTR_FRAME_SIZE
	.align		4
.L_33:
        /*00cc*/ 	.byte	0x04, 0x11
        /*00ce*/ 	.short	(.L_35 - .L_34)
	.align		4
.L_34:
        /*00d0*/ 	.word	index@(div_vv_f32)
        /*00d4*/ 	.word	0x00000000


	//----- nvinfo : EIATTR_REGCOUNT
	.align		4
.L_35:
        /*00d8*/ 	.byte	0x04, 0x2f
        /*00da*/ 	.short	(.L_37 - .L_36)
	.align		4
.L_36:
        /*00dc*/ 	.word	index@(gt_vv_f64)
        /*00e0*/ 	.word	0x0000000a


	//----- nvinfo : EIATTR_FRAME_SIZE
	.align		4
.L_37:
        /*00e4*/ 	.byte	0x04, 0x11
        /*00e6*/ 	.short	(.L_39 - .L_38)
	.align		4
.L_38:
        /*00e8*/ 	.word	index@(gt_vv_f64)
        /*00ec*/ 	.word	0x00000000


	//----- nvinfo : EIATTR_REGCOUNT
	.align		4
.L_39:
        /*00f0*/ 	.byte	0x04, 0x2f
        /*00f2*/ 	.short	(.L_41 - .L_40)
	.align		4
.L_40:
        /*00f4*/ 	.word	index@(gt_vv_f32)
        /*00f8*/ 	.word	0x0000000a


	//----- nvinfo : EIATTR_FRAME_SIZE
	.align		4
.L_41:
        /*00fc*/ 	.byte	0x04, 0x11
        /*00fe*/ 	.short	(.L_43 - .L_42)
	.align		4
.L_42:
        /*0100*/ 	.word	index@(gt_vv_f32)
        /*0104*/ 	.word	0x00000000


	//----- nvinfo : EIATTR_REGCOUNT
	.align		4
.L_43:
        /*0108*/ 	.byte	0x04, 0x2f
        /*010a*/ 	.short	(.L_45 - .L_44)
	.align		4
.L_44:
        /*010c*/ 	.word	index@(gte_vv_f64)
        /*0110*/ 	.word	0x0000000a


	//----- nvinfo : EIATTR_FRAME_SIZE
	.align		4
.L_45:
        /*0114*/ 	.byte	0x04, 0x11
        /*0116*/ 	.short	(.L_47 - .L_46)
	.align		4
.L_46:
        /*0118*/ 	.word	index@(gte_vv_f64)
        /*011c*/ 	.word	0x00000000


	//----- nvinfo : EIATTR_REGCOUNT
	.align		4
.L_47:
        /*0120*/ 	.byte	0x04, 0x2f
        /*0122*/ 	.short	(.L_49 - .L_48)
	.align		4
.L_48:
        /*0124*/ 	.word	index@(gte_vv_f32)
        /*0128*/ 	.word	0x0000000a


	//----- nvinfo : EIATTR_FRAME_SIZE
	.align		4
.L_49:
        /*012c*/ 	.byte	0x04, 0x11
        /*012e*/ 	.short	(.L_51 - .L_50)
	.align		4
.L_50:
        /*0130*/ 	.word	index@(gte_vv_f32)
        /*0134*/ 	.word	0x00000000


	//----- nvinfo : EIATTR_REGCOUNT
	.align		4
.L_51:
        /*0138*/ 	.byte	0x04, 0x2f
        /*013a*/ 	.short	(.L_53 - .L_52)
	.align		4
.L_52:
        /*013c*/ 	.word	index@(lt_vv_f64)
        /*0140*/ 	.word	0x0000000a


	//----- nvinfo : EIATTR_FRAME_SIZE
	.align		4
.L_53:
        /*0144*/ 	.byte	0x04, 0x11
        /*0146*/ 	.short	(.L_55 - .L_54)
	.align		4
.L_54:
        /*0148*/ 	.word	index@(lt_vv_f64)
        /*014c*/ 	.word	0x00000000


	//----- nvinfo : EIATTR_REGCOUNT
	.align		4
.L_55:
        /*0150*/ 	.byte	0x04, 0x2f
        /*0152*/ 	.short	(.L_57 - .L_56)
	.align		4
.L_56:
        /*0154*/ 	.word	index@(lt_vv_f32)
        /*0158*/ 	.word	0x0000000a


	//----- nvinfo : EIATTR_FRAME_SIZE
	.align		4
.L_57:
        /*015c*/ 	.byte	0x04, 0x11
        /*015e*/ 	.short	(.L_59 - .L_58)
	.align		4
.L_58:
        /*0160*/ 	.word	index@(lt_vv_f32)
        /*0164*/ 	.word	0x00000000


	//----- nvinfo : EIATTR_REGCOUNT
	.align		4
.L_59:
        /*0168*/ 	.byte	0x04, 0x2f
        /*016a*/ 	.short	(.L_61 - .L_60)
	.align		4
.L_60:
        /*016c*/ 	.word	index@(lte_vv_f64)
        /*0170*/ 	.word	0x0000000a


	//----- nvinfo : EIATTR_FRAME_SIZE
	.align		4
.L_61:
        /*0174*/ 	.byte	0x04, 0x11
        /*0176*/ 	.short	(.L_63 - .L_62)
	.align		4
.L_62:
        /*0178*/ 	.word	index@(lte_vv_f64)
        /*017c*/ 	.word	0x00000000


	//----- nvinfo : EIATTR_REGCOUNT
	.align		4
.L_63:
        /*0180*/ 	.byte	0x04, 0x2f
        /*0182*/ 	.short	(.L_65 - .L_64)
	.align		4
.L_64:
        /*0184*/ 	.word	index@(lte_vv_f32)
        /*0188*/ 	.word	0x0000000a


	//----- nvinfo : EIATTR_FRAME_SIZE
	.align		4
.L_65:
        /*018c*/ 	.byte	0x04, 0x11
        /*018e*/ 	.short	(.L_67 - .L_66)
	.align		4
.L_66:
        /*0190*/ 	.word	index@(lte_vv_f32)
        /*0194*/ 	.word	0x00000000


	//----- nvinfo : EIATTR_REGCOUNT
	.align		4
.L_67:
        /*0198*/ 	.byte	0x04, 0x2f
        /*019a*/ 	.short	(.L_69 - .L_68)
	.align		4
.L_68:
        /*019c*/ 	.word	index@(eq_vv_f64)
        /*01a0*/ 	.word	0x0000000a


	//----- nvinfo : EIATTR_FRAME_SIZE
	.align		4
.L_69:
        /*01a4*/ 	.byte	0x04, 0x11
        /*01a6*/ 	.short	(.L_71 - .L_70)
	.align		4
.L_70:
        /*01a8*/ 	.word	index@(eq_vv_f64)
        /*01ac*/ 	.word	0x00000000


	//----- nvinfo : EIATTR_REGCOUNT
	.align		4
.L_71:
        /*01b0*/ 	.byte	0x04, 0x2f
        /*01b2*/ 	.short	(.L_73 - .L_72)
	.align		4
.L_72:
        /*01b4*/ 	.word	index@(eq_vv_f32)
        /*01b8*/ 	.word	0x0000000a


	//----- nvinfo : EIATTR_FRAME_SIZE
	.align		4
.L_73:
        /*01bc*/ 	.byte	0x04, 0x11
        /*01be*/ 	.short	(.L_75 - .L_74)
	.align		4
.L_74:
        /*01c0*/ 	.word	index@(eq_vv_f32)
        /*01c4*/ 	.word	0x00000000


	//----- nvinfo : EIATTR_REGCOUNT
	.align		4
.L_75:
        /*01c8*/ 	.byte	0x04, 0x2f
        /*01ca*/ 	.short	(.L_77 - .L_76)
	.align		4
.L_76:
        /*01cc*/ 	.word	index@(ne_vv_f64)
        /*01d0*/ 	.word	0x0000000a


	//----- nvinfo : EIATTR_FRAME_SIZE
	.align		4
.L_77:
        /*01d4*/ 	.byte	0x04, 0x11
        /*01d6*/ 	.short	(.L_79 - .L_78)
	.align		4
.L_78:
        /*01d8*/ 	.word	index@(ne_vv_f64)
        /*01dc*/ 	.word	0x00000000


	//----- nvinfo : EIATTR_REGCOUNT
	.align		4
.L_79:
        /*01e0*/ 	.byte	0x04, 0x2f
        /*01e2*/ 	.short	(.L_81 - .L_80)
	.align		4
.L_80:
        /*01e4*/ 	.word	index@(ne_vv_f32)
        /*01e8*/ 	.word	0x0000000a


	//----- nvinfo : EIATTR_FRAME_SIZE
	.align		4
.L_81:
        /*01ec*/ 	.byte	0x04, 0x11
        /*01ee*/ 	.short	(.L_83 - .L_82)
	.align		4
.L_82:
        /*01f0*/ 	.word	index@(ne_vv_f32)
        /*01f4*/ 	.word	0x00000000


	//----- nvinfo : EIATTR_REGCOUNT
	.align		4
.L_83:
        /*01f8*/ 	.byte	0x04, 0x2f
        /*01fa*/ 	.short	(.L_85 - .L_84)
	.align		4
.L_84:
        /*01fc*/ 	.word	index@(add_vs_f64)
        /*0200*/ 	.word	0x0000000a


	//----- nvinfo : EIATTR_FRAME_SIZE
	.align		4
.L_85:
        /*0204*/ 	.byte	0x04, 0x11
        /*0206*/ 	.short	(.L_87 - .L_86)
	.align		4
.L_86:
        /*0208*/ 	.word	index@(add_vs_f64)
        /*020c*/ 	.word	0x00000000


	//----- nvinfo : EIATTR_REGCOUNT
	.align		4
.L_87:
        /*0210*/ 	.byte	0x04, 0x2f
        /*0212*/ 	.short	(.L_89 - .L_88)
	.align		4
.L_88:
        /*0214*/ 	.word	index@(add_vs_f32)
        /*0218*/ 	.word	0x0000000a


	//----- nvinfo : EIATTR_FRAME_SIZE
	.align		4
.L_89:
        /*021c*/ 	.byte	0x04, 0x11
        /*021e*/ 	.short	(.L_91 - .L_90)
	.align		4
.L_90:
        /*0220*/ 	.word	index@(add_vs_f32)
        /*0224*/ 	.word	0x00000000


	//----- nvinfo : EIATTR_REGCOUNT
	.align		4
.L_91:
        /*0228*/ 	.byte	0x04, 0x2f
        /*022a*/ 	.short	(.L_93 - .L_92)
	.align		4
.L_92:
        /*022c*/ 	.word	index@(sub_vs_f64)
        /*0230*/ 	.word	0x0000000a


	//----- nvinfo : EIATTR_FRAME_SIZE
	.align		4
.L_93:
        /*0234*/ 	.byte	0x04, 0x11
        /*0236*/ 	.short	(.L_95 - .L_94)
	.align		4
.L_94:
        /*0238*/ 	.word	index@(sub_vs_f64)
        /*023c*/ 	.word	0x00000000


	//----- nvinfo : EIATTR_REGCOUNT
	.align		4
.L_95:
        /*0240*/ 	.byte	0x04, 0x2f
        /*0242*/ 	.short	(.L_97 - .L_96)
	.align		4
.L_96:
        /*0244*/ 	.word	index@(sub_vs_f32)
        /*0248*/ 	.word	0x0000000a


	//----- nvinfo : EIATTR_FRAME_SIZE
	.align		4
.L_97:
        /*024c*/ 	.byte	0x04, 0x11
        /*024e*/ 	.short	(.L_99 - .L_98)
	.align		4
.L_98:
        /*0250*/ 	.word	index@(sub_vs_f32)
        /*0254*/ 	.word	0x00000000


	//----- nvinfo : EIATTR_REGCOUNT
	.align		4
.L_99:
        /*0258*/ 	.byte	0x04, 0x2f
        /*025a*/ 	.short	(.L_101 - .L_100)
	.align		4
.L_100:
        /*025c*/ 	.word	index@(mul_vs_f64)
        /*0260*/ 	.word	0x0000000a


	//----- nvinfo : EIATTR_FRAME_SIZE
	.align		4
.L_101:
        /*0264*/ 	.byte	0x04, 0x11
        /*0266*/ 	.short	(.L_103 - .L_102)
	.align		4
.L_102:
        /*0268*/ 	.word	index@(mul_vs_f64)
        /*026c*/ 	.word	0x00000000


	//----- nvinfo : EIATTR_REGCOUNT
	.align		4
.L_103:
        /*0270*/ 	.byte	0x04, 0x2f
        /*0272*/ 	.short	(.L_105 - .L_104)
	.align		4
.L_104:
        /*0274*/ 	.word	index@(mul_vs_f32)
        /*0278*/ 	.word	0x0000000a


	//----- nvinfo : EIATTR_FRAME_SIZE
	.align		4
.L_105:
        /*027c*/ 	.byte	0x04, 0x11
        /*027e*/ 	.short	(.L_107 - .L_106)
	.align		4
.L_106:
        /*0280*/ 	.word	index@(mul_vs_f32)
        /*0284*/ 	.word	0x00000000


	//----- nvinfo : EIATTR_REGCOUNT
	.align		4
.L_107:
        /*0288*/ 	.byte	0x04, 0x2f
        /*028a*/ 	.short	(.L_109 - .L_108)
	.align		4
.L_108:
        /*028c*/ 	.word	index@(div_vs_f64)
        /*0290*/ 	.word	0x0000001a


	//----- nvinfo : EIATTR_FRAME_SIZE
	.align		4
.L_109:
        /*0294*/ 	.byte	0x04, 0x11
        /*0296*/ 	.short	(.L_111 - .L_110)
	.align		4
.L_110:
        /*0298*/ 	.word	index@($__internal_5_$__cuda_sm20_div_rn_f64_full)
        /*029c*/ 	.word	0x00000000


	//----- nvinfo : EIATTR_FRAME_SIZE
	.align		4
.L_111:
        /*02a0*/ 	.byte	0x04, 0x11
        /*02a2*/ 	.short	(.L_113 - .L_112)
	.align		4
.L_112:
        /*02a4*/ 	.word	index@(div_vs_f64)
        /*02a8*/ 	.word	0x00000000


	//----- nvinfo : EIATTR_REGCOUNT
	.align		4
.L_113:
        /*02ac*/ 	.byte	0x04, 0x2f
        /*02ae*/ 	.short	(.L_115 - .L_114)
	.align		4
.L_114:
        /*02b0*/ 	.word	index@(div_vs_f32)
        /*02b4*/ 	.word	0x00000010


	//----- nvinfo : EIATTR_FRAME_SIZE
	.align		4
.L_115:
        /*02b8*/ 	.byte	0x04, 0x11
        /*02ba*/ 	.short	(.L_117 - .L_116)
	.align		4
.L_116:
        /*02bc*/ 	.word	index@($__internal_4_$__cuda_sm3x_div_rn_noftz_f32_slowpath)
        /*02c0*/ 	.word	0x00000000


	//----- nvinfo : EIATTR_FRAME_SIZE
	.align		4
.L_117:
        /*02c4*/ 	.byte	0x04, 0x11
        /*02c6*/ 	.short	(.L_119 - .L_118)
	.align		4
.L_118:
        /*02c8*/ 	.word	index@(div_vs_f32)
        /*02cc*/ 	.word	0x00000000


	//----- nvinfo : EIATTR_REGCOUNT
	.align		4
.L_119:
        /*02d0*/ 	.byte	0x04, 0x2f
        /*02d2*/ 	.short	(.L_121 - .L_120)
	.align		4
.L_120:
        /*02d4*/ 	.word	index@(gt_vs_f64)
        /*02d8*/ 	.word	0x0000000a


	//----- nvinfo : EIATTR_FRAME_SIZE
	.align		4
.L_121:
        /*02dc*/ 	.byte	0x04, 0x11
        /*02de*/ 	.short	(.L_123 - .L_122)
	.align		4
.L_122:
        /*02e0*/ 	.word	index@(gt_vs_f64)
        /*02e4*/ 	.word	0x00000000


	//----- nvinfo : EIATTR_REGCOUNT
	.align		4
.L_123:
        /*02e8*/ 	.byte	0x04, 0x2f
        /*02ea*/ 	.short	(.L_125 - .L_124)
	.align		4
.L_124:
        /*02ec*/ 	.word	index@(gt_vs_f32)
        /*02f0*/ 	.word	0x0000000a


	//----- nvinfo : EIATTR_FRAME_SIZE
	.align		4
.L_125:
        /*02f4*/ 	.byte	0x04, 0x11
        /*02f6*/ 	.short	(.L_127 - .L_126)
	.align		4
.L_126:
        /*02f8*/ 	.word	index@(gt_vs_f32)
        /*02fc*/ 	.word	0x00000000


	//----- nvinfo : EIATTR_REGCOUNT
	.align		4
.L_127:
        /*0300*/ 	.byte	0x04, 0x2f
        /*0302*/ 	.short	(.L_129 - .L_128)
	.align		4
.L_128:
        /*0304*/ 	.word	index@(gte_vs_f64)
        /*0308*/ 	.word	0x0000000a


	//----- nvinfo : EIATTR_FRAME_SIZE
	.align		4
.L_129:
        /*030c*/ 	.byte	0x04, 0x11
        /*030e*/ 	.short	(.L_131 - .L_130)
	.align		4
.L_130:
        /*0310*/ 	.word	index@(gte_vs_f64)
        /*0314*/ 	.word	0x00000000


	//----- nvinfo : EIATTR_REGCOUNT
	.align		4
.L_131:
        /*0318*/ 	.byte	0x04, 0x2f
        /*031a*/ 	.short	(.L_133 - .L_132)
	.align		4
.L_132:
        /*031c*/ 	.word	index@(gte_vs_f32)
        /*0320*/ 	.word	0x0000000a


	//----- nvinfo : EIATTR_FRAME_SIZE
	.align		4
.L_133:
        /*0324*/ 	.byte	0x04, 0x11
        /*0326*/ 	.short	(.L_135 - .L_134)
	.align		4
.L_134:
        /*0328*/ 	.word	index@(gte_vs_f32)
        /*032c*/ 	.word	0x00000000


	//----- nvinfo : EIATTR_REGCOUNT
	.align		4
.L_135:
        /*0330*/ 	.byte	0x04, 0x2f
        /*0332*/ 	.short	(.L_137 - .L_136)
	.align		4
.L_136:
        /*0334*/ 	.word	index@(lt_vs_f64)
        /*0338*/ 	.word	0x0000000a


	//----- nvinfo : EIATTR_FRAME_SIZE
	.align		4
.L_137:
        /*033c*/ 	.byte	0x04, 0x11
        /*033e*/ 	.short	(.L_139 - .L_138)
	.align		4
.L_138:
        /*0340*/ 	.word	index@(lt_vs_f64)
        /*0344*/ 	.word	0x00000000


	//----- nvinfo : EIATTR_REGCOUNT
	.align		4
.L_139:
        /*0348*/ 	.byte	0x04, 0x2f
        /*034a*/ 	.short	(.L_141 - .L_140)
	.align		4
.L_140:
        /*034c*/ 	.word	index@(lt_vs_f32)
        /*0350*/ 	.word	0x0000000a


	//----- nvinfo : EIATTR_FRAME_SIZE
	.align		4
.L_141:
        /*0354*/ 	.byte	0x04, 0x11
        /*0356*/ 	.short	(.L_143 - .L_142)
	.align		4
.L_142:
        /*0358*/ 	.word	index@(lt_vs_f32)
        /*035c*/ 	.word	0x00000000


	//----- nvinfo : EIATTR_REGCOUNT
	.align		4
.L_143:
        /*0360*/ 	.byte	0x04, 0x2f
        /*0362*/ 	.short	(.L_145 - .L_144)
	.align		4
.L_144:
        /*0364*/ 	.word	index@(lte_vs_f64)
        /*0368*/ 	.word	0x0000000a


	//----- nvinfo : EIATTR_FRAME_SIZE
	.align		4
.L_145:
        /*036c*/ 	.byte	0x04, 0x11
        /*036e*/ 	.short	(.L_147 - .L_146)
	.align		4
.L_146:
        /*0370*/ 	.word	index@(lte_vs_f64)
        /*0374*/ 	.word	0x00000000


	//----- nvinfo : EIATTR_REGCOUNT
	.align		4
.L_147:
        /*0378*/ 	.byte	0x04, 0x2f
        /*037a*/ 	.short	(.L_149 - .L_148)
	.align		4
.L_148:
        /*037c*/ 	.word	index@(lte_vs_f32)
        /*0380*/ 	.word	0x0000000a


	//----- nvinfo : EIATTR_FRAME_SIZE
	.align		4
.L_149:
        /*0384*/ 	.byte	0x04, 0x11
        /*0386*/ 	.short	(.L_151 - .L_150)
	.align		4
.L_150:
        /*0388*/ 	.word	index@(lte_vs_f32)
        /*038c*/ 	.word	0x00000000


	//----- nvinfo : EIATTR_REGCOUNT
	.align		4
.L_151:
        /*0390*/ 	.byte	0x04, 0x2f
        /*0392*/ 	.short	(.L_153 - .L_152)
	.align		4
.L_152:
        /*0394*/ 	.word	index@(eq_vs_f64)
        /*0398*/ 	.word	0x0000000a


	//----- nvinfo : EIATTR_FRAME_SIZE
	.align		4
.L_153:
        /*039c*/ 	.byte	0x04, 0x11
        /*039e*/ 	.short	(.L_155 - .L_154)
	.align		4
.L_154:
        /*03a0*/ 	.word	index@(eq_vs_f64)
        /*03a4*/ 	.word	0x00000000


	//----- nvinfo : EIATTR_REGCOUNT
	.align		4
.L_155:
        /*03a8*/ 	.byte	0x04, 0x2f
        /*03aa*/ 	.short	(.L_157 - .L_156)
	.align		4
.L_156:
        /*03ac*/ 	.word	index@(eq_vs_f32)
        /*03b0*/ 	.word	0x0000000a


	//----- nvinfo : EIATTR_FRAME_SIZE
	.align		4
.L_157:
        /*03b4*/ 	.byte	0x04, 0x11
        /*03b6*/ 	.short	(.L_159 - .L_158)
	.align		4
.L_158:
        /*03b8*/ 	.word	index@(eq_vs_f32)
        /*03bc*/ 	.word	0x00000000


	//----- nvinfo : EIATTR_REGCOUNT
	.align		4
.L_159:
        /*03c0*/ 	.byte	0x04, 0x2f
        /*03c2*/ 	.short	(.L_161 - .L_160)
	.align		4
.L_160:
        /*03c4*/ 	.word	index@(ne_vs_f64)
        /*03c8*/ 	.word	0x0000000a


	//----- nvinfo : EIATTR_FRAME_SIZE
	.align		4
.L_161:
        /*03cc*/ 	.byte	0x04, 0x11
        /*03ce*/ 	.short	(.L_163 - .L_162)
	.align		4
.L_162:
        /*03d0*/ 	.word	index@(ne_vs_f64)
        /*03d4*/ 	.word	0x00000000


	//----- nvinfo : EIATTR_REGCOUNT
	.align		4
.L_163:
        /*03d8*/ 	.byte	0x04, 0x2f
        /*03da*/ 	.short	(.L_165 - .L_164)
	.align		4
.L_164:
        /*03dc*/ 	.word	index@(ne_vs_f32)
        /*03e0*/ 	.word	0x0000000a


	//----- nvinfo : EIATTR_FRAME_SIZE
	.align		4
.L_165:
        /*03e4*/ 	.byte	0x04, 0x11
        /*03e6*/ 	.short	(.L_167 - .L_166)
	.align		4
.L_166:
        /*03e8*/ 	.word	index@(ne_vs_f32)
        /*03ec*/ 	.word	0x00000000


	//----- nvinfo : EIATTR_REGCOUNT
	.align		4
.L_167:
        /*03f0*/ 	.byte	0x04, 0x2f
        /*03f2*/ 	.short	(.L_169 - .L_168)
	.align		4
.L_168:
        /*03f4*/ 	.word	index@(add_sv_f64)
        /*03f8*/ 	.word	0x0000000a


	//----- nvinfo : EIATTR_FRAME_SIZE
	.align		4
.L_169:
        /*03fc*/ 	.byte	0x04, 0x11
        /*03fe*/ 	.short	(.L_171 - .L_170)
	.align		4
.L_170:
        /*0400*/ 	.word	index@(add_sv_f64)
        /*0404*/ 	.word	0x00000000


	//----- nvinfo : EIATTR_REGCOUNT
	.align		4
.L_171:
        /*0408*/ 	.byte	0x04, 0x2f
        /*040a*/ 	.short	(.L_173 - .L_172)
	.align		4
.L_172:
        /*040c*/ 	.word	index@(add_sv_f32)
        /*0410*/ 	.word	0x0000000a


	//----- nvinfo : EIATTR_FRAME_SIZE
	.align		4
.L_173:
        /*0414*/ 	.byte	0x04, 0x11
        /*0416*/ 	.short	(.L_175 - .L_174)
	.align		4
.L_174:
        /*0418*/ 	.word	index@(add_sv_f32)
        /*041c*/ 	.word	0x00000000


	//----- nvinfo : EIATTR_REGCOUNT
	.align		4
.L_175:
        /*0420*/ 	.byte	0x04, 0x2f
        /*0422*/ 	.short	(.L_177 - .L_176)
	.align		4
.L_176:
        /*0424*/ 	.word	index@(sub_sv_f64)
        /*0428*/ 	.word	0x0000000a


	//----- nvinfo : EIATTR_FRAME_SIZE
	.align		4
.L_177:
        /*042c*/ 	.byte	0x04, 0x11
        /*042e*/ 	.short	(.L_179 - .L_178)
	.align		4
.L_178:
        /*0430*/ 	.word	index@(sub_sv_f64)
        /*0434*/ 	.word	0x00000000


	//----- nvinfo : EIATTR_REGCOUNT
	.align		4
.L_179:
        /*0438*/ 	.byte	0x04, 0x2f
        /*043a*/ 	.short	(.L_181 - .L_180)
	.align		4
.L_180:
        /*043c*/ 	.word	index@(sub_sv_f32)
        /*0440*/ 	.word	0x0000000a


	//----- nvinfo : EIATTR_FRAME_SIZE
	.align		4
.L_181:
        /*0444*/ 	.byte	0x04, 0x11
        /*0446*/ 	.short	(.L_183 - .L_182)
	.align		4
.L_182:
        /*0448*/ 	.word	index@(sub_sv_f32)
        /*044c*/ 	.word	0x00000000


	//----- nvinfo : EIATTR_REGCOUNT
	.align		4
.L_183:
        /*0450*/ 	.byte	0x04, 0x2f
        /*0452*/ 	.short	(.L_185 - .L_184)
	.align		4
.L_184:
        /*0454*/ 	.word	index@(mul_sv_f64)
        /*0458*/ 	.word	0x0000000a


	//----- nvinfo : EIATTR_FRAME_SIZE
	.align		4
.L_185:
        /*045c*/ 	.byte	0x04, 0x11
        /*045e*/ 	.short	(.L_187 - .L_186)
	.align		4
.L_186:
        /*0460*/ 	.word	index@(mul_sv_f64)
        /*0464*/ 	.word	0x00000000


	//----- nvinfo : EIATTR_REGCOUNT
	.align		4
.L_187:
        /*0468*/ 	.byte	0x04, 0x2f
        /*046a*/ 	.short	(.L_189 - .L_188)
	.align		4
.L_188:
        /*046c*/ 	.word	index@(mul_sv_f32)
        /*0470*/ 	.word	0x0000000a


	//----- nvinfo : EIATTR_FRAME_SIZE
	.align		4
.L_189:
        /*0474*/ 	.byte	0x04, 0x11
        /*0476*/ 	.short	(.L_191 - .L_190)
	.align		4
.L_190:
        /*0478*/ 	.word	index@(mul_sv_f32)
        /*047c*/ 	.word	0x00000000


	//----- nvinfo : EIATTR_REGCOUNT
	.align		4
.L_191:
        /*0480*/ 	.byte	0x04, 0x2f
        /*0482*/ 	.short	(.L_193 - .L_192)
	.align		4
.L_192:
        /*0484*/ 	.word	index@(div_sv_f64)
        /*0488*/ 	.word	0x0000001a


	//----- nvinfo : EIATTR_FRAME_SIZE
	.align		4
.L_193:
        /*048c*/ 	.byte	0x04, 0x11
        /*048e*/ 	.short	(.L_195 - .L_194)
	.align		4
.L_194:
        /*0490*/ 	.word	index@($__internal_3_$__cuda_sm20_div_rn_f64_full)
        /*0494*/ 	.word	0x00000000


	//----- nvinfo : EIATTR_FRAME_SIZE
	.align		4
.L_195:
        /*0498*/ 	.byte	0x04, 0x11
        /*049a*/ 	.short	(.L_197 - .L_196)
	.align		4
.L_196:
        /*049c*/ 	.word	index@(div_sv_f64)
        /*04a0*/ 	.word	0x00000000


	//----- nvinfo : EIATTR_REGCOUNT
	.align		4
.L_197:
        /*04a4*/ 	.byte	0x04, 0x2f
        /*04a6*/ 	.short	(.L_199 - .L_198)
	.align		4
.L_198:
        /*04a8*/ 	.word	index@(div_sv_f32)
        /*04ac*/ 	.word	0x00000011


	//----- nvinfo : EIATTR_FRAME_SIZE
	.align		4
.L_199:
        /*04b0*/ 	.byte	0x04, 0x11
        /*04b2*/ 	.short	(.L_201 - .L_200)
	.align		4
.L_200:
        /*04b4*/ 	.word	index@($__internal_2_$__cuda_sm3x_div_rn_noftz_f32_slowpath)
        /*04b8*/ 	.word	0x00000000


	//----- nvinfo : EIATTR_FRAME_SIZE
	.align		4
.L_201:
        /*04bc*/ 	.byte	0x04, 0x11
        /*04be*/ 	.short	(.L_203 - .L_202)
	.align		4
.L_202:
        /*04c0*/ 	.word	index@(div_sv_f32)
        /*04c4*/ 	.word	0x00000000


	//----- nvinfo : EIATTR_REGCOUNT
	.align		4
.L_203:
        /*04c8*/ 	.byte	0x04, 0x2f
        /*04ca*/ 	.short	(.L_205 - .L_204)
	.align		4
.L_204:
        /*04cc*/ 	.word	index@(gt_sv_f64)
        /*04d0*/ 	.word	0x0000000a


	//----- nvinfo : EIATTR_FRAME_SIZE
	.align		4
.L_205:
        /*04d4*/ 	.byte	0x04, 0x11
        /*04d6*/ 	.short	(.L_207 - .L_206)
	.align		4
.L_206:
        /*04d8*/ 	.word	index@(gt_sv_f64)
        /*04dc*/ 	.word	0x00000000


	//----- nvinfo : EIATTR_REGCOUNT
	.align		4
.L_207:
        /*04e0*/ 	.byte	0x04, 0x2f
        /*04e2*/ 	.short	(.L_209 - .L_208)
	.align		4
.L_208:
        /*04e4*/ 	.word	index@(gt_sv_f32)
        /*04e8*/ 	.word	0x0000000a


	//----- nvinfo : EIATTR_FRAME_SIZE
	.align		4
.L_209:
        /*04ec*/ 	.byte	0x04, 0x11
        /*04ee*/ 	.short	(.L_211 - .L_210)
	.align		4
.L_210:
        /*04f0*/ 	.word	index@(gt_sv_f32)
        /*04f4*/ 	.word	0x00000000


	//----- nvinfo : EIATTR_REGCOUNT
	.align		4
.L_211:
        /*04f8*/ 	.byte	0x04, 0x2f
        /*04fa*/ 	.short	(.L_213 - .L_212)
	.align		4
.L_212:
        /*04fc*/ 	.word	index@(gte_sv_f64)
        /*0500*/ 	.word	0x0000000a


	//----- nvinfo : EIATTR_FRAME_SIZE
	.align		4
.L_213:
        /*0504*/ 	.byte	0x04, 0x11
        /*0506*/ 	.short	(.L_215 - .L_214)
	.align		4
.L_214:
        /*0508*/ 	.word	index@(gte_sv_f64)
        /*050c*/ 	.word	0x00000000


	//----- nvinfo : EIATTR_REGCOUNT
	.align		4
.L_215:
        /*0510*/ 	.byte	0x04, 0x2f
        /*0512*/ 	.short	(.L_217 - .L_216)
	.align		4
.L_216:
        /*0514*/ 	.word	index@(gte_sv_f32)
        /*0518*/ 	.word	0x0000000a


	//----- nvinfo : EIATTR_FRAME_SIZE
	.align		4
.L_217:
        /*051c*/ 	.byte	0x04, 0x11
        /*051e*/ 	.short	(.L_219 - .L_218)
	.align		4
.L_218:
        /*0520*/ 	.word	index@(gte_sv_f32)
        /*0524*/ 	.word	0x00000000


	//----- nvinfo : EIATTR_REGCOUNT
	.align		4
.L_219:
        /*0528*/ 	.byte	0x04, 0x2f
        /*052a*/ 	.short	(.L_221 - .L_220)
	.align		4
.L_220:
        /*052c*/ 	.word	index@(lt_sv_f64)
        /*0530*/ 	.word	0x0000000a


	//----- nvinfo : EIATTR_FRAME_SIZE
	.align		4
.L_221:
        /*0534*/ 	.byte	0x04, 0x11
        /*0536*/ 	.short	(.L_223 - .L_222)
	.align		4
.L_222:
        /*0538*/ 	.word	index@(lt_sv_f64)
        /*053c*/ 	.word	0x00000000


	//----- nvinfo : EIATTR_REGCOUNT
	.align		4
.L_223:
        /*0540*/ 	.byte	0x04, 0x2f
        /*0542*/ 	.short	(.L_225 - .L_224)
	.align		4
.L_224:
        /*0544*/ 	.word	index@(lt_sv_f32)
        /*0548*/ 	.word	0x0000000a


	//----- nvinfo : EIATTR_FRAME_SIZE
	.align		4
.L_225:
        /*054c*/ 	.byte	0x04, 0x11
        /*054e*/ 	.short	(.L_227 - .L_226)
	.align		4
.L_226:
        /*0550*/ 	.word	index@(lt_sv_f32)
        /*0554*/ 	.word	0x00000000


	//----- nvinfo : EIATTR_REGCOUNT
	.align		4
.L_227:
        /*0558*/ 	.byte	0x04, 0x2f
        /*055a*/ 	.short	(.L_229 - .L_228)
	.align		4
.L_228:
        /*055c*/ 	.word	index@(lte_sv_f64)
        /*0560*/ 	.word	0x0000000a


	//----- nvinfo : EIATTR_FRAME_SIZE
	.align		4
.L_229:
        /*0564*/ 	.byte	0x04, 0x11
        /*0566*/ 	.short	(.L_231 - .L_230)
	.align		4
.L_230:
        /*0568*/ 	.word	index@(lte_sv_f64)
        /*056c*/ 	.word	0x00000000


	//----- nvinfo : EIATTR_REGCOUNT
	.align		4
.L_231:
        /*0570*/ 	.byte	0x04, 0x2f
        /*0572*/ 	.short	(.L_233 - .L_232)
	.align		4
.L_232:
        /*0574*/ 	.word	index@(lte_sv_f32)
        /*0578*/ 	.word	0x0000000a


	//----- nvinfo : EIATTR_FRAME_SIZE
	.align		4
.L_233:
        /*057c*/ 	.byte	0x04, 0x11
        /*057e*/ 	.short	(.L_235 - .L_234)
	.align		4
.L_234:
        /*0580*/ 	.word	index@(lte_sv_f32)
        /*0584*/ 	.word	0x00000000


	//----- nvinfo : EIATTR_REGCOUNT
	.align		4
.L_235:
        /*0588*/ 	.byte	0x04, 0x2f
        /*058a*/ 	.short	(.L_237 - .L_236)
	.align		4
.L_236:
        /*058c*/ 	.word	index@(eq_sv_f64)
        /*0590*/ 	.word	0x0000000a


	//----- nvinfo : EIATTR_FRAME_SIZE
	.align		4
.L_237:
        /*0594*/ 	.byte	0x04, 0x11
        /*0596*/ 	.short	(.L_239 - .L_238)
	.align		4
.L_238:
        /*0598*/ 	.word	index@(eq_sv_f64)
        /*059c*/ 	.word	0x00000000


	//----- nvinfo : EIATTR_REGCOUNT
	.align		4
.L_239:
        /*05a0*/ 	.byte	0x04, 0x2f
        /*05a2*/ 	.short	(.L_241 - .L_240)
	.align		4
.L_240:
        /*05a4*/ 	.word	index@(eq_sv_f32)
        /*05a8*/ 	.word	0x0000000a


	//----- nvinfo : EIATTR_FRAME_SIZE
	.align		4
.L_241:
        /*05ac*/ 	.byte	0x04, 0x11
        /*05ae*/ 	.short	(.L_243 - .L_242)
	.align		4
.L_242:
        /*05b0*/ 	.word	index@(eq_sv_f32)
        /*05b4*/ 	.word	0x00000000


	//----- nvinfo : EIATTR_REGCOUNT
	.align		4
.L_243:
        /*05b8*/ 	.byte	0x04, 0x2f
        /*05ba*/ 	.short	(.L_245 - .L_244)
	.align		4
.L_244:
        /*05bc*/ 	.word	index@(ne_sv_f64)
        /*05c0*/ 	.word	0x0000000a


	//----- nvinfo : EIATTR_FRAME_SIZE
	.align		4
.L_245:
        /*05c4*/ 	.byte	0x04, 0x11
        /*05c6*/ 	.short	(.L_247 - .L_246)
	.align		4
.L_246:
        /*05c8*/ 	.word	index@(ne_sv_f64)
        /*05cc*/ 	.word	0x00000000


	//----- nvinfo : EIATTR_REGCOUNT
	.align		4
.L_247:
        /*05d0*/ 	.byte	0x04, 0x2f
        /*05d2*/ 	.short	(.L_249 - .L_248)
	.align		4
.L_248:
        /*05d4*/ 	.word	index@(ne_sv_f32)
        /*05d8*/ 	.word	0x0000000a


	//----- nvinfo : EIATTR_FRAME_SIZE
	.align		4
.L_249:
        /*05dc*/ 	.byte	0x04, 0x11
        /*05de*/ 	.short	(.L_251 - .L_250)
	.align		4
.L_250:
        /*05e0*/ 	.word	index@(ne_sv_f32)
        /*05e4*/ 	.word	0x00000000


	//----- nvinfo : EIATTR_REGCOUNT
	.align		4
.L_251:
        /*05e8*/ 	.byte	0x04, 0x2f
        /*05ea*/ 	.short	(.L_253 - .L_252)
	.align		4
.L_252:
        /*05ec*/ 	.word	index@(add_ss_f64)
        /*05f0*/ 	.word	0x0000000a


	//----- nvinfo : EIATTR_FRAME_SIZE
	.align		4
.L_253:
        /*05f4*/ 	.byte	0x04, 0x11
        /*05f6*/ 	.short	(.L_255 - .L_254)
	.align		4
.L_254:
        /*05f8*/ 	.word	index@(add_ss_f64)
        /*05fc*/ 	.word	0x00000000


	//----- nvinfo : EIATTR_REGCOUNT
	.align		4
.L_255:
        /*0600*/ 	.byte	0x04, 0x2f
        /*0602*/ 	.short	(.L_257 - .L_256)
	.align		4
.L_256:
        /*0604*/ 	.word	index@(add_ss_f32)
        /*0608*/ 	.word	0x0000000a


	//----- nvinfo : EIATTR_FRAME_SIZE
	.align		4
.L_257:
        /*060c*/ 	.byte	0x04, 0x11
        /*060e*/ 	.short	(.L_259 - .L_258)
	.align		4
.L_258:
        /*0610*/ 	.word	index@(add_ss_f32)
        /*0614*/ 	.word	0x00000000


	//----- nvinfo : EIATTR_REGCOUNT
	.align		4
.L_259:
        /*0618*/ 	.byte	0x04, 0x2f
        /*061a*/ 	.short	(.L_261 - .L_260)
	.align		4
.L_260:
        /*061c*/ 	.word	index@(sub_ss_f64)
        /*0620*/ 	.word	0x0000000a


	//----- nvinfo : EIATTR_FRAME_SIZE
	.align		4
.L_261:
        /*0624*/ 	.byte	0x04, 0x11
        /*0626*/ 	.short	(.L_263 - .L_262)
	.align		4
.L_262:
        /*0628*/ 	.word	index@(sub_ss_f64)
        /*062c*/ 	.word	0x00000000


	//----- nvinfo : EIATTR_REGCOUNT
	.align		4
.L_263:
        /*0630*/ 	.byte	0x04, 0x2f
        /*0632*/ 	.short	(.L_265 - .L_264)
	.align		4
.L_264:
        /*0634*/ 	.word	index@(sub_ss_f32)
        /*0638*/ 	.word	0x0000000a


	//----- nvinfo : EIATTR_FRAME_SIZE
	.align		4
.L_265:
        /*063c*/ 	.byte	0x04, 0x11
        /*063e*/ 	.short	(.L_267 - .L_266)
	.align		4
.L_266:
        /*0640*/ 	.word	index@(sub_ss_f32)
        /*0644*/ 	.word	0x00000000


	//----- nvinfo : EIATTR_REGCOUNT
	.align		4
.L_267:
        /*0648*/ 	.byte	0x04, 0x2f
        /*064a*/ 	.short	(.L_269 - .L_268)
	.align		4
.L_268:
        /*064c*/ 	.word	index@(mul_ss_f64)
        /*0650*/ 	.word	0x0000000a


	//----- nvinfo : EIATTR_FRAME_SIZE
	.align		4
.L_269:
        /*0654*/ 	.byte	0x04, 0x11
        /*0656*/ 	.short	(.L_271 - .L_270)
	.align		4
.L_270:
        /*0658*/ 	.word	index@(mul_ss_f64)
        /*065c*/ 	.word	0x00000000


	//----- nvinfo : EIATTR_REGCOUNT
	.align		4
.L_271:
        /*0660*/ 	.byte	0x04, 0x2f
        /*0662*/ 	.short	(.L_273 - .L_272)
	.align		4
.L_272:
        /*0664*/ 	.word	index@(mul_ss_f32)
        /*0668*/ 	.word	0x0000000a


	//----- nvinfo : EIATTR_FRAME_SIZE
	.align		4
.L_273:
        /*066c*/ 	.byte	0x04, 0x11
        /*066e*/ 	.short	(.L_275 - .L_274)
	.align		4
.L_274:
        /*0670*/ 	.word	index@(mul_ss_f32)
        /*0674*/ 	.word	0x00000000


	//----- nvinfo : EIATTR_REGCOUNT
	.align		4
.L_275:
        /*0678*/ 	.byte	0x04, 0x2f
        /*067a*/ 	.short	(.L_277 - .L_276)
	.align		4
.L_276:
        /*067c*/ 	.word	index@(div_ss_f64)
        /*0680*/ 	.word	0x00000018


	//----- nvinfo : EIATTR_FRAME_SIZE
	.align		4
.L_277:
        /*0684*/ 	.byte	0x04, 0x11
        /*0686*/ 	.short	(.L_279 - .L_278)
	.align		4
.L_278:
        /*0688*/ 	.word	index@($__internal_1_$__cuda_sm20_div_rn_f64_full)
        /*068c*/ 	.word	0x00000000


	//----- nvinfo : EIATTR_FRAME_SIZE
	.align		4
.L_279:
        /*0690*/ 	.byte	0x04, 0x11
        /*0692*/ 	.short	(.L_281 - .L_280)
	.align		4
.L_280:
        /*0694*/ 	.word	index@(div_ss_f64)
        /*0698*/ 	.word	0x00000000


	//----- nvinfo : EIATTR_REGCOUNT
	.align		4
.L_281:
        /*069c*/ 	.byte	0x04, 0x2f
        /*069e*/ 	.short	(.L_283 - .L_282)
	.align		4
.L_282:
        /*06a0*/ 	.word	index@(div_ss_f32)
        /*06a4*/ 	.word	0x0000000f


	//----- nvinfo : EIATTR_FRAME_SIZE
	.align		4
.L_283:
        /*06a8*/ 	.byte	0x04, 0x11
        /*06aa*/ 	.short	(.L_285 - .L_284)
	.align		4
.L_284:
        /*06ac*/ 	.word	index@($__internal_0_$__cuda_sm3x_div_rn_noftz_f32_slowpath)
        /*06b0*/ 	.word	0x00000000


	//----- nvinfo : EIATTR_FRAME_SIZE
	.align		4
.L_285:
        /*06b4*/ 	.byte	0x04, 0x11
        /*06b6*/ 	.short	(.L_287 - .L_286)
	.align		4
.L_286:
        /*06b8*/ 	.word	index@(div_ss_f32)
        /*06bc*/ 	.word	0x00000000


	//----- nvinfo : EIATTR_REGCOUNT
	.align		4
.L_287:
        /*06c0*/ 	.byte	0x04, 0x2f
        /*06c2*/ 	.short	(.L_289 - .L_288)
	.align		4
.L_288:
        /*06c4*/ 	.word	index@(gt_ss_f64)
        /*06c8*/ 	.word	0x0000000a


	//----- nvinfo : EIATTR_FRAME_SIZE
	.align		4
.L_289:
        /*06cc*/ 	.byte	0x04, 0x11
        /*06ce*/ 	.short	(.L_291 - .L_290)
	.align		4
.L_290:
        /*06d0*/ 	.word	index@(gt_ss_f64)
        /*06d4*/ 	.word	0x00000000


	//----- nvinfo : EIATTR_REGCOUNT
	.align		4
.L_291:
        /*06d8*/ 	.byte	0x04, 0x2f
        /*06da*/ 	.short	(.L_293 - .L_292)
	.align		4
.L_292:
        /*06dc*/ 	.word	index@(gt_ss_f32)
        /*06e0*/ 	.word	0x0000000a


	//----- nvinfo : EIATTR_FRAME_SIZE
	.align		4
.L_293:
        /*06e4*/ 	.byte	0x04, 0x11
        /*06e6*/ 	.short	(.L_295 - .L_294)
	.align		4
.L_294:
        /*06e8*/ 	.word	index@(gt_ss_f32)
        /*06ec*/ 	.word	0x00000000


	//----- nvinfo : EIATTR_REGCOUNT
	.align		4
.L_295:
        /*06f0*/ 	.byte	0x04, 0x2f
        /*06f2*/ 	.short	(.L_297 - .L_296)
	.align		4
.L_296:
        /*06f4*/ 	.word	index@(gte_ss_f64)
        /*06f8*/ 	.word	0x0000000a


	//----- nvinfo : EIATTR_FRAME_SIZE
	.align		4
.L_297:
        /*06fc*/ 	.byte	0x04, 0x11
        /*06fe*/ 	.short	(.L_299 - .L_298)
	.align		4
.L_298:
        /*0700*/ 	.word	index@(gte_ss_f64)
        /*0704*/ 	.word	0x00000000


	//----- nvinfo : EIATTR_REGCOUNT
	.align		4
.L_299:
        /*0708*/ 	.byte	0x04, 0x2f
        /*070a*/ 	.short	(.L_301 - .L_300)
	.align		4
.L_300:
        /*070c*/ 	.word	index@(gte_ss_f32)
        /*0710*/ 	.word	0x0000000a


	//----- nvinfo : EIATTR_FRAME_SIZE
	.align		4
.L_301:
        /*0714*/ 	.byte	0x04, 0x11
        /*0716*/ 	.short	(.L_303 - .L_302)
	.align		4
.L_302:
        /*0718*/ 	.word	index@(gte_ss_f32)
        /*071c*/ 	.word	0x00000000


	//----- nvinfo : EIATTR_REGCOUNT
	.align		4
.L_303:
        /*0720*/ 	.byte	0x04, 0x2f
        /*0722*/ 	.short	(.L_305 - .L_304)
	.align		4
.L_304:
        /*0724*/ 	.word	index@(lt_ss_f64)
        /*0728*/ 	.word	0x0000000a


	//----- nvinfo : EIATTR_FRAME_SIZE
	.align		4
.L_305:
        /*072c*/ 	.byte	0x04, 0x11
        /*072e*/ 	.short	(.L_307 - .L_306)
	.align		4
.L_306:
        /*0730*/ 	.word	index@(lt_ss_f64)
        /*0734*/ 	.word	0x00000000


	//----- nvinfo : EIATTR_REGCOUNT
	.align		4
.L_307:
        /*0738*/ 	.byte	0x04, 0x2f
        /*073a*/ 	.short	(.L_309 - .L_308)
	.align		4
.L_308:
        /*073c*/ 	.word	index@(lt_ss_f32)
        /*0740*/ 	.word	0x0000000a


	//----- nvinfo : EIATTR_FRAME_SIZE
	.align		4
.L_309:
        /*0744*/ 	.byte	0x04, 0x11
        /*0746*/ 	.short	(.L_311 - .L_310)
	.align		4
.L_310:
        /*0748*/ 	.word	index@(lt_ss_f32)
        /*074c*/ 	.word	0x00000000


	//----- nvinfo : EIATTR_REGCOUNT
	.align		4
.L_311:
        /*0750*/ 	.byte	0x04, 0x2f
        /*0752*/ 	.short	(.L_313 - .L_312)
	.align		4
.L_312:
        /*0754*/ 	.word	index@(lte_ss_f64)
        /*0758*/ 	.word	0x0000000a


	//----- nvinfo : EIATTR_FRAME_SIZE
	.align		4
.L_313:
        /*075c*/ 	.byte	0x04, 0x11
        /*075e*/ 	.short	(.L_315 - .L_314)
	.align		4
.L_314:
        /*0760*/ 	.word	index@(lte_ss_f64)
        /*0764*/ 	.word	0x00000000


	//----- nvinfo : EIATTR_REGCOUNT
	.align		4
.L_315:
        /*0768*/ 	.byte	0x04, 0x2f
        /*076a*/ 	.short	(.L_317 - .L_316)
	.align		4
.L_316:
        /*076c*/ 	.word	index@(lte_ss_f32)
        /*0770*/ 	.word	0x0000000a


	//----- nvinfo : EIATTR_FRAME_SIZE
	.align		4
.L_317:
        /*0774*/ 	.byte	0x04, 0x11
        /*0776*/ 	.short	(.L_319 - .L_318)
	.align		4
.L_318:
        /*0778*/ 	.word	index@(lte_ss_f32)
        /*077c*/ 	.word	0x00000000


	//----- nvinfo : EIATTR_REGCOUNT
	.align		4
.L_319:
        /*0780*/ 	.byte	0x04, 0x2f
        /*0782*/ 	.short	(.L_321 - .L_320)
	.align		4
.L_320:
        /*0784*/ 	.word	index@(eq_ss_f64)
        /*0788*/ 	.word	0x0000000a


	//----- nvinfo : EIATTR_FRAME_SIZE
	.align		4
.L_321:
        /*078c*/ 	.byte	0x04, 0x11
        /*078e*/ 	.short	(.L_323 - .L_322)
	.align		4
.L_322:
        /*0790*/ 	.word	index@(eq_ss_f64)
        /*0794*/ 	.word	0x00000000


	//----- nvinfo : EIATTR_REGCOUNT
	.align		4
.L_323:
        /*0798*/ 	.byte	0x04, 0x2f
        /*079a*/ 	.short	(.L_325 - .L_324)
	.align		4
.L_324:
        /*079c*/ 	.word	index@(eq_ss_f32)
        /*07a0*/ 	.word	0x0000000a


	//----- nvinfo : EIATTR_FRAME_SIZE
	.align		4
.L_325:
        /*07a4*/ 	.byte	0x04, 0x11
        /*07a6*/ 	.short	(.L_327 - .L_326)
	.align		4
.L_326:
        /*07a8*/ 	.word	index@(eq_ss_f32)
        /*07ac*/ 	.word	0x00000000


	//----- nvinfo : EIATTR_REGCOUNT
	.align		4
.L_327:
        /*07b0*/ 	.byte	0x04, 0x2f
        /*07b2*/ 	.short	(.L_329 - .L_328)
	.align		4
.L_328:
        /*07b4*/ 	.word	index@(ne_ss_f64)
        /*07b8*/ 	.word	0x0000000a


	//----- nvinfo : EIATTR_FRAME_SIZE
	.align		4
.L_329:
        /*07bc*/ 	.byte	0x04, 0x11
        /*07be*/ 	.short	(.L_331 - .L_330)
	.align		4
.L_330:
        /*07c0*/ 	.word	index@(ne_ss_f64)
        /*07c4*/ 	.word	0x00000000


	//----- nvinfo : EIATTR_REGCOUNT
	.align		4
.L_331:
        /*07c8*/ 	.byte	0x04, 0x2f
        /*07ca*/ 	.short	(.L_333 - .L_332)
	.align		4
.L_332:
        /*07cc*/ 	.word	index@(ne_ss_f32)
        /*07d0*/ 	.word	0x0000000a


	//----- nvinfo : EIATTR_FRAME_SIZE
	.align		4
.L_333:
        /*07d4*/ 	.byte	0x04, 0x11
        /*07d6*/ 	.short	(.L_335 - .L_334)
	.align		4
.L_334:
        /*07d8*/ 	.word	index@(ne_ss_f32)
        /*07dc*/ 	.word	0x00000000


	//----- nvinfo : EIATTR_REGCOUNT
	.align		4
.L_335:
        /*07e0*/ 	.byte	0x04, 0x2f
        /*07e2*/ 	.short	(.L_337 - .L_336)
	.align		4
.L_336:
        /*07e4*/ 	.word	index@(pow_vv_f64)
        /*07e8*/ 	.word	0x0000001e


	//----- nvinfo : EIATTR_FRAME_SIZE
	.align		4
.L_337:
        /*07ec*/ 	.byte	0x04, 0x11
        /*07ee*/ 	.short	(.L_339 - .L_338)
	.align		4
.L_338:
        /*07f0*/ 	.word	index@($pow_vv_f64$__internal_accurate_pow)
        /*07f4*/ 	.word	0x00000000


	//----- nvinfo : EIATTR_FRAME_SIZE
	.align		4
.L_339:
        /*07f8*/ 	.byte	0x04, 0x11
        /*07fa*/ 	.short	(.L_341 - .L_340)
	.align		4
.L_340:
        /*07fc*/ 	.word	index@(pow_vv_f64)
        /*0800*/ 	.word	0x00000000


	//----- nvinfo : EIATTR_REGCOUNT
	.align		4
.L_341:
        /*0804*/ 	.byte	0x04, 0x2f
        /*0806*/ 	.short	(.L_343 - .L_342)
	.align		4
.L_342:
        /*0808*/ 	.word	index@(pow_vv_f32)
        /*080c*/ 	.word	0x00000012


	//----- nvinfo : EIATTR_FRAME_SIZE
	.align		4
.L_343:
        /*0810*/ 	.byte	0x04, 0x11
        /*0812*/ 	.short	(.L_345 - .L_344)
	.align		4
.L_344:
        /*0814*/ 	.word	index@(pow_vv_f32)
        /*0818*/ 	.word	0x00000000


	//----- nvinfo : EIATTR_REGCOUNT
	.align		4
.L_345:
        /*081c*/ 	.byte	0x04, 0x2f
        /*081e*/ 	.short	(.L_347 - .L_346)
	.align		4
.L_346:
        /*0820*/ 	.word	index@(pow_vs_f64)
        /*0824*/ 	.word	0x0000001e


	//----- nvinfo : EIATTR_FRAME_SIZE
	.align		4
.L_347:
        /*0828*/ 	.byte	0x04, 0x11
        /*082a*/ 	.short	(.L_349 - .L_348)
	.align		4
.L_348:
        /*082c*/ 	.word	index@($pow_vs_f64$__internal_accurate_pow)
        /*0830*/ 	.word	0x00000000


	//----- nvinfo : EIATTR_FRAME_SIZE
	.align		4
.L_349:
        /*0834*/ 	.byte	0x04, 0x11
        /*0836*/ 	.short	(.L_351 - .L_350)
	.align		4
.L_350:
        /*0838*/ 	.word	index@(pow_vs_f64)
        /*083c*/ 	.word	0x00000000


	//----- nvinfo : EIATTR_REGCOUNT
	.align		4
.L_351:
        /*0840*/ 	.byte	0x04, 0x2f
        /*0842*/ 	.short	(.L_353 - .L_352)
	.align		4
.L_352:
        /*0844*/ 	.word	index@(pow_vs_f32)
        /*0848*/ 	.word	0x00000012


	//----- nvinfo : EIATTR_FRAME_SIZE
	.align		4
.L_353:
        /*084c*/ 	.byte	0x04, 0x11
        /*084e*/ 	.short	(.L_355 - .L_354)
	.align		4
.L_354:
        /*0850*/ 	.word	index@(pow_vs_f32)
        /*0854*/ 	.word	0x00000000


	//----- nvinfo : EIATTR_REGCOUNT
	.align		4
.L_355:
        /*0858*/ 	.byte	0x04, 0x2f
        /*085a*/ 	.short	(.L_357 - .L_356)
	.align		4
.L_356:
        /*085c*/ 	.word	index@(pow_sv_f64)
        /*0860*/ 	.word	0x0000001e


	//----- nvinfo : EIATTR_FRAME_SIZE
	.align		4
.L_357:
        /*0864*/ 	.byte	0x04, 0x11
        /*0866*/ 	.short	(.L_359 - .L_358)
	.align		4
.L_358:
        /*0868*/ 	.word	index@($pow_sv_f64$__internal_accurate_pow)
        /*086c*/ 	.word	0x00000000


	//----- nvinfo : EIATTR_FRAME_SIZE
	.align		4
.L_359:
        /*0870*/ 	.byte	0x04, 0x11
        /*0872*/ 	.short	(.L_361 - .L_360)
	.align		4
.L_360:
        /*0874*/ 	.word	index@(pow_sv_f64)
        /*0878*/ 	.word	0x00000000


	//----- nvinfo : EIATTR_REGCOUNT
	.align		4
.L_361:
        /*087c*/ 	.byte	0x04, 0x2f
        /*087e*/ 	.short	(.L_363 - .L_362)
	.align		4
.L_362:
        /*0880*/ 	.word	index@(pow_sv_f32)
        /*0884*/ 	.word	0x00000012


	//----- nvinfo : EIATTR_FRAME_SIZE
	.align		4
.L_363:
        /*0888*/ 	.byte	0x04, 0x11
        /*088a*/ 	.short	(.L_365 - .L_364)
	.align		4
.L_364:
        /*088c*/ 	.word	index@(pow_sv_f32)
        /*0890*/ 	.word	0x00000000


	//----- nvinfo : EIATTR_REGCOUNT
	.align		4
.L_365:
        /*0894*/ 	.byte	0x04, 0x2f
        /*0896*/ 	.short	(.L_367 - .L_366)
	.align		4
.L_366:
        /*0898*/ 	.word	index@(pow_ss_f64)
        /*089c*/ 	.word	0x0000001e


	//----- nvinfo : EIATTR_FRAME_SIZE
	.align		4
.L_367:
        /*08a0*/ 	.byte	0x04, 0x11
        /*08a2*/ 	.short	(.L_369 - .L_368)
	.align		4
.L_368:
        /*08a4*/ 	.word	index@($pow_ss_f64$__internal_accurate_pow)
        /*08a8*/ 	.word	0x00000000


	//----- nvinfo : EIATTR_FRAME_SIZE
	.align		4
.L_369:
        /*08ac*/ 	.byte	0x04, 0x11
        /*08ae*/ 	.short	(.L_371 - .L_370)
	.align		4
.L_370:
        /*08b0*/ 	.word	index@(pow_ss_f64)
        /*08b4*/ 	.word	0x00000000


	//----- nvinfo : EIATTR_REGCOUNT
	.align		4
.L_371:
        /*08b8*/ 	.byte	0x04, 0x2f
        /*08ba*/ 	.short	(.L_373 - .L_372)
	.align		4
.L_372:
        /*08bc*/ 	.word	index@(pow_ss_f32)
        /*08c0*/ 	.word	0x00000012


	//----- nvinfo : EIATTR_FRAME_SIZE
	.align		4
.L_373:
        /*08c4*/ 	.byte	0x04, 0x11
        /*08c6*/ 	.short	(.L_375 - .L_374)
	.align		4
.L_374:
        /*08c8*/ 	.word	index@(pow_ss_f32)
        /*08cc*/ 	.word	0x00000000


	//----- nvinfo : EIATTR_MIN_STACK_SIZE
	.align		4
.L_375:
        /*08d0*/ 	.byte	0x04, 0x12
        /*08d2*/ 	.short	(.L_377 - .L_376)
	.align		4
.L_376:
        /*08d4*/ 	.word	index@(pow_ss_f32)
        /*08d8*/ 	.word	0x00000000


	//----- nvinfo : EIATTR_MIN_STACK_SIZE
	.align		4
.L_377:
        /*08dc*/ 	.byte	0x04, 0x12
        /*08de*/ 	.short	(.L_379 - .L_378)
	.align		4
.L_378:
        /*08e0*/ 	.word	index@(pow_ss_f64)
        /*08e4*/ 	.word	0x00000000


	//----- nvinfo : EIATTR_MIN_STACK_SIZE
	.align		4
.L_379:
        /*08e8*/ 	.byte	0x04, 0x12
        /*08ea*/ 	.short	(.L_381 - .L_380)
	.align		4
.L_380:
        /*08ec*/ 	.word	index@(pow_sv_f32)
        /*08f0*/ 	.word	0x00000000


	//----- nvinfo : EIATTR_MIN_STACK_SIZE
	.align		4
.L_381:
        /*08f4*/ 	.byte	0x04, 0x12
        /*08f6*/ 	.short	(.L_383 - .L_382)
	.align		4
.L_382:
        /*08f8*/ 	.word	index@(pow_sv_f64)
        /*08fc*/ 	.word	0x00000000


	//----- nvinfo : EIATTR_MIN_STACK_SIZE
	.align		4
.L_383:
        /*0900*/ 	.byte	0x04, 0x12
        /*0902*/ 	.short	(.L_385 - .L_384)
	.align		4
.L_384:
        /*0904*/ 	.word	index@(pow_vs_f32)
        /*0908*/ 	.word	0x00000000


	//----- nvinfo : EIATTR_MIN_STACK_SIZE
	.align		4
.L_385:
        /*090c*/ 	.byte	0x04, 0x12
        /*090e*/ 	.short	(.L_387 - .L_386)
	.align		4
.L_386:
        /*0910*/ 	.word	index@(pow_vs_f64)
        /*0914*/ 	.word	0x00000000


	//----- nvinfo : EIATTR_MIN_STACK_SIZE
	.align		4
.L_387:
        /*0918*/ 	.byte	0x04, 0x12
        /*091a*/ 	.short	(.L_389 - .L_388)
	.align		4
.L_388:
        /*091c*/ 	.word	index@(pow_vv_f32)
        /*0920*/ 	.word	0x00000000


	//----- nvinfo : EIATTR_MIN_STACK_SIZE
	.align		4
.L_389:
        /*0924*/ 	.byte	0x04, 0x12
        /*0926*/ 	.short	(.L_391 - .L_390)
	.align		4
.L_390:
        /*0928*/ 	.word	index@(pow_vv_f64)
        /*092c*/ 	.word	0x00000000


	//----- nvinfo : EIATTR_MIN_STACK_SIZE
	.align		4
.L_391:
        /*0930*/ 	.byte	0x04, 0x12
        /*0932*/ 	.short	(.L_393 - .L_392)
	.align		4
.L_392:
        /*0934*/ 	.word	index@(ne_ss_f32)
        /*0938*/ 	.word	0x00000000


	//----- nvinfo : EIATTR_MIN_STACK_SIZE
	.align		4
.L_393:
        /*093c*/ 	.byte	0x04, 0x12
        /*093e*/ 	.short	(.L_395 - .L_394)
	.align		4
.L_394:
        /*0940*/ 	.word	index@(ne_ss_f64)
        /*0944*/ 	.word	0x00000000


	//----- nvinfo : EIATTR_MIN_STACK_SIZE
	.align		4
.L_395:
        /*0948*/ 	.byte	0x04, 0x12
        /*094a*/ 	.short	(.L_397 - .L_396)
	.align		4
.L_396:
        /*094c*/ 	.word	index@(eq_ss_f32)
        /*0950*/ 	.word	0x00000000


	//----- nvinfo : EIATTR_MIN_STACK_SIZE
	.align		4
.L_397:
        /*0954*/ 	.byte	0x04, 0x12
        /*0956*/ 	.short	(.L_399 - .L_398)
	.align		4
.L_398:
        /*0958*/ 	.word	index@(eq_ss_f64)
        /*095c*/ 	.word	0x00000000


	//----- nvinfo : EIATTR_MIN_STACK_SIZE
	.align		4
.L_399:
        /*0960*/ 	.byte	0x04, 0x12
        /*0962*/ 	.short	(.L_401 - .L_400)
	.align		4
.L_400:
        /*0964*/ 	.word	index@(lte_ss_f32)
        /*0968*/ 	.word	0x00000000


	//----- nvinfo : EIATTR_MIN_STACK_SIZE
	.align		4
.L_401:
        /*096c*/ 	.byte	0x04, 0x12
        /*096e*/ 	.short	(.L_403 - .L_402)
	.align		4
.L_402:
        /*0970*/ 	.word	index@(lte_ss_f64)
        /*0974*/ 	.word	0x00000000


	//----- nvinfo : EIATTR_MIN_STACK_SIZE
	.align		4
.L_403:
        /*0978*/ 	.byte	0x04, 0x12
        /*097a*/ 	.short	(.L_405 - .L_404)
	.align		4
.L_404:
        /*097c*/ 	.word	index@(lt_ss_f32)
        /*0980*/ 	.word	0x00000000


	//----- nvinfo : EIATTR_MIN_STACK_SIZE
	.align		4
.L_405:
        /*0984*/ 	.byte	0x04, 0x12
        /*0986*/ 	.short	(.L_407 - .L_406)
	.align		4
.L_406:
        /*0988*/ 	.word	index@(lt_ss_f64)
        /*098c*/ 	.word	0x00000000


	//----- nvinfo : EIATTR_MIN_STACK_SIZE
	.align		4
.L_407:
        /*0990*/ 	.byte	0x04, 0x12
        /*0992*/ 	.short	(.L_409 - .L_408)
	.align		4
.L_408:
        /*0994*/ 	.word	index@(gte_ss_f32)
        /*0998*/ 	.word	0x00000000


	//----- nvinfo : EIATTR_MIN_STACK_SIZE
	.align		4
.L_409:
        /*099c*/ 	.byte	0x04, 0x12
        /*099e*/ 	.short	(.L_411 - .L_410)
	.align		4
.L_410:
        /*09a0*/ 	.word	index@(gte_ss_f64)
        /*09a4*/ 	.word	0x00000000


	//----- nvinfo : EIATTR_MIN_STACK_SIZE
	.align		4
.L_411:
        /*09a8*/ 	.byte	0x04, 0x12
        /*09aa*/ 	.short	(.L_413 - .L_412)
	.align		4
.L_412:
        /*09ac*/ 	.word	index@(gt_ss_f32)
        /*09b0*/ 	.word	0x00000000


	//----- nvinfo : EIATTR_MIN_STACK_SIZE
	.align		4
.L_413:
        /*09b4*/ 	.byte	0x04, 0x12
        /*09b6*/ 	.short	(.L_415 - .L_414)
	.align		4
.L_414:
        /*09b8*/ 	.word	index@(gt_ss_f64)
        /*09bc*/ 	.word	0x00000000


	//----- nvinfo : EIATTR_MIN_STACK_SIZE
	.align		4
.L_415:
        /*09c0*/ 	.byte	0x04, 0x12
        /*09c2*/ 	.short	(.L_417 - .L_416)
	.align		4
.L_416:
        /*09c4*/ 	.word	index@(div_ss_f32)
        /*09c8*/ 	.word	0x00000000


	//----- nvinfo : EIATTR_MIN_STACK_SIZE
	.align		4
.L_417:
        /*09cc*/ 	.byte	0x04, 0x12
        /*09ce*/ 	.short	(.L_419 - .L_418)
	.align		4
.L_418:
        /*09d0*/ 	.word	index@(div_ss_f64)
        /*09d4*/ 	.word	0x00000000


	//----- nvinfo : EIATTR_MIN_STACK_SIZE
	.align		4
.L_419:
        /*09d8*/ 	.byte	0x04, 0x12
        /*09da*/ 	.short	(.L_421 - .L_420)
	.align		4
.L_420:
        /*09dc*/ 	.word	index@(mul_ss_f32)
        /*09e0*/ 	.word	0x00000000


	//----- nvinfo : EIATTR_MIN_STACK_SIZE
	.align		4
.L_421:
        /*09e4*/ 	.byte	0x04, 0x12
        /*09e6*/ 	.short	(.L_423 - .L_422)
	.align		4
.L_422:
        /*09e8*/ 	.word	index@(mul_ss_f64)
        /*09ec*/ 	.word	0x00000000


	//----- nvinfo : EIATTR_MIN_STACK_SIZE
	.align		4
.L_423:
        /*09f0*/ 	.byte	0x04, 0x12
        /*09f2*/ 	.short	(.L_425 - .L_424)
	.align		4
.L_424:
        /*09f4*/ 	.word	index@(sub_ss_f32)
        /*09f8*/ 	.word	0x00000000


	//----- nvinfo : EIATTR_MIN_STACK_SIZE
	.align		4
.L_425:
        /*09fc*/ 	.byte	0x04, 0x12
        /*09fe*/ 	.short	(.L_427 - .L_426)
	.align		4
.L_426:
        /*0a00*/ 	.word	index@(sub_ss_f64)
        /*0a04*/ 	.word	0x00000000


	//----- nvinfo : EIATTR_MIN_STACK_SIZE
	.align		4
.L_427:
        /*0a08*/ 	.byte	0x04, 0x12
        /*0a0a*/ 	.short	(.L_429 - .L_428)
	.align		4
.L_428:
        /*0a0c*/ 	.word	index@(add_ss_f32)
        /*0a10*/ 	.word	0x00000000


	//----- nvinfo : EIATTR_MIN_STACK_SIZE
	.align		4
.L_429:
        /*0a14*/ 	.byte	0x04, 0x12
        /*0a16*/ 	.short	(.L_431 - .L_430)
	.align		4
.L_430:
        /*0a18*/ 	.word	index@(add_ss_f64)
        /*0a1c*/ 	.word	0x00000000


	//----- nvinfo : EIATTR_MIN_STACK_SIZE
	.align		4
.L_431:
        /*0a20*/ 	.byte	0x04, 0x12
        /*0a22*/ 	.short	(.L_433 - .L_432)
	.align		4
.L_432:
        /*0a24*/ 	.word	index@(ne_sv_f32)
        /*0a28*/ 	.word	0x00000000


	//----- nvinfo : EIATTR_MIN_STACK_SIZE
	.align		4
.L_433:
        /*0a2c*/ 	.byte	0x04, 0x12
        /*0a2e*/ 	.short	(.L_435 - .L_434)
	.align		4
.L_434:
        /*0a30*/ 	.word	index@(ne_sv_f64)
        /*0a34*/ 	.word	0x00000000


	//----- nvinfo : EIATTR_MIN_STACK_SIZE
	.align		4
.L_435:
        /*0a38*/ 	.byte	0x04, 0x12
        /*0a3a*/ 	.short	(.L_437 - .L_436)
	.align		4
.L_436:
        /*0a3c*/ 	.word	index@(eq_sv_f32)
        /*0a40*/ 	.word	0x00000000


	//----- nvinfo : EIATTR_MIN_STACK_SIZE
	.align		4
.L_437:
        /*0a44*/ 	.byte	0x04, 0x12
        /*0a46*/ 	.short	(.L_439 - .L_438)
	.align		4
.L_438:
        /*0a48*/ 	.word	index@(eq_sv_f64)
        /*0a4c*/ 	.word	0x00000000


	//----- nvinfo : EIATTR_MIN_STACK_SIZE
	.align		4
.L_439:
        /*0a50*/ 	.byte	0x04, 0x12
        /*0a52*/ 	.short	(.L_441 - .L_440)
	.align		4
.L_440:
        /*0a54*/ 	.word	index@(lte_sv_f32)
        /*0a58*/ 	.word	0x00000000


	//----- nvinfo : EIATTR_MIN_STACK_SIZE
	.align		4
.L_441:
        /*0a5c*/ 	.byte	0x04, 0x12
        /*0a5e*/ 	.short	(.L_443 - .L_442)
	.align		4
.L_442:
        /*0a60*/ 	.word	index@(lte_sv_f64)
        /*0a64*/ 	.word	0x00000000


	//----- nvinfo : EIATTR_MIN_STACK_SIZE
	.align		4
.L_443:
        /*0a68*/ 	.byte	0x04, 0x12
        /*0a6a*/ 	.short	(.L_445 - .L_444)
	.align		4
.L_444:
        /*0a6c*/ 	.word	index@(lt_sv_f32)
        /*0a70*/ 	.word	0x00000000


	//----- nvinfo : EIATTR_MIN_STACK_SIZE
	.align		4
.L_445:
        /*0a74*/ 	.byte	0x04, 0x12
        /*0a76*/ 	.short	(.L_447 - .L_446)
	.align		4
.L_446:
        /*0a78*/ 	.word	index@(lt_sv_f64)
        /*0a7c*/ 	.word	0x00000000


	//----- nvinfo : EIATTR_MIN_STACK_SIZE
	.align		4
.L_447:
        /*0a80*/ 	.byte	0x04, 0x12
        /*0a82*/ 	.short	(.L_449 - .L_448)
	.align		4
.L_448:
        /*0a84*/ 	.word	index@(gte_sv_f32)
        /*0a88*/ 	.word	0x00000000


	//----- nvinfo : EIATTR_MIN_STACK_SIZE
	.align		4
.L_449:
        /*0a8c*/ 	.byte	0x04, 0x12
        /*0a8e*/ 	.short	(.L_451 - .L_450)
	.align		4
.L_450:
        /*0a90*/ 	.word	index@(gte_sv_f64)
        /*0a94*/ 	.word	0x00000000


	//----- nvinfo : EIATTR_MIN_STACK_SIZE
	.align		4
.L_451:
        /*0a98*/ 	.byte	0x04, 0x12
        /*0a9a*/ 	.short	(.L_453 - .L_452)
	.align		4
.L_452:
        /*0a9c*/ 	.word	index@(gt_sv_f32)
        /*0aa0*/ 	.word	0x00000000


	//----- nvinfo : EIATTR_MIN_STACK_SIZE
	.align		4
.L_453:
        /*0aa4*/ 	.byte	0x04, 0x12
        /*0aa6*/ 	.short	(.L_455 - .L_454)
	.align		4
.L_454:
        /*0aa8*/ 	.word	index@(gt_sv_f64)
        /*0aac*/ 	.word	0x00000000


	//----- nvinfo : EIATTR_MIN_STACK_SIZE
	.align		4
.L_455:
        /*0ab0*/ 	.byte	0x04, 0x12
        /*0ab2*/ 	.short	(.L_457 - .L_456)
	.align		4
.L_456:
        /*0ab4*/ 	.word	index@(div_sv_f32)
        /*0ab8*/ 	.word	0x00000000


	//----- nvinfo : EIATTR_MIN_STACK_SIZE
	.align		4
.L_457:
        /*0abc*/ 	.byte	0x04, 0x12
        /*0abe*/ 	.short	(.L_459 - .L_458)
	.align		4
.L_458:
        /*0ac0*/ 	.word	index@(div_sv_f64)
        /*0ac4*/ 	.word	0x00000000


	//----- nvinfo : EIATTR_MIN_STACK_SIZE
	.align		4
.L_459:
        /*0ac8*/ 	.byte	0x04, 0x12
        /*0aca*/ 	.short	(.L_461 - .L_460)
	.align		4
.L_460:
        /*0acc*/ 	.word	index@(mul_sv_f32)
        /*0ad0*/ 	.word	0x00000000


	//----- nvinfo : EIATTR_MIN_STACK_SIZE
	.align		4
.L_461:
        /*0ad4*/ 	.byte	0x04, 0x12
        /*0ad6*/ 	.short	(.L_463 - .L_462)
	.align		4
.L_462:
        /*0ad8*/ 	.word	index@(mul_sv_f64)
        /*0adc*/ 	.word	0x00000000


	//----- nvinfo : EIATTR_MIN_STACK_SIZE
	.align		4
.L_463:
        /*0ae0*/ 	.byte	0x04, 0x12
        /*0ae2*/ 	.short	(.L_465 - .L_464)
	.align		4
.L_464:
        /*0ae4*/ 	.word	index@(sub_sv_f32)
        /*0ae8*/ 	.word	0x00000000


	//----- nvinfo : EIATTR_MIN_STACK_SIZE
	.align		4
.L_465:
        /*0aec*/ 	.byte	0x04, 0x12
        /*0aee*/ 	.short	(.L_467 - .L_466)
	.align		4
.L_466:
        /*0af0*/ 	.word	index@(sub_sv_f64)
        /*0af4*/ 	.word	0x00000000


	//----- nvinfo : EIATTR_MIN_STACK_SIZE
	.align		4
.L_467:
        /*0af8*/ 	.byte	0x04, 0x12
        /*0afa*/ 	.short	(.L_469 - .L_468)
	.align		4
.L_468:
        /*0afc*/ 	.word	index@(add_sv_f32)
        /*0b00*/ 	.word	0x00000000


	//----- nvinfo : EIATTR_MIN_STACK_SIZE
	.align		4
.L_469:
        /*0b04*/ 	.byte	0x04, 0x12
        /*0b06*/ 	.short	(.L_471 - .L_470)
	.align		4
.L_470:
        /*0b08*/ 	.word	index@(add_sv_f64)
        /*0b0c*/ 	.word	0x00000000


	//----- nvinfo : EIATTR_MIN_STACK_SIZE
	.align		4
.L_471:
        /*0b10*/ 	.byte	0x04, 0x12
        /*0b12*/ 	.short	(.L_473 - .L_472)
	.align		4
.L_472:
        /*0b14*/ 	.word	index@(ne_vs_f32)
        /*0b18*/ 	.word	0x00000000


	//----- nvinfo : EIATTR_MIN_STACK_SIZE
	.align		4
.L_473:
        /*0b1c*/ 	.byte	0x04, 0x12
        /*0b1e*/ 	.short	(.L_475 - .L_474)
	.align		4
.L_474:
        /*0b20*/ 	.word	index@(ne_vs_f64)
        /*0b24*/ 	.word	0x00000000


	//----- nvinfo : EIATTR_MIN_STACK_SIZE
	.align		4
.L_475:
        /*0b28*/ 	.byte	0x04, 0x12
        /*0b2a*/ 	.short	(.L_477 - .L_476)
	.align		4
.L_476:
        /*0b2c*/ 	.word	index@(eq_vs_f32)
        /*0b30*/ 	.word	0x00000000


	//----- nvinfo : EIATTR_MIN_STACK_SIZE
	.align		4
.L_477:
        /*0b34*/ 	.byte	0x04, 0x12
        /*0b36*/ 	.short	(.L_479 - .L_478)
	.align		4
.L_478:
        /*0b38*/ 	.word	index@(eq_vs_f64)
        /*0b3c*/ 	.word	0x00000000


	//----- nvinfo : EIATTR_MIN_STACK_SIZE
	.align		4
.L_479:
        /*0b40*/ 	.byte	0x04, 0x12
        /*0b42*/ 	.short	(.L_481 - .L_480)
	.align		4
.L_480:
        /*0b44*/ 	.word	index@(lte_vs_f32)
        /*0b48*/ 	.word	0x00000000


	//----- nvinfo : EIATTR_MIN_STACK_SIZE
	.align		4
.L_481:
        /*0b4c*/ 	.byte	0x04, 0x12
        /*0b4e*/ 	.short	(.L_483 - .L_482)
	.align		4
.L_482:
        /*0b50*/ 	.word	index@(lte_vs_f64)
        /*0b54*/ 	.word	0x00000000


	//----- nvinfo : EIATTR_MIN_STACK_SIZE
	.align		4
.L_483:
        /*0b58*/ 	.byte	0x04, 0x12
        /*0b5a*/ 	.short	(.L_485 - .L_484)
	.align		4
.L_484:
        /*0b5c*/ 	.word	index@(lt_vs_f32)
        /*0b60*/ 	.word	0x00000000


	//----- nvinfo : EIATTR_MIN_STACK_SIZE
	.align		4
.L_485:
        /*0b64*/ 	.byte	0x04, 0x12
        /*0b66*/ 	.short	(.L_487 - .L_486)
	.align		4
.L_486:
        /*0b68*/ 	.word	index@(lt_vs_f64)
        /*0b6c*/ 	.word	0x00000000


	//----- nvinfo : EIATTR_MIN_STACK_SIZE
	.align		4
.L_487:
        /*0b70*/ 	.byte	0x04, 0x12
        /*0b72*/ 	.short	(.L_489 - .L_488)
	.align		4
.L_488:
        /*0b74*/ 	.word	index@(gte_vs_f32)
        /*0b78*/ 	.word	0x00000000


	//----- nvinfo : EIATTR_MIN_STACK_SIZE
	.align		4
.L_489:
        /*0b7c*/ 	.byte	0x04, 0x12
        /*0b7e*/ 	.short	(.L_491 - .L_490)
	.align		4
.L_490:
        /*0b80*/ 	.word	index@(gte_vs_f64)
        /*0b84*/ 	.word	0x00000000


	//----- nvinfo : EIATTR_MIN_STACK_SIZE
	.align		4
.L_491:
        /*0b88*/ 	.byte	0x04, 0x12
        /*0b8a*/ 	.short	(.L_493 - .L_492)
	.align		4
.L_492:
        /*0b8c*/ 	.word	index@(gt_vs_f32)
        /*0b90*/ 	.word	0x00000000


	//----- nvinfo : EIATTR_MIN_STACK_SIZE
	.align		4
.L_493:
        /*0b94*/ 	.byte	0x04, 0x12
        /*0b96*/ 	.short	(.L_495 - .L_494)
	.align		4
.L_494:
        /*0b98*/ 	.word	index@(gt_vs_f64)
        /*0b9c*/ 	.word	0x00000000


	//----- nvinfo : EIATTR_MIN_STACK_SIZE
	.align		4
.L_495:
        /*0ba0*/ 	.byte	0x04, 0x12
        /*0ba2*/ 	.short	(.L_497 - .L_496)
	.align		4
.L_496:
        /*0ba4*/ 	.word	index@(div_vs_f32)
        /*0ba8*/ 	.word	0x00000000


	//----- nvinfo : EIATTR_MIN_STACK_SIZE
	.align		4
.L_497:
        /*0bac*/ 	.byte	0x04, 0x12
        /*0bae*/ 	.short	(.L_499 - .L_498)
	.align		4
.L_498:
        /*0bb0*/ 	.word	index@(div_vs_f64)
        /*0bb4*/ 	.word	0x00000000


	//----- nvinfo : EIATTR_MIN_STACK_SIZE
	.align		4
.L_499:
        /*0bb8*/ 	.byte	0x04, 0x12
        /*0bba*/ 	.short	(.L_501 - .L_500)
	.align		4
.L_500:
        /*0bbc*/ 	.word	index@(mul_vs_f32)
        /*0bc0*/ 	.word	0x00000000


	//----- nvinfo : EIATTR_MIN_STACK_SIZE
	.align		4
.L_501:
        /*0bc4*/ 	.byte	0x04, 0x12
        /*0bc6*/ 	.short	(.L_503 - .L_502)
	.align		4
.L_502:
        /*0bc8*/ 	.word	index@(mul_vs_f64)
        /*0bcc*/ 	.word	0x00000000


	//----- nvinfo : EIATTR_MIN_STACK_SIZE
	.align		4
.L_503:
        /*0bd0*/ 	.byte	0x04, 0x12
        /*0bd2*/ 	.short	(.L_505 - .L_504)
	.align		4
.L_504:
        /*0bd4*/ 	.word	index@(sub_vs_f32)
        /*0bd8*/ 	.word	0x00000000


	//----- nvinfo : EIATTR_MIN_STACK_SIZE
	.align		4
.L_505:
        /*0bdc*/ 	.byte	0x04, 0x12
        /*0bde*/ 	.short	(.L_507 - .L_506)
	.align		4
.L_506:
        /*0be0*/ 	.word	index@(sub_vs_f64)
        /*0be4*/ 	.word	0x00000000


	//----- nvinfo : EIATTR_MIN_STACK_SIZE
	.align		4
.L_507:
        /*0be8*/ 	.byte	0x04, 0x12
        /*0bea*/ 	.short	(.L_509 - .L_508)
	.align		4
.L_508:
        /*0bec*/ 	.word	index@(add_vs_f32)
        /*0bf0*/ 	.word	0x00000000


	//----- nvinfo : EIATTR_MIN_STACK_SIZE
	.align		4
.L_509:
        /*0bf4*/ 	.byte	0x04, 0x12
        /*0bf6*/ 	.short	(.L_511 - .L_510)
	.align		4
.L_510:
        /*0bf8*/ 	.word	index@(add_vs_f64)
        /*0bfc*/ 	.word	0x00000000


	//----- nvinfo : EIATTR_MIN_STACK_SIZE
	.align		4
.L_511:
        /*0c00*/ 	.byte	0x04, 0x12
        /*0c02*/ 	.short	(.L_513 - .L_512)
	.align		4
.L_512:
        /*0c04*/ 	.word	index@(ne_vv_f32)
        /*0c08*/ 	.word	0x00000000


	//----- nvinfo : EIATTR_MIN_STACK_SIZE
	.align		4
.L_513:
        /*0c0c*/ 	.byte	0x04, 0x12
        /*0c0e*/ 	.short	(.L_515 - .L_514)
	.align		4
.L_514:
        /*0c10*/ 	.word	index@(ne_vv_f64)
        /*0c14*/ 	.word	0x00000000


	//----- nvinfo : EIATTR_MIN_STACK_SIZE
	.align		4
.L_515:
        /*0c18*/ 	.byte	0x04, 0x12
        /*0c1a*/ 	.short	(.L_517 - .L_516)
	.align		4
.L_516:
        /*0c1c*/ 	.word	index@(eq_vv_f32)
        /*0c20*/ 	.word	0x00000000


	//----- nvinfo : EIATTR_MIN_STACK_SIZE
	.align		4
.L_517:
        /*0c24*/ 	.byte	0x04, 0x12
        /*0c26*/ 	.short	(.L_519 - .L_518)
	.align		4
.L_518:
        /*0c28*/ 	.word	index@(eq_vv_f64)
        /*0c2c*/ 	.word	0x00000000


	//----- nvinfo : EIATTR_MIN_STACK_SIZE
	.align		4
.L_519:
        /*0c30*/ 	.byte	0x04, 0x12
        /*0c32*/ 	.short	(.L_521 - .L_520)
	.align		4
.L_520:
        /*0c34*/ 	.word	index@(lte_vv_f32)
        /*0c38*/ 	.word	0x00000000


	//----- nvinfo : EIATTR_MIN_STACK_SIZE
	.align		4
.L_521:
        /*0c3c*/ 	.byte	0x04, 0x12
        /*0c3e*/ 	.short	(.L_523 - .L_522)
	.align		4
.L_522:
        /*0c40*/ 	.word	index@(lte_vv_f64)
        /*0c44*/ 	.word	0x00000000


	//----- nvinfo : EIATTR_MIN_STACK_SIZE
	.align		4
.L_523:
        /*0c48*/ 	.byte	0x04, 0x12
        /*0c4a*/ 	.short	(.L_525 - .L_524)
	.align		4
.L_524:
        /*0c4c*/ 	.word	index@(lt_vv_f32)
        /*0c50*/ 	.word	0x00000000


	//----- nvinfo : EIATTR_MIN_STACK_SIZE
	.align		4
.L_525:
        /*0c54*/ 	.byte	0x04, 0x12
        /*0c56*/ 	.short	(.L_527 - .L_526)
	.align		4
.L_526:
        /*0c58*/ 	.word	index@(lt_vv_f64)
        /*0c5c*/ 	.word	0x00000000


	//----- nvinfo : EIATTR_MIN_STACK_SIZE
	.align		4
.L_527:
        /*0c60*/ 	.byte	0x04, 0x12
        /*0c62*/ 	.short	(.L_529 - .L_528)
	.align		4
.L_528:
        /*0c64*/ 	.word	index@(gte_vv_f32)
        /*0c68*/ 	.word	0x00000000


	//----- nvinfo : EIATTR_MIN_STACK_SIZE
	.align		4
.L_529:
        /*0c6c*/ 	.byte	0x04, 0x12
        /*0c6e*/ 	.short	(.L_531 - .L_530)
	.align		4
.L_530:
        /*0c70*/ 	.word	index@(gte_vv_f64)
        /*0c74*/ 	.word	0x00000000


	//----- nvinfo : EIATTR_MIN_STACK_SIZE
	.align		4
.L_531:
        /*0c78*/ 	.byte	0x04, 0x12
        /*0c7a*/ 	.short	(.L_533 - .L_532)
	.align		4
.L_532:
        /*0c7c*/ 	.word	index@(gt_vv_f32)
        /*0c80*/ 	.word	0x00000000


	//----- nvinfo : EIATTR_MIN_STACK_SIZE
	.align		4
.L_533:
        /*0c84*/ 	.byte	0x04, 0x12
        /*0c86*/ 	.short	(.L_535 - .L_534)
	.align		4
.L_534:
        /*0c88*/ 	.word	index@(gt_vv_f64)
        /*0c8c*/ 	.word	0x00000000


	//----- nvinfo : EIATTR_MIN_STACK_SIZE
	.align		4
.L_535:
        /*0c90*/ 	.byte	0x04, 0x12
        /*0c92*/ 	.short	(.L_537 - .L_536)
	.align		4
.L_536:
        /*0c94*/ 	.word	index@(div_vv_f32)
        /*0c98*/ 	.word	0x00000000


	//----- nvinfo : EIATTR_MIN_STACK_SIZE
	.align		4
.L_537:
        /*0c9c*/ 	.byte	0x04, 0x12
        /*0c9e*/ 	.short	(.L_539 - .L_538)
	.align		4
.L_538:
        /*0ca0*/ 	.word	index@(div_vv_f64)
        /*0ca4*/ 	.word	0x00000000


	//----- nvinfo : EIATTR_MIN_STACK_SIZE
	.align		4
.L_539:
        /*0ca8*/ 	.byte	0x04, 0x12
        /*0caa*/ 	.short	(.L_541 - .L_540)
	.align		4
.L_540:
        /*0cac*/ 	.word	index@(mul_vv_f32)
        /*0cb0*/ 	.word	0x00000000


	//----- nvinfo : EIATTR_MIN_STACK_SIZE
	.align		4
.L_541:
        /*0cb4*/ 	.byte	0x04, 0x12
        /*0cb6*/ 	.short	(.L_543 - .L_542)
	.align		4
.L_542:
        /*0cb8*/ 	.word	index@(mul_vv_f64)
        /*0cbc*/ 	.word	0x00000000


	//----- nvinfo : EIATTR_MIN_STACK_SIZE
	.align		4
.L_543:
        /*0cc0*/ 	.byte	0x04, 0x12
        /*0cc2*/ 	.short	(.L_545 - .L_544)
	.align		4
.L_544:
        /*0cc4*/ 	.word	index@(sub_vv_f32)
        /*0cc8*/ 	.word	0x00000000


	//----- nvinfo : EIATTR_MIN_STACK_SIZE
	.align		4
.L_545:
        /*0ccc*/ 	.byte	0x04, 0x12
        /*0cce*/ 	.short	(.L_547 - .L_546)
	.align		4
.L_546:
        /*0cd0*/ 	.word	index@(sub_vv_f64)
        /*0cd4*/ 	.word	0x00000000


	//----- nvinfo : EIATTR_MIN_STACK_SIZE
	.align		4
.L_547:
        /*0cd8*/ 	.byte	0x04, 0x12
        /*0cda*/ 	.short	(.L_549 - .L_548)
	.align		4
.L_548:
        /*0cdc*/ 	.word	index@(add_vv_f32)
        /*0ce0*/ 	.word	0x00000000


	//----- nvinfo : EIATTR_MIN_STACK_SIZE
	.align		4
.L_549:
        /*0ce4*/ 	.byte	0x04, 0x12
        /*0ce6*/ 	.short	(.L_551 - .L_550)
	.align		4
.L_550:
        /*0ce8*/ 	.word	index@(add_vv_f64)
        /*0cec*/ 	.word	0x00000000
.L_551:


//--------------------- .nv.compat                --------------------------
	.section	.nv.compat,"",@"SHT_CUDA_COMPAT_INFO"
	.align	4
        /*0000*/ 	.byte	0x02, 0x09, 0x00, 0x00, 0x02, 0x02, 0x01, 0x00, 0x02, 0x05, 0x05, 0x00, 0x03, 0x07, 0x01, 0x01
        /*0010*/ 	.byte	0x02, 0x03, 0x00, 0x00, 0x02, 0x06, 0x01, 0x00, 0x04, 0x0b, 0x08, 0x00, 0x01, 0x00, 0x00, 0x00
        /*0020*/ 	.byte	0x00, 0x00, 0x00, 0x00


//--------------------- .nv.info.pow_ss_f32       --------------------------
	.section	.nv.info.pow_ss_f32,"",@"SHT_CUDA_INFO"
	.sectionflags	@""
	.align	4


	//----- nvinfo : EIATTR_CUDA_API_VERSION
	.align		4
        /*0000*/ 	.byte	0x04, 0x37
        /*0002*/ 	.short	(.L_553 - .L_552)
.L_552:
        /*0004*/ 	.word	0x00000082


	//----- nvinfo : EIATTR_KPARAM_INFO
	.align		4
.L_553:
        /*0008*/ 	.byte	0x04, 0x17
        /*000a*/ 	.short	(.L_555 - .L_554)
.L_554:
        /*000c*/ 	.word	0x00000000
        /*0010*/ 	.short	0x0002
        /*0012*/ 	.short	0x0010
        /*0014*/ 	.byte	0x00, 0xf0, 0x11, 0x00


	//----- nvinfo : EIATTR_KPARAM_INFO
	.align		4
.L_555:
        /*0018*/ 	.byte	0x04, 0x17
        /*001a*/ 	.short	(.L_557 - .L_556)
.L_556:
        /*001c*/ 	.word	0x00000000
        /*0020*/ 	.short	0x0001
        /*0022*/ 	.short	0x0008
        /*0024*/ 	.byte	0x00, 0xf5, 0x21, 0x00


	//----- nvinfo : EIATTR_KPARAM_INFO
	.align		4
.L_557:
        /*0028*/ 	.byte	0x04, 0x17
        /*002a*/ 	.short	(.L_559 - .L_558)
.L_558:
        /*002c*/ 	.word	0x00000000
        /*0030*/ 	.short	0x0000
        /*0032*/ 	.short	0x0000
        /*0034*/ 	.byte	0x00, 0xf5, 0x21, 0x00


	//----- nvinfo : EIATTR_SPARSE_MMA_MASK
	.align		4
.L_559:
        /*0038*/ 	.byte	0x03, 0x50
        /*003a*/ 	.short	0x0000


	//----- nvinfo : EIATTR_MAXREG_COUNT
	.align		4
        /*003c*/ 	.byte	0x03, 0x1b
        /*003e*/ 	.short	0x00ff


	//----- nvinfo : EIATTR_MERCURY_ISA_VERSION
	.align		4
        /*0040*/ 	.byte	0x03, 0x5f
        /*0042*/ 	.short	0x0101


	//----- nvinfo : EIATTR_VRC_CTA_INIT_COUNT
	.align		4
        /*0044*/ 	.byte	0x02, 0x4a
	.zero		1
	.zero		1


	//----- nvinfo : EIATTR_EXIT_INSTR_OFFSETS
	.align		4
        /*0048*/ 	.byte	0x04, 0x1c
        /*004a*/ 	.short	(.L_561 - .L_560)


	//   ....[0]....
.L_560:
        /*004c*/ 	.word	0x00000130


	//   ....[1]....
        /*0050*/ 	.word	0x00000730


	//----- nvinfo : EIATTR_CBANK_PARAM_SIZE
	.align		4
.L_561:
        /*0054*/ 	.byte	0x03, 0x19
        /*0056*/ 	.short	0x0014


	//----- nvinfo : EIATTR_PARAM_CBANK
	.align		4
        /*0058*/ 	.byte	0x04, 0x0a
        /*005a*/ 	.short	(.L_563 - .L_562)
	.align		4
.L_562:
        /*005c*/ 	.word	index@(.nv.constant0.pow_ss_f32)
        /*0060*/ 	.short	0x0380
        /*0062*/ 	.short	0x0014


	//----- nvinfo : EIATTR_SW_WAR
	.align		4
.L_563:
        /*0064*/ 	.byte	0x04, 0x36
        /*0066*/ 	.short	(.L_565 - .L_564)
.L_564:
        /*0068*/ 	.word	0x00000008
.L_565:


//--------------------- .nv.info.pow_ss_f64       --------------------------
	.section	.nv.info.pow_ss_f64,"",@"SHT_CUDA_INFO"
	.sectionflags	@""
	.align	4


	//----- nvinfo : EIATTR_CUDA_API_VERSION
	.align		4
        /*0000*/ 	.byte	0x04, 0x37
        /*0002*/ 	.short	(.L_567 - .L_566)
.L_566:
        /*0004*/ 	.word	0x00000082


	//----- nvinfo : EIATTR_KPARAM_INFO
	.align		4
.L_567:
        /*0008*/ 	.byte	0x04, 0x17
        /*000a*/ 	.short	(.L_569 - .L_568)
.L_568:
        /*000c*/ 	.word	0x00000000
        /*0010*/ 	.short	0x0002
        /*0012*/ 	.short	0x0010
        /*0014*/ 	.byte	0x00, 0xf0, 0x11, 0x00


	//----- nvinfo : EIATTR_KPARAM_INFO
	.align		4
.L_569:
        /*0018*/ 	.byte	0x04, 0x17
        /*001a*/ 	.short	(.L_571 - .L_570)
.L_570:
        /*001c*/ 	.word	0x00000000
        /*0020*/ 	.short	0x0001
        /*0022*/ 	.short	0x0008
        /*0024*/ 	.byte	0x00, 0xf5, 0x21, 0x00


	//----- nvinfo : EIATTR_KPARAM_INFO
	.align		4
.L_571:
        /*0028*/ 	.byte	0x04, 0x17
        /*002a*/ 	.short	(.L_573 - .L_572)
.L_572:
        /*002c*/ 	.word	0x00000000
        /*0030*/ 	.short	0x0000
        /*0032*/ 	.short	0x0000
        /*0034*/ 	.byte	0x00, 0xf5, 0x21, 0x00


	//----- nvinfo : EIATTR_SPARSE_MMA_MASK
	.align		4
.L_573:
        /*0038*/ 	.byte	0x03, 0x50
        /*003a*/ 	.short	0x0000


	//----- nvinfo : EIATTR_MAXREG_COUNT
	.align		4
        /*003c*/ 	.byte	0x03, 0x1b
        /*003e*/ 	.short	0x00ff


	//----- nvinfo : EIATTR_MERCURY_ISA_VERSION
	.align		4
        /*0040*/ 	.byte	0x03, 0x5f
        /*0042*/ 	.short	0x0101


	//----- nvinfo : EIATTR_VRC_CTA_INIT_COUNT
	.align		4
        /*0044*/ 	.byte	0x02, 0x4a
	.zero		1
	.zero		1


	//----- nvinfo : EIATTR_EXIT_INSTR_OFFSETS
	.align		4
        /*0048*/ 	.byte	0x04, 0x1c
        /*004a*/ 	.short	(.L_575 - .L_574)


	//   ....[0]....
.L_574:
        /*004c*/ 	.word	0x00000130


	//   ....[1]....
        /*0050*/ 	.word	0x000005d0


	//----- nvinfo : EIATTR_CRS_STACK_SIZE
	.align		4
.L_575:
        /*0054*/ 	.byte	0x04, 0x1e
        /*0056*/ 	.short	(.L_577 - .L_576)
.L_576:
        /*0058*/ 	.word	0x00000000


	//----- nvinfo : EIATTR_CBANK_PARAM_SIZE
	.align		4
.L_577:
        /*005c*/ 	.byte	0x03, 0x19
        /*005e*/ 	.short	0x0014


	//----- nvinfo : EIATTR_PARAM_CBANK
	.align		4
        /*0060*/ 	.byte	0x04, 0x0a
        /*0062*/ 	.short	(.L_579 - .L_578)
	.align		4
.L_578:
        /*0064*/ 	.word	index@(.nv.constant0.pow_ss_f64)
        /*0068*/ 	.short	0x0380
        /*006a*/ 	.short	0x0014


	//----- nvinfo : EIATTR_SW_WAR
	.align		4
.L_579:
        /*006c*/ 	.byte	0x04, 0x36
        /*006e*/ 	.short	(.L_581 - .L_580)
.L_580:
        /*0070*/ 	.word	0x00000008
.L_581:


//--------------------- .nv.info.pow_sv_f32       --------------------------
	.section	.nv.info.pow_sv_f32,"",@"SHT_CUDA_INFO"
	.sectionflags	@""
	.align	4


	//----- nvinfo : EIATTR_CUDA_API_VERSION
	.align		4
        /*0000*/ 	.byte	0x04, 0x37
        /*0002*/ 	.short	(.L_583 - .L_582)
.L_582:
        /*0004*/ 	.word	0x00000082


	//----- nvinfo : EIATTR_KPARAM_INFO
	.align		4
.L_583:
        /*0008*/ 	.byte	0x04, 0x17
        /*000a*/ 	.short	(.L_585 - .L_584)
.L_584:
        /*000c*/ 	.word	0x00000000
        /*0010*/ 	.short	0x0002
        /*0012*/ 	.short	0x0010
        /*0014*/ 	.byte	0x00, 0xf0, 0x11, 0x00


	//----- nvinfo : EIATTR_KPARAM_INFO
	.align		4
.L_585:
        /*0018*/ 	.byte	0x04, 0x17
        /*001a*/ 	.short	(.L_587 - .L_586)
.L_586:
        /*001c*/ 	.word	0x00000000
        /*0020*/ 	.short	0x0001
        /*0022*/ 	.short	0x0008
        /*0024*/ 	.byte	0x00, 0xf5, 0x21, 0x00


	//----- nvinfo : EIATTR_KPARAM_INFO
	.align		4
.L_587:
        /*0028*/ 	.byte	0x04, 0x17
        /*002a*/ 	.short	(.L_589 - .L_588)
.L_588:
        /*002c*/ 	.word	0x00000000
        /*0030*/ 	.short	0x0000
        /*0032*/ 	.short	0x0000
        /*0034*/ 	.byte	0x00, 0xf5, 0x21, 0x00


	//----- nvinfo : EIATTR_SPARSE_MMA_MASK
	.align		4
.L_589:
        /*0038*/ 	.byte	0x03, 0x50
        /*003a*/ 	.short	0x0000


	//----- nvinfo : EIATTR_MAXREG_COUNT
	.align		4
        /*003c*/ 	.byte	0x03, 0x1b
        /*003e*/ 	.short	0x00ff


	//----- nvinfo : EIATTR_MERCURY_ISA_VERSION
	.align		4
        /*0040*/ 	.byte	0x03, 0x5f
        /*0042*/ 	.short	0x0101


	//----- nvinfo : EIATTR_VRC_CTA_INIT_COUNT
	.align		4
        /*0044*/ 	.byte	0x02, 0x4a
	.zero		1
	.zero		1


	//----- nvinfo : EIATTR_EXIT_INSTR_OFFSETS
	.align		4
        /*0048*/ 	.byte	0x04, 0x1c
        /*004a*/ 	.short	(.L_591 - .L_590)


	//   ....[0]....
.L_590:
        /*004c*/ 	.word	0x00000130


	//   ....[1]....
        /*0050*/ 	.word	0x00000760


	//----- nvinfo : EIATTR_CRS_STACK_SIZE
	.align		4
.L_591:
        /*0054*/ 	.byte	0x04, 0x1e
        /*0056*/ 	.short	(.L_593 - .L_592)
.L_592:
        /*0058*/ 	.word	0x00000000


	//----- nvinfo : EIATTR_CBANK_PARAM_SIZE
	.align		4
.L_593:
        /*005c*/ 	.byte	0x03, 0x19
        /*005e*/ 	.short	0x0014


	//----- nvinfo : EIATTR_PARAM_CBANK
	.align		4
        /*0060*/ 	.byte	0x04, 0x0a
        /*0062*/ 	.short	(.L_595 - .L_594)
	.align		4
.L_594:
        /*0064*/ 	.word	index@(.nv.constant0.pow_sv_f32)
        /*0068*/ 	.short	0x0380
        /*006a*/ 	.short	0x0014


	//----- nvinfo : EIATTR_SW_WAR
	.align		4
.L_595:
        /*006c*/ 	.byte	0x04, 0x36
        /*006e*/ 	.short	(.L_597 - .L_596)
.L_596:
        /*0070*/ 	.word	0x00000008
.L_597:


//--------------------- .nv.info.pow_sv_f64       --------------------------
	.section	.nv.info.pow_sv_f64,"",@"SHT_CUDA_INFO"
	.sectionflags	@""
	.align	4


	//----- nvinfo : EIATTR_CUDA_API_VERSION
	.align		4
        /*0000*/ 	.byte	0x04, 0x37
        /*0002*/ 	.short	(.L_599 - .L_598)
.L_598:
        /*0004*/ 	.word	0x00000082


	//----- nvinfo : EIATTR_KPARAM_INFO
	.align		4
.L_599:
        /*0008*/ 	.byte	0x04, 0x17
        /*000a*/ 	.short	(.L_601 - .L_600)
.L_600:
        /*000c*/ 	.word	0x00000000
        /*0010*/ 	.short	0x0002
        /*0012*/ 	.short	0x0010
        /*0014*/ 	.byte	0x00, 0xf0, 0x11, 0x00


	//----- nvinfo : EIATTR_KPARAM_INFO
	.align		4
.L_601:
        /*0018*/ 	.byte	0x04, 0x17
        /*001a*/ 	.short	(.L_603 - .L_602)
.L_602:
        /*001c*/ 	.word	0x00000000
        /*0020*/ 	.short	0x0001
        /*0022*/ 	.short	0x0008
        /*0024*/ 	.byte	0x00, 0xf5, 0x21, 0x00


	//----- nvinfo : EIATTR_KPARAM_INFO
	.align		4
.L_603:
        /*0028*/ 	.byte	0x04, 0x17
        /*002a*/ 	.short	(.L_605 - .L_604)
.L_604:
        /*002c*/ 	.word	0x00000000
        /*0030*/ 	.short	0x0000
        /*0032*/ 	.short	0x0000
        /*0034*/ 	.byte	0x00, 0xf5, 0x21, 0x00


	//----- nvinfo : EIATTR_SPARSE_MMA_MASK
	.align		4
.L_605:
        /*0038*/ 	.byte	0x03, 0x50
        /*003a*/ 	.short	0x0000


	//----- nvinfo : EIATTR_MAXREG_COUNT
	.align		4
        /*003c*/ 	.byte	0x03, 0x1b
        /*003e*/ 	.short	0x00ff


	//----- nvinfo : EIATTR_MERCURY_ISA_VERSION
	.align		4
        /*0040*/ 	.byte	0x03, 0x5f
        /*0042*/ 	.short	0x0101


	//----- nvinfo : EIATTR_VRC_CTA_INIT_COUNT
	.align		4
        /*0044*/ 	.byte	0x02, 0x4a
	.zero		1
	.zero		1


	//----- nvinfo : EIATTR_EXIT_INSTR_OFFSETS
	.align		4
        /*0048*/ 	.byte	0x04, 0x1c
        /*004a*/ 	.short	(.L_607 - .L_606)


	//   ....[0]....
.L_606:
        /*004c*/ 	.word	0x00000130


	//   ....[1]....
        /*0050*/ 	.word	0x00000610


	//----- nvinfo : EIATTR_CRS_STACK_SIZE
	.align		4
.L_607:
        /*0054*/ 	.byte	0x04, 0x1e
        /*0056*/ 	.short	(.L_609 - .L_608)
.L_608:
        /*0058*/ 	.word	0x00000000


	//----- nvinfo : EIATTR_CBANK_PARAM_SIZE
	.align		4
.L_609:
        /*005c*/ 	.byte	0x03, 0x19
        /*005e*/ 	.short	0x0014


	//----- nvinfo : EIATTR_PARAM_CBANK
	.align		4
        /*0060*/ 	.byte	0x04, 0x0a
        /*0062*/ 	.short	(.L_611 - .L_610)
	.align		4
.L_610:
        /*0064*/ 	.word	index@(.nv.constant0.pow_sv_f64)
        /*0068*/ 	.short	0x0380
        /*006a*/ 	.short	0x0014


	//----- nvinfo : EIATTR_SW_WAR
	.align		4
.L_611:
        /*006c*/ 	.byte	0x04, 0x36
        /*006e*/ 	.short	(.L_613 - .L_612)
.L_612:
        /*0070*/ 	.word	0x00000008
.L_613:


//--------------------- .nv.info.pow_vs_f32       --------------------------
	.section	.nv.info.pow_vs_f32,"",@"SHT_CUDA_INFO"
	.sectionflags	@""
	.align	4


	//----- nvinfo : EIATTR_CUDA_API_VERSION
	.align		4
        /*0000*/ 	.byte	0x04, 0x37
        /*0002*/ 	.short	(.L_615 - .L_614)
.L_614:
        /*0004*/ 	.word	0x00000082


	//----- nvinfo : EIATTR_KPARAM_INFO
	.align		4
.L_615:
        /*0008*/ 	.byte	0x04, 0x17
        /*000a*/ 	.short	(.L_617 - .L_616)
.L_616:
        /*000c*/ 	.word	0x00000000
        /*0010*/ 	.short	0x0002
        /*0012*/ 	.short	0x0010
        /*0014*/ 	.byte	0x00, 0xf0, 0x11, 0x00


	//----- nvinfo : EIATTR_KPARAM_INFO
	.align		4
.L_617:
        /*0018*/ 	.byte	0x04, 0x17
        /*001a*/ 	.short	(.L_619 - .L_618)
.L_618:
        /*001c*/ 	.word	0x00000000
        /*0020*/ 	.short	0x0001
        /*0022*/ 	.short	0x0008
        /*0024*/ 	.byte	0x00, 0xf5, 0x21, 0x00


	//----- nvinfo : EIATTR_KPARAM_INFO
	.align		4
.L_619:
        /*0028*/ 	.byte	0x04, 0x17
        /*002a*/ 	.short	(.L_621 - .L_620)
.L_620:
        /*002c*/ 	.word	0x00000000
        /*0030*/ 	.short	0x0000
        /*0032*/ 	.short	0x0000
        /*0034*/ 	.byte	0x00, 0xf5, 0x21, 0x00


	//----- nvinfo : EIATTR_SPARSE_MMA_MASK
	.align		4
.L_621:
        /*0038*/ 	.byte	0x03, 0x50
        /*003a*/ 	.short	0x0000


	//----- nvinfo : EIATTR_MAXREG_COUNT
	.align		4
        /*003c*/ 	.byte	0x03, 0x1b
        /*003e*/ 	.short	0x00ff


	//----- nvinfo : EIATTR_MERCURY_ISA_VERSION
	.align		4
        /*0040*/ 	.byte	0x03, 0x5f
        /*0042*/ 	.short	0x0101


	//----- nvinfo : EIATTR_VRC_CTA_INIT_COUNT
	.align		4
        /*0044*/ 	.byte	0x02, 0x4a
	.zero		1
	.zero		1


	//----- nvinfo : EIATTR_EXIT_INSTR_OFFSETS
	.align		4
        /*0048*/ 	.byte	0x04, 0x1c
        /*004a*/ 	.short	(.L_623 - .L_622)


	//   ....[0]....
.L_622:
        /*004c*/ 	.word	0x00000130


	//   ....[1]....
        /*0050*/ 	.word	0x00000760


	//----- nvinfo : EIATTR_CRS_STACK_SIZE
	.align		4
.L_623:
        /*0054*/ 	.byte	0x04, 0x1e
        /*0056*/ 	.short	(.L_625 - .L_624)
.L_624:
        /*0058*/ 	.word	0x00000000


	//----- nvinfo : EIATTR_CBANK_PARAM_SIZE
	.align		4
.L_625:
        /*005c*/ 	.byte	0x03, 0x19
        /*005e*/ 	.short	0x0014


	//----- nvinfo : EIATTR_PARAM_CBANK
	.align		4
        /*0060*/ 	.byte	0x04, 0x0a
        /*0062*/ 	.short	(.L_627 - .L_626)
	.align		4
.L_626:
        /*0064*/ 	.word	index@(.nv.constant0.pow_vs_f32)
        /*0068*/ 	.short	0x0380
        /*006a*/ 	.short	0x0014


	//----- nvinfo : EIATTR_SW_WAR
	.align		4
.L_627:
        /*006c*/ 	.byte	0x04, 0x36
        /*006e*/ 	.short	(.L_629 - .L_628)
.L_628:
        /*0070*/ 	.word	0x00000008
.L_629:


//--------------------- .nv.info.pow_vs_f64       --------------------------
	.section	.nv.info.pow_vs_f64,"",@"SHT_CUDA_INFO"
	.sectionflags	@""
	.align	4


	//----- nvinfo : EIATTR_CUDA_API_VERSION
	.align		4
        /*0000*/ 	.byte	0x04, 0x37
        /*0002*/ 	.short	(.L_631 - .L_630)
.L_630:
        /*0004*/ 	.word	0x00000082


	//----- nvinfo : EIATTR_KPARAM_INFO
	.align		4
.L_631:
        /*0008*/ 	.byte	0x04, 0x17
        /*000a*/ 	.short	(.L_633 - .L_632)
.L_632:
        /*000c*/ 	.word	0x00000000
        /*0010*/ 	.short	0x0002
        /*0012*/ 	.short	0x0010
        /*0014*/ 	.byte	0x00, 0xf0, 0x11, 0x00


	//----- nvinfo : EIATTR_KPARAM_INFO
	.align		4
.L_633:
        /*0018*/ 	.byte	0x04, 0x17
        /*001a*/ 	.short	(.L_635 - .L_634)
.L_634:
        /*001c*/ 	.word	0x00000000
        /*0020*/ 	.short	0x0001
        /*0022*/ 	.short	0x0008
        /*0024*/ 	.byte	0x00, 0xf5, 0x21, 0x00


	//----- nvinfo : EIATTR_KPARAM_INFO
	.align		4
.L_635:
        /*0028*/ 	.byte	0x04, 0x17
        /*002a*/ 	.short	(.L_637 - .L_636)
.L_636:
        /*002c*/ 	.word	0x00000000
        /*0030*/ 	.short	0x0000
        /*0032*/ 	.short	0x0000
        /*0034*/ 	.byte	0x00, 0xf5, 0x21, 0x00


	//----- nvinfo : EIATTR_SPARSE_MMA_MASK
	.align		4
.L_637:
        /*0038*/ 	.byte	0x03, 0x50
        /*003a*/ 	.short	0x0000


	//----- nvinfo : EIATTR_MAXREG_COUNT
	.align		4
        /*003c*/ 	.byte	0x03, 0x1b
        /*003e*/ 	.short	0x00ff


	//----- nvinfo : EIATTR_MERCURY_ISA_VERSION
	.align		4
        /*0040*/ 	.byte	0x03, 0x5f
        /*0042*/ 	.short	0x0101


	//----- nvinfo : EIATTR_VRC_CTA_INIT_COUNT
	.align		4
        /*0044*/ 	.byte	0x02, 0x4a
	.zero		1
	.zero		1


	//----- nvinfo : EIATTR_EXIT_INSTR_OFFSETS
	.align		4
        /*0048*/ 	.byte	0x04, 0x1c
        /*004a*/ 	.short	(.L_639 - .L_638)


	//   ....[0]....
.L_638:
        /*004c*/ 	.word	0x00000130


	//   ....[1]....
        /*0050*/ 	.word	0x00000620


	//----- nvinfo : EIATTR_CRS_STACK_SIZE
	.align		4
.L_639:
        /*0054*/ 	.byte	0x04, 0x1e
        /*0056*/ 	.short	(.L_641 - .L_640)
.L_640:
        /*0058*/ 	.word	0x00000000


	//----- nvinfo : EIATTR_CBANK_PARAM_SIZE
	.align		4
.L_641:
        /*005c*/ 	.byte	0x03, 0x19
        /*005e*/ 	.short	0x0014


	//----- nvinfo : EIATTR_PARAM_CBANK
	.align		4
        /*0060*/ 	.byte	0x04, 0x0a
        /*0062*/ 	.short	(.L_643 - .L_642)
	.align		4
.L_642:
        /*0064*/ 	.word	index@(.nv.constant0.pow_vs_f64)
        /*0068*/ 	.short	0x0380
        /*006a*/ 	.short	0x0014


	//----- nvinfo : EIATTR_SW_WAR
	.align		4
.L_643:
        /*006c*/ 	.byte	0x04, 0x36
        /*006e*/ 	.short	(.L_645 - .L_644)
.L_644:
        /*0070*/ 	.word	0x00000008
.L_645:


//--------------------- .nv.info.pow_vv_f32       --------------------------
	.section	.nv.info.pow_vv_f32,"",@"SHT_CUDA_INFO"
	.sectionflags	@""
	.align	4


	//----- nvinfo : EIATTR_CUDA_API_VERSION
	.align		4
        /*0000*/ 	.byte	0x04, 0x37
        /*0002*/ 	.short	(.L_647 - .L_646)
.L_646:
        /*0004*/ 	.word	0x00000082


	//----- nvinfo : EIATTR_KPARAM_INFO
	.align		4
.L_647:
        /*0008*/ 	.byte	0x04, 0x17
        /*000a*/ 	.short	(.L_649 - .L_648)
.L_648:
        /*000c*/ 	.word	0x00000000
        /*0010*/ 	.short	0x0002
        /*0012*/ 	.short	0x0010
        /*0014*/ 	.byte	0x00, 0xf0, 0x11, 0x00


	//----- nvinfo : EIATTR_KPARAM_INFO
	.align		4
.L_649:
        /*0018*/ 	.byte	0x04, 0x17
        /*001a*/ 	.short	(.L_651 - .L_650)
.L_650:
        /*001c*/ 	.word	0x00000000
        /*0020*/ 	.short	0x0001
        /*0022*/ 	.short	0x0008
        /*0024*/ 	.byte	0x00, 0xf5, 0x21, 0x00


	//----- nvinfo : EIATTR_KPARAM_INFO
	.align		4
.L_651:
        /*0028*/ 	.byte	0x04, 0x17
        /*002a*/ 	.short	(.L_653 - .L_652)
.L_652:
        /*002c*/ 	.word	0x00000000
        /*0030*/ 	.short	0x0000
        /*0032*/ 	.short	0x0000
        /*0034*/ 	.byte	0x00, 0xf5, 0x21, 0x00


	//----- nvinfo : EIATTR_SPARSE_MMA_MASK
	.align		4
.L_653:
        /*0038*/ 	.byte	0x03, 0x50
        /*003a*/ 	.short	0x0000


	//----- nvinfo : EIATTR_MAXREG_COUNT
	.align		4
        /*003c*/ 	.byte	0x03, 0x1b
        /*003e*/ 	.short	0x00ff


	//----- nvinfo : EIATTR_MERCURY_ISA_VERSION
	.align		4
        /*0040*/ 	.byte	0x03, 0x5f
        /*0042*/ 	.short	0x0101


	//----- nvinfo : EIATTR_VRC_CTA_INIT_COUNT
	.align		4
        /*0044*/ 	.byte	0x02, 0x4a
	.zero		1
	.zero		1


	//----- nvinfo : EIATTR_EXIT_INSTR_OFFSETS
	.align		4
        /*0048*/ 	.byte	0x04, 0x1c
        /*004a*/ 	.short	(.L_655 - .L_654)


	//   ....[0]....
.L_654:
        /*004c*/ 	.word	0x00000130


	//   ....[1]....
        /*0050*/ 	.word	0x00000770


	//----- nvinfo : EIATTR_CRS_STACK_SIZE
	.align		4
.L_655:
        /*0054*/ 	.byte	0x04, 0x1e
        /*0056*/ 	.short	(.L_657 - .L_656)
.L_656:
        /*0058*/ 	.word	0x00000000


	//----- nvinfo : EIATTR_CBANK_PARAM_SIZE
	.align		4
.L_657:
        /*005c*/ 	.byte	0x03, 0x19
        /*005e*/ 	.short	0x0014


	//----- nvinfo : EIATTR_PARAM_CBANK
	.align		4
        /*0060*/ 	.byte	0x04, 0x0a
        /*0062*/ 	.short	(.L_659 - .L_658)
	.align		4
.L_658:
        /*0064*/ 	.word	index@(.nv.constant0.pow_vv_f32)
        /*0068*/ 	.short	0x0380
        /*006a*/ 	.short	0x0014


	//----- nvinfo : EIATTR_SW_WAR
	.align		4
.L_659:
        /*006c*/ 	.byte	0x04, 0x36
        /*006e*/ 	.short	(.L_661 - .L_660)
.L_660:
        /*0070*/ 	.word	0x00000008
.L_661:


//--------------------- .nv.info.pow_vv_f64       --------------------------
	.section	.nv.info.pow_vv_f64,"",@"SHT_CUDA_INFO"
	.sectionflags	@""
	.align	4


	//----- nvinfo : EIATTR_CUDA_API_VERSION
	.align		4
        /*0000*/ 	.byte	0x04, 0x37
        /*0002*/ 	.short	(.L_663 - .L_662)
.L_662:
        /*0004*/ 	.word	0x00000082


	//----- nvinfo : EIATTR_KPARAM_INFO
	.align		4
.L_663:
        /*0008*/ 	.byte	0x04, 0x17
        /*000a*/ 	.short	(.L_665 - .L_664)
.L_664:
        /*000c*/ 	.word	0x00000000
        /*0010*/ 	.short	0x0002
        /*0012*/ 	.short	0x0010
        /*0014*/ 	.byte	0x00, 0xf0, 0x11, 0x00


	//----- nvinfo : EIATTR_KPARAM_INFO
	.align		4
.L_665:
        /*0018*/ 	.byte	0x04, 0x17
        /*001a*/ 	.short	(.L_667 - .L_666)
.L_666:
        /*001c*/ 	.word	0x00000000
        /*0020*/ 	.short	0x0001
        /*0022*/ 	.short	0x0008
        /*0024*/ 	.byte	0x00, 0xf5, 0x21, 0x00


	//----- nvinfo : EIATTR_KPARAM_INFO
	.align		4
.L_667:
        /*0028*/ 	.byte	0x04, 0x17
        /*002a*/ 	.short	(.L_669 - .L_668)
.L_668:
        /*002c*/ 	.word	0x00000000
        /*0030*/ 	.short	0x0000
        /*0032*/ 	.short	0x0000
        /*0034*/ 	.byte	0x00, 0xf5, 0x21, 0x00


	//----- nvinfo : EIATTR_SPARSE_MMA_MASK
	.align		4
.L_669:
        /*0038*/ 	.byte	0x03, 0x50
        /*003a*/ 	.short	0x0000


	//----- nvinfo : EIATTR_MAXREG_COUNT
	.align		4
        /*003c*/ 	.byte	0x03, 0x1b
        /*003e*/ 	.short	0x00ff


	//----- nvinfo : EIATTR_MERCURY_ISA_VERSION
	.align		4
        /*0040*/ 	.byte	0x03, 0x5f
        /*0042*/ 	.short	0x0101


	//----- nvinfo : EIATTR_VRC_CTA_INIT_COUNT
	.align		4
        /*0044*/ 	.byte	0x02, 0x4a
	.zero		1
	.zero		1


	//----- nvinfo : EIATTR_EXIT_INSTR_OFFSETS
	.align		4
        /*0048*/ 	.byte	0x04, 0x1c
        /*004a*/ 	.short	(.L_671 - .L_670)


	//   ....[0]....
.L_670:
        /*004c*/ 	.word	0x00000130


	//   ....[1]....
        /*0050*/ 	.word	0x00000630


	//----- nvinfo : EIATTR_CRS_STACK_SIZE
	.align		4
.L_671:
        /*0054*/ 	.byte	0x04, 0x1e
        /*0056*/ 	.short	(.L_673 - .L_672)
.L_672:
        /*0058*/ 	.word	0x00000000


	//----- nvinfo : EIATTR_CBANK_PARAM_SIZE
	.align		4
.L_673:
        /*005c*/ 	.byte	0x03, 0x19
        /*005e*/ 	.short	0x0014


	//----- nvinfo : EIATTR_PARAM_CBANK
	.align		4
        /*0060*/ 	.byte	0x04, 0x0a
        /*0062*/ 	.short	(.L_675 - .L_674)
	.align		4
.L_674:
        /*0064*/ 	.word	index@(.nv.constant0.pow_vv_f64)
        /*0068*/ 	.short	0x0380
        /*006a*/ 	.short	0x0014


	//----- nvinfo : EIATTR_SW_WAR
	.align		4
.L_675:
        /*006c*/ 	.byte	0x04, 0x36
        /*006e*/ 	.short	(.L_677 - .L_676)
.L_676:
        /*0070*/ 	.word	0x00000008
.L_677:


//--------------------- .nv.info.ne_ss_f32        --------------------------
	.section	.nv.info.ne_ss_f32,"",@"SHT_CUDA_INFO"
	.sectionflags	@""
	.align	4


	//----- nvinfo : EIATTR_CUDA_API_VERSION
	.align		4
        /*0000*/ 	.byte	0x04, 0x37
        /*0002*/ 	.short	(.L_679 - .L_678)
.L_678:
        /*0004*/ 	.word	0x00000082


	//----- nvinfo : EIATTR_KPARAM_INFO
	.align		4
.L_679:
        /*0008*/ 	.byte	0x04, 0x17
        /*000a*/ 	.short	(.L_681 - .L_680)
.L_680:
        /*000c*/ 	.word	0x00000000
        /*0010*/ 	.short	0x0002
        /*0012*/ 	.short	0x0010
        /*0014*/ 	.byte	0x00, 0xf0, 0x11, 0x00


	//----- nvinfo : EIATTR_KPARAM_INFO
	.align		4
.L_681:
        /*0018*/ 	.byte	0x04, 0x17
        /*001a*/ 	.short	(.L_683 - .L_682)
.L_682:
        /*001c*/ 	.word	0x00000000
        /*0020*/ 	.short	0x0001
        /*0022*/ 	.short	0x0008
        /*0024*/ 	.byte	0x00, 0xf5, 0x21, 0x00


	//----- nvinfo : EIATTR_KPARAM_INFO
	.align		4
.L_683:
        /*0028*/ 	.byte	0x04, 0x17
        /*002a*/ 	.short	(.L_685 - .L_684)
.L_684:
        /*002c*/ 	.word	0x00000000
        /*0030*/ 	.short	0x0000
        /*0032*/ 	.short	0x0000
        /*0034*/ 	.byte	0x00, 0xf5, 0x21, 0x00


	//----- nvinfo : EIATTR_SPARSE_MMA_MASK
	.align		4
.L_685:
        /*0038*/ 	.byte	0x03, 0x50
        /*003a*/ 	.short	0x0000


	//----- nvinfo : EIATTR_MAXREG_COUNT
	.align		4
        /*003c*/ 	.byte	0x03, 0x1b
        /*003e*/ 	.short	0x00ff


	//----- nvinfo : EIATTR_MERCURY_ISA_VERSION
	.align		4
        /*0040*/ 	.byte	0x03, 0x5f
        /*0042*/ 	.short	0x0101


	//----- nvinfo : EIATTR_VRC_CTA_INIT_COUNT
	.align		4
        /*0044*/ 	.byte	0x02, 0x4a
	.zero		1
	.zero		1


	//----- nvinfo : EIATTR_EXIT_INSTR_OFFSETS
	.align		4
        /*0048*/ 	.byte	0x04, 0x1c
        /*004a*/ 	.short	(.L_687 - .L_686)


	//   ....[0]....
.L_686:
        /*004c*/ 	.word	0x00000130


	//   ....[1]....
        /*0050*/ 	.word	0x000001b0


	//----- nvinfo : EIATTR_CBANK_PARAM_SIZE
	.align		4
.L_687:
        /*0054*/ 	.byte	0x03, 0x19
        /*0056*/ 	.short	0x0014


	//----- nvinfo : EIATTR_PARAM_CBANK
	.align		4
        /*0058*/ 	.byte	0x04, 0x0a
        /*005a*/ 	.short	(.L_689 - .L_688)
	.align		4
.L_688:
        /*005c*/ 	.word	index@(.nv.constant0.ne_ss_f32)
        /*0060*/ 	.short	0x0380
        /*0062*/ 	.short	0x0014


	//----- nvinfo : EIATTR_SW_WAR
	.align		4
.L_689:
        /*0064*/ 	.byte	0x04, 0x36
        /*0066*/ 	.short	(.L_691 - .L_690)
.L_690:
        /*0068*/ 	.word	0x00000008
.L_691:


//--------------------- .nv.info.ne_ss_f64        --------------------------
	.section	.nv.info.ne_ss_f64,"",@"SHT_CUDA_INFO"
	.sectionflags	@""
	.align	4


	//----- nvinfo : EIATTR_CUDA_API_VERSION
	.align		4
        /*0000*/ 	.byte	0x04, 0x37
        /*0002*/ 	.short	(.L_693 - .L_692)
.L_692:
        /*0004*/ 	.word	0x00000082


	//----- nvinfo : EIATTR_KPARAM_INFO
	.align		4
.L_693:
        /*0008*/ 	.byte	0x04, 0x17
        /*000a*/ 	.short	(.L_695 - .L_694)
.L_694:
        /*000c*/ 	.word	0x00000000
        /*0010*/ 	.short	0x0002
        /*0012*/ 	.short	0x0010
        /*0014*/ 	.byte	0x00, 0xf0, 0x11, 0x00


	//----- nvinfo : EIATTR_KPARAM_INFO
	.align		4
.L_695:
        /*0018*/ 	.byte	0x04, 0x17
        /*001a*/ 	.short	(.L_697 - .L_696)
.L_696:
        /*001c*/ 	.word	0x00000000
        /*0020*/ 	.short	0x0001
        /*0022*/ 	.short	0x0008
        /*0024*/ 	.byte	0x00, 0xf5, 0x21, 0x00


	//----- nvinfo : EIATTR_KPARAM_INFO
	.align		4
.L_697:
        /*0028*/ 	.byte	0x04, 0x17
        /*002a*/ 	.short	(.L_699 - .L_698)
.L_698:
        /*002c*/ 	.word	0x00000000
        /*0030*/ 	.short	0x0000
        /*0032*/ 	.short	0x0000
        /*0034*/ 	.byte	0x00, 0xf5, 0x21, 0x00


	//----- nvinfo : EIATTR_SPARSE_MMA_MASK
	.align		4
.L_699:
        /*0038*/ 	.byte	0x03, 0x50
        /*003a*/ 	.short	0x0000


	//----- nvinfo : EIATTR_MAXREG_COUNT
	.align		4
        /*003c*/ 	.byte	0x03, 0x1b
        /*003e*/ 	.short	0x00ff


	//----- nvinfo : EIATTR_MERCURY_ISA_VERSION
	.align		4
        /*0040*/ 	.byte	0x03, 0x5f
        /*0042*/ 	.short	0x0101


	//----- nvinfo : EIATTR_VRC_CTA_INIT_COUNT
	.align		4
        /*0044*/ 	.byte	0x02, 0x4a
	.zero		1
	.zero		1


	//----- nvinfo : EIATTR_EXIT_INSTR_OFFSETS
	.align		4
        /*0048*/ 	.byte	0x04, 0x1c
        /*004a*/ 	.short	(.L_701 - .L_700)


	//   ....[0]....
.L_700:
        /*004c*/ 	.word	0x00000130


	//   ....[1]....
        /*0050*/ 	.word	0x000001d0


	//----- nvinfo : EIATTR_CBANK_PARAM_SIZE
	.align		4
.L_701:
        /*0054*/ 	.byte	0x03, 0x19
        /*0056*/ 	.short	0x0014


	//----- nvinfo : EIATTR_PARAM_CBANK
	.align		4
        /*0058*/ 	.byte	0x04, 0x0a
        /*005a*/ 	.short	(.L_703 - .L_702)
	.align		4
.L_702:
        /*005c*/ 	.word	index@(.nv.constant0.ne_ss_f64)
        /*0060*/ 	.short	0x0380
        /*0062*/ 	.short	0x0014


	//----- nvinfo : EIATTR_SW_WAR
	.align		4
.L_703:
        /*0064*/ 	.byte	0x04, 0x36
        /*0066*/ 	.short	(.L_705 - .L_704)
.L_704:
        /*0068*/ 	.word	0x00000008
.L_705:


//--------------------- .nv.info.eq_ss_f32        --------------------------
	.section	.nv.info.eq_ss_f32,"",@"SHT_CUDA_INFO"
	.sectionflags	@""
	.align	4


	//----- nvinfo : EIATTR_CUDA_API_VERSION
	.align		4
        /*0000*/ 	.byte	0x04, 0x37
        /*0002*/ 	.short	(.L_707 - .L_706)
.L_706:
        /*0004*/ 	.word	0x00000082


	//----- nvinfo : EIATTR_KPARAM_INFO
	.align		4
.L_707:
        /*0008*/ 	.byte	0x04, 0x17
        /*000a*/ 	.short	(.L_709 - .L_708)
.L_708:
        /*000c*/ 	.word	0x00000000
        /*0010*/ 	.short	0x0002
        /*0012*/ 	.short	0x0010
        /*0014*/ 	.byte	0x00, 0xf0, 0x11, 0x00


	//----- nvinfo : EIATTR_KPARAM_INFO
	.align		4
.L_709:
        /*0018*/ 	.byte	0x04, 0x17
        /*001a*/ 	.short	(.L_711 - .L_710)
.L_710:
        /*001c*/ 	.word	0x00000000
        /*0020*/ 	.short	0x0001
        /*0022*/ 	.short	0x0008
        /*0024*/ 	.byte	0x00, 0xf5, 0x21, 0x00


	//----- nvinfo : EIATTR_KPARAM_INFO
	.align		4
.L_711:
        /*0028*/ 	.byte	0x04, 0x17
        /*002a*/ 	.short	(.L_713 - .L_712)
.L_712:
        /*002c*/ 	.word	0x00000000
        /*0030*/ 	.short	0x0000
        /*0032*/ 	.short	0x0000
        /*0034*/ 	.byte	0x00, 0xf5, 0x21, 0x00


	//----- nvinfo : EIATTR_SPARSE_MMA_MASK
	.align		4
.L_713:
        /*0038*/ 	.byte	0x03, 0x50
        /*003a*/ 	.short	0x0000


	//----- nvinfo : EIATTR_MAXREG_COUNT
	.align		4
        /*003c*/ 	.byte	0x03, 0x1b
        /*003e*/ 	.short	0x00ff


	//----- nvinfo : EIATTR_MERCURY_ISA_VERSION
	.align		4
        /*0040*/ 	.byte	0x03, 0x5f
        /*0042*/ 	.short	0x0101


	//----- nvinfo : EIATTR_VRC_CTA_INIT_COUNT
	.align		4
        /*0044*/ 	.byte	0x02, 0x4a
	.zero		1
	.zero		1


	//----- nvinfo : EIATTR_EXIT_INSTR_OFFSETS
	.align		4
        /*0048*/ 	.byte	0x04, 0x1c
        /*004a*/ 	.short	(.L_715 - .L_714)


	//   ....[0]....
.L_714:
        /*004c*/ 	.word	0x00000130


	//   ....[1]....
        /*0050*/ 	.word	0x000001b0


	//----- nvinfo : EIATTR_CBANK_PARAM_SIZE
	.align		4
.L_715:
        /*0054*/ 	.byte	0x03, 0x19
        /*0056*/ 	.short	0x0014


	//----- nvinfo : EIATTR_PARAM_CBANK
	.align		4
        /*0058*/ 	.byte	0x04, 0x0a
        /*005a*/ 	.short	(.L_717 - .L_716)
	.align		4
.L_716:
        /*005c*/ 	.word	index@(.nv.constant0.eq_ss_f32)
        /*0060*/ 	.short	0x0380
        /*0062*/ 	.short	0x0014


	//----- nvinfo : EIATTR_SW_WAR
	.align		4
.L_717:
        /*0064*/ 	.byte	0x04, 0x36
        /*0066*/ 	.short	(.L_719 - .L_718)
.L_718:
        /*0068*/ 	.word	0x00000008
.L_719:


//--------------------- .nv.info.eq_ss_f64        --------------------------
	.section	.nv.info.eq_ss_f64,"",@"SHT_CUDA_INFO"
	.sectionflags	@""
	.align	4


	//----- nvinfo : EIATTR_CUDA_API_VERSION
	.align		4
        /*0000*/ 	.byte	0x04, 0x37
        /*0002*/ 	.short	(.L_721 - .L_720)
.L_720:
        /*0004*/ 	.word	0x00000082


	//----- nvinfo : EIATTR_KPARAM_INFO
	.align		4
.L_721:
        /*0008*/ 	.byte	0x04, 0x17
        /*000a*/ 	.short	(.L_723 - .L_722)
.L_722:
        /*000c*/ 	.word	0x00000000
        /*0010*/ 	.short	0x0002
        /*0012*/ 	.short	0x0010
        /*0014*/ 	.byte	0x00, 0xf0, 0x11, 0x00


	//----- nvinfo : EIATTR_KPARAM_INFO
	.align		4
.L_723:
        /*0018*/ 	.byte	0x04, 0x17
        /*001a*/ 	.short	(.L_725 - .L_724)
.L_724:
        /*001c*/ 	.word	0x00000000
        /*0020*/ 	.short	0x0001
        /*0022*/ 	.short	0x0008
        /*0024*/ 	.byte	0x00, 0xf5, 0x21, 0x00


	//----- nvinfo : EIATTR_KPARAM_INFO
	.align		4
.L_725:
        /*0028*/ 	.byte	0x04, 0x17
        /*002a*/ 	.short	(.L_727 - .L_726)
.L_726:
        /*002c*/ 	.word	0x00000000
        /*0030*/ 	.short	0x0000
        /*0032*/ 	.short	0x0000
        /*0034*/ 	.byte	0x00, 0xf5, 0x21, 0x00


	//----- nvinfo : EIATTR_SPARSE_MMA_MASK
	.align		4
.L_727:
        /*0038*/ 	.byte	0x03, 0x50
        /*003a*/ 	.short	0x0000


	//----- nvinfo : EIATTR_MAXREG_COUNT
	.align		4
        /*003c*/ 	.byte	0x03, 0x1b
        /*003e*/ 	.short	0x00ff


	//----- nvinfo : EIATTR_MERCURY_ISA_VERSION
	.align		4
        /*0040*/ 	.byte	0x03, 0x5f
        /*0042*/ 	.short	0x0101


	//----- nvinfo : EIATTR_VRC_CTA_INIT_COUNT
	.align		4
        /*0044*/ 	.byte	0x02, 0x4a
	.zero		1
	.zero		1


	//----- nvinfo : EIATTR_EXIT_INSTR_OFFSETS
	.align		4
        /*0048*/ 	.byte	0x04, 0x1c
        /*004a*/ 	.short	(.L_729 - .L_728)


	//   ....[0]....
.L_728:
        /*004c*/ 	.word	0x00000130


	//   ....[1]....
        /*0050*/ 	.word	0x000001d0


	//----- nvinfo : EIATTR_CBANK_PARAM_SIZE
	.align		4
.L_729:
        /*0054*/ 	.byte	0x03, 0x19
        /*0056*/ 	.short	0x0014


	//----- nvinfo : EIATTR_PARAM_CBANK
	.align		4
        /*0058*/ 	.byte	0x04, 0x0a
        /*005a*/ 	.short	(.L_731 - .L_730)
	.align		4
.L_730:
        /*005c*/ 	.word	index@(.nv.constant0.eq_ss_f64)
        /*0060*/ 	.short	0x0380
        /*0062*/ 	.short	0x0014


	//----- nvinfo : EIATTR_SW_WAR
	.align		4
.L_731:
        /*0064*/ 	.byte	0x04, 0x36
        /*0066*/ 	.short	(.L_733 - .L_732)
.L_732:
        /*0068*/ 	.word	0x00000008
.L_733:


//--------------------- .nv.info.lte_ss_f32       --------------------------
	.section	.nv.info.lte_ss_f32,"",@"SHT_CUDA_INFO"
	.sectionflags	@""
	.align	4


	//----- nvinfo : EIATTR_CUDA_API_VERSION
	.align		4
        /*0000*/ 	.byte	0x04, 0x37
        /*0002*/ 	.short	(.L_735 - .L_734)
.L_734:
        /*0004*/ 	.word	0x00000082


	//----- nvinfo : EIATTR_KPARAM_INFO
	.align		4
.L_735:
        /*0008*/ 	.byte	0x04, 0x17
        /*000a*/ 	.short	(.L_737 - .L_736)
.L_736:
        /*000c*/ 	.word	0x00000000
        /*0010*/ 	.short	0x0002
        /*0012*/ 	.short	0x0010
        /*0014*/ 	.byte	0x00, 0xf0, 0x11, 0x00


	//----- nvinfo : EIATTR_KPARAM_INFO
	.align		4
.L_737:
        /*0018*/ 	.byte	0x04, 0x17
        /*001a*/ 	.short	(.L_739 - .L_738)
.L_738:
        /*001c*/ 	.word	0x00000000
        /*0020*/ 	.short	0x0001
        /*0022*/ 	.short	0x0008
        /*0024*/ 	.byte	0x00, 0xf5, 0x21, 0x00


	//----- nvinfo : EIATTR_KPARAM_INFO
	.align		4
.L_739:
        /*0028*/ 	.byte	0x04, 0x17
        /*002a*/ 	.short	(.L_741 - .L_740)
.L_740:
        /*002c*/ 	.word	0x00000000
        /*0030*/ 	.short	0x0000
        /*0032*/ 	.short	0x0000
        /*0034*/ 	.byte	0x00, 0xf5, 0x21, 0x00


	//----- nvinfo : EIATTR_SPARSE_MMA_MASK
	.align		4
.L_741:
        /*0038*/ 	.byte	0x03, 0x50
        /*003a*/ 	.short	0x0000


	//----- nvinfo : EIATTR_MAXREG_COUNT
	.align		4
        /*003c*/ 	.byte	0x03, 0x1b
        /*003e*/ 	.short	0x00ff


	//----- nvinfo : EIATTR_MERCURY_ISA_VERSION
	.align		4
        /*0040*/ 	.byte	0x03, 0x5f
        /*0042*/ 	.short	0x0101


	//----- nvinfo : EIATTR_VRC_CTA_INIT_COUNT
	.align		4
        /*0044*/ 	.byte	0x02, 0x4a
	.zero		1
	.zero		1


	//----- nvinfo : EIATTR_EXIT_INSTR_OFFSETS
	.align		4
        /*0048*/ 	.byte	0x04, 0x1c
        /*004a*/ 	.short	(.L_743 - .L_742)


	//   ....[0]....
.L_742:
        /*004c*/ 	.word	0x00000130


	//   ....[1]....
        /*0050*/ 	.word	0x000001b0


	//----- nvinfo : EIATTR_CBANK_PARAM_SIZE
	.align		4
.L_743:
        /*0054*/ 	.byte	0x03, 0x19
        /*0056*/ 	.short	0x0014


	//----- nvinfo : EIATTR_PARAM_CBANK
	.align		4
        /*0058*/ 	.byte	0x04, 0x0a
        /*005a*/ 	.short	(.L_745 - .L_744)
	.align		4
.L_744:
        /*005c*/ 	.word	index@(.nv.constant0.lte_ss_f32)
        /*0060*/ 	.short	0x0380
        /*0062*/ 	.short	0x0014


	//----- nvinfo : EIATTR_SW_WAR
	.align		4
.L_745:
        /*0064*/ 	.byte	0x04, 0x36
        /*0066*/ 	.short	(.L_747 - .L_746)
.L_746:
        /*0068*/ 	.word	0x00000008
.L_747:


//--------------------- .nv.info.lte_ss_f64       --------------------------
	.section	.nv.info.lte_ss_f64,"",@"SHT_CUDA_INFO"
	.sectionflags	@""
	.align	4


	//----- nvinfo : EIATTR_CUDA_API_VERSION
	.align		4
        /*0000*/ 	.byte	0x04, 0x37
        /*0002*/ 	.short	(.L_749 - .L_748)
.L_748:
        /*0004*/ 	.word	0x00000082


	//----- nvinfo : EIATTR_KPARAM_INFO
	.align		4
.L_749:
        /*0008*/ 	.byte	0x04, 0x17
        /*000a*/ 	.short	(.L_751 - .L_750)
.L_750:
        /*000c*/ 	.word	0x00000000
        /*0010*/ 	.short	0x0002
        /*0012*/ 	.short	0x0010
        /*0014*/ 	.byte	0x00, 0xf0, 0x11, 0x00


	//----- nvinfo : EIATTR_KPARAM_INFO
	.align		4
.L_751:
        /*0018*/ 	.byte	0x04, 0x17
        /*001a*/ 	.short	(.L_753 - .L_752)
.L_752:
        /*001c*/ 	.word	0x00000000
        /*0020*/ 	.short	0x0001
        /*0022*/ 	.short	0x0008
        /*0024*/ 	.byte	0x00, 0xf5, 0x21, 0x00


	//----- nvinfo : EIATTR_KPARAM_INFO
	.align		4
.L_753:
        /*0028*/ 	.byte	0x04, 0x17
        /*002a*/ 	.short	(.L_755 - .L_754)
.L_754:
        /*002c*/ 	.word	0x00000000
        /*0030*/ 	.short	0x0000
        /*0032*/ 	.short	0x0000
        /*0034*/ 	.byte	0x00, 0xf5, 0x21, 0x00


	//----- nvinfo : EIATTR_SPARSE_MMA_MASK
	.align		4
.L_755:
        /*0038*/ 	.byte	0x03, 0x50
        /*003a*/ 	.short	0x0000


	//----- nvinfo : EIATTR_MAXREG_COUNT
	.align		4
        /*003c*/ 	.byte	0x03, 0x1b
        /*003e*/ 	.short	0x00ff


	//----- nvinfo : EIATTR_MERCURY_ISA_VERSION
	.align		4
        /*0040*/ 	.byte	0x03, 0x5f
        /*0042*/ 	.short	0x0101


	//----- nvinfo : EIATTR_VRC_CTA_INIT_COUNT
	.align		4
        /*0044*/ 	.byte	0x02, 0x4a
	.zero		1
	.zero		1


	//----- nvinfo : EIATTR_EXIT_INSTR_OFFSETS
	.align		4
        /*0048*/ 	.byte	0x04, 0x1c
        /*004a*/ 	.short	(.L_757 - .L_756)


	//   ....[0]....
.L_756:
        /*004c*/ 	.word	0x00000130


	//   ....[1]....
        /*0050*/ 	.word	0x000001d0


	//----- nvinfo : EIATTR_CBANK_PARAM_SIZE
	.align		4
.L_757:
        /*0054*/ 	.byte	0x03, 0x19
        /*0056*/ 	.short	0x0014


	//----- nvinfo : EIATTR_PARAM_CBANK
	.align		4
        /*0058*/ 	.byte	0x04, 0x0a
        /*005a*/ 	.short	(.L_759 - .L_758)
	.align		4
.L_758:
        /*005c*/ 	.word	index@(.nv.constant0.lte_ss_f64)
        /*0060*/ 	.short	0x0380
        /*0062*/ 	.short	0x0014


	//----- nvinfo : EIATTR_SW_WAR
	.align		4
.L_759:
        /*0064*/ 	.byte	0x04, 0x36
        /*0066*/ 	.short	(.L_761 - .L_760)
.L_760:
        /*0068*/ 	.word	0x00000008
.L_761:


//--------------------- .nv.info.lt_ss_f32        --------------------------
	.section	.nv.info.lt_ss_f32,"",@"SHT_CUDA_INFO"
	.sectionflags	@""
	.align	4


	//----- nvinfo : EIATTR_CUDA_API_VERSION
	.align		4
        /*0000*/ 	.byte	0x04, 0x37
        /*0002*/ 	.short	(.L_763 - .L_762)
.L_762:
        /*0004*/ 	.word	0x00000082


	//----- nvinfo : EIATTR_KPARAM_INFO
	.align		4
.L_763:
        /*0008*/ 	.byte	0x04, 0x17
        /*000a*/ 	.short	(.L_765 - .L_764)
.L_764:
        /*000c*/ 	.word	0x00000000
        /*0010*/ 	.short	0x0002
        /*0012*/ 	.short	0x0010
        /*0014*/ 	.byte	0x00, 0xf0, 0x11, 0x00


	//----- nvinfo : EIATTR_KPARAM_INFO
	.align		4
.L_765:
        /*0018*/ 	.byte	0x04, 0x17
        /*001a*/ 	.short	(.L_767 - .L_766)
.L_766:
        /*001c*/ 	.word	0x00000000
        /*0020*/ 	.short	0x0001
        /*0022*/ 	.short	0x0008
        /*0024*/ 	.byte	0x00, 0xf5, 0x21, 0x00


	//----- nvinfo : EIATTR_KPARAM_INFO
	.align		4
.L_767:
        /*0028*/ 	.byte	0x04, 0x17
        /*002a*/ 	.short	(.L_769 - .L_768)
.L_768:
        /*002c*/ 	.word	0x00000000
        /*0030*/ 	.short	0x0000
        /*0032*/ 	.short	0x0000
        /*0034*/ 	.byte	0x00, 0xf5, 0x21, 0x00


	//----- nvinfo : EIATTR_SPARSE_MMA_MASK
	.align		4
.L_769:
        /*0038*/ 	.byte	0x03, 0x50
        /*003a*/ 	.short	0x0000


	//----- nvinfo : EIATTR_MAXREG_COUNT
	.align		4
        /*003c*/ 	.byte	0x03, 0x1b
        /*003e*/ 	.short	0x00ff


	//----- nvinfo : EIATTR_MERCURY_ISA_VERSION
	.align		4
        /*0040*/ 	.byte	0x03, 0x5f
        /*0042*/ 	.short	0x0101


	//----- nvinfo : EIATTR_VRC_CTA_INIT_COUNT
	.align		4
        /*0044*/ 	.byte	0x02, 0x4a
	.zero		1
	.zero		1


	//----- nvinfo : EIATTR_EXIT_INSTR_OFFSETS
	.align		4
        /*0048*/ 	.byte	0x04, 0x1c
        /*004a*/ 	.short	(.L_771 - .L_770)


	//   ....[0]....
.L_770:
        /*004c*/ 	.word	0x00000130


	//   ....[1]....
        /*0050*/ 	.word	0x000001b0


	//----- nvinfo : EIATTR_CBANK_PARAM_SIZE
	.align		4
.L_771:
        /*0054*/ 	.byte	0x03, 0x19
        /*0056*/ 	.short	0x0014


	//----- nvinfo : EIATTR_PARAM_CBANK
	.align		4
        /*0058*/ 	.byte	0x04, 0x0a
        /*005a*/ 	.short	(.L_773 - .L_772)
	.align		4
.L_772:
        /*005c*/ 	.word	index@(.nv.constant0.lt_ss_f32)
        /*0060*/ 	.short	0x0380
        /*0062*/ 	.short	0x0014


	//----- nvinfo : EIATTR_SW_WAR
	.align		4
.L_773:
        /*0064*/ 	.byte	0x04, 0x36
        /*0066*/ 	.short	(.L_775 - .L_774)
.L_774:
        /*0068*/ 	.word	0x00000008
.L_775:


//--------------------- .nv.info.lt_ss_f64        --------------------------
	.section	.nv.info.lt_ss_f64,"",@"SHT_CUDA_INFO"
	.sectionflags	@""
	.align	4


	//----- nvinfo : EIATTR_CUDA_API_VERSION
	.align		4
        /*0000*/ 	.byte	0x04, 0x37
        /*0002*/ 	.short	(.L_777 - .L_776)
.L_776:
        /*0004*/ 	.word	0x00000082


	//----- nvinfo : EIATTR_KPARAM_INFO
	.align		4
.L_777:
        /*0008*/ 	.byte	0x04, 0x17
        /*000a*/ 	.short	(.L_779 - .L_778)
.L_778:
        /*000c*/ 	.word	0x00000000
        /*0010*/ 	.short	0x0002
        /*0012*/ 	.short	0x0010
        /*0014*/ 	.byte	0x00, 0xf0, 0x11, 0x00


	//----- nvinfo : EIATTR_KPARAM_INFO
	.align		4
.L_779:
        /*0018*/ 	.byte	0x04, 0x17
        /*001a*/ 	.short	(.L_781 - .L_780)
.L_780:
        /*001c*/ 	.word	0x00000000
        /*0020*/ 	.short	0x0001
        /*0022*/ 	.short	0x0008
        /*0024*/ 	.byte	0x00, 0xf5, 0x21, 0x00


	//----- nvinfo : EIATTR_KPARAM_INFO
	.align		4
.L_781:
        /*0028*/ 	.byte	0x04, 0x17
        /*002a*/ 	.short	(.L_783 - .L_782)
.L_782:
        /*002c*/ 	.word	0x00000000
        /*0030*/ 	.short	0x0000
        /*0032*/ 	.short	0x0000
        /*0034*/ 	.byte	0x00, 0xf5, 0x21, 0x00


	//----- nvinfo : EIATTR_SPARSE_MMA_MASK
	.align		4
.L_783:
        /*0038*/ 	.byte	0x03, 0x50
        /*003a*/ 	.short	0x0000


	//----- nvinfo : EIATTR_MAXREG_COUNT
	.align		4
        /*003c*/ 	.byte	0x03, 0x1b
        /*003e*/ 	.short	0x00ff


	//----- nvinfo : EIATTR_MERCURY_ISA_VERSION
	.align		4
        /*0040*/ 	.byte	0x03, 0x5f
        /*0042*/ 	.short	0x0101


	//----- nvinfo : EIATTR_VRC_CTA_INIT_COUNT
	.align		4
        /*0044*/ 	.byte	0x02, 0x4a
	.zero		1
	.zero		1


	//----- nvinfo : EIATTR_EXIT_INSTR_OFFSETS
	.align		4
        /*0048*/ 	.byte	0x04, 0x1c
        /*004a*/ 	.short	(.L_785 - .L_784)


	//   ....[0]....
.L_784:
        /*004c*/ 	.word	0x00000130


	//   ....[1]....
        /*0050*/ 	.word	0x000001d0


	//----- nvinfo : EIATTR_CBANK_PARAM_SIZE
	.align		4
.L_785:
        /*0054*/ 	.byte	0x03, 0x19
        /*0056*/ 	.short	0x0014


	//----- nvinfo : EIATTR_PARAM_CBANK
	.align		4
        /*0058*/ 	.byte	0x04, 0x0a
        /*005a*/ 	.short	(.L_787 - .L_786)
	.align		4
.L_786:
        /*005c*/ 	.word	index@(.nv.constant0.lt_ss_f64)
        /*0060*/ 	.short	0x0380
        /*0062*/ 	.short	0x0014


	//----- nvinfo : EIATTR_SW_WAR
	.align		4
.L_787:
        /*0064*/ 	.byte	0x04, 0x36
        /*0066*/ 	.short	(.L_789 - .L_788)
.L_788:
        /*0068*/ 	.word	0x00000008
.L_789:


//--------------------- .nv.info.gte_ss_f32       --------------------------
	.section	.nv.info.gte_ss_f32,"",@"SHT_CUDA_INFO"
	.sectionflags	@""
	.align	4


	//----- nvinfo : EIATTR_CUDA_API_VERSION
	.align		4
        /*0000*/ 	.byte	0x04, 0x37
        /*0002*/ 	.short	(.L_791 - .L_790)
.L_790:
        /*0004*/ 	.word	0x00000082


	//----- nvinfo : EIATTR_KPARAM_INFO
	.align		4
.L_791:
        /*0008*/ 	.byte	0x04, 0x17
        /*000a*/ 	.short	(.L_793 - .L_792)
.L_792:
        /*000c*/ 	.word	0x00000000
        /*0010*/ 	.short	0x0002
        /*0012*/ 	.short	0x0010
        /*0014*/ 	.byte	0x00, 0xf0, 0x11, 0x00


	//----- nvinfo : EIATTR_KPARAM_INFO
	.align		4
.L_793:
        /*0018*/ 	.byte	0x04, 0x17
        /*001a*/ 	.short	(.L_795 - .L_794)
.L_794:
        /*001c*/ 	.word	0x00000000
        /*0020*/ 	.short	0x0001
        /*0022*/ 	.short	0x0008
        /*0024*/ 	.byte	0x00, 0xf5, 0x21, 0x00


	//----- nvinfo : EIATTR_KPARAM_INFO
	.align		4
.L_795:
        /*0028*/ 	.byte	0x04, 0x17
        /*002a*/ 	.short	(.L_797 - .L_796)
.L_796:
        /*002c*/ 	.word	0x00000000
        /*0030*/ 	.short	0x0000
        /*0032*/ 	.short	0x0000
        /*0034*/ 	.byte	0x00, 0xf5, 0x21, 0x00


	//----- nvinfo : EIATTR_SPARSE_MMA_MASK
	.align		4
.L_797:
        /*0038*/ 	.byte	0x03, 0x50
        /*003a*/ 	.short	0x0000


	//----- nvinfo : EIATTR_MAXREG_COUNT
	.align		4
        /*003c*/ 	.byte	0x03, 0x1b
        /*003e*/ 	.short	0x00ff


	//----- nvinfo : EIATTR_MERCURY_ISA_VERSION
	.align		4
        /*0040*/ 	.byte	0x03, 0x5f
        /*0042*/ 	.short	0x0101


	//----- nvinfo : EIATTR_VRC_CTA_INIT_COUNT
	.align		4
        /*0044*/ 	.byte	0x02, 0x4a
	.zero		1
	.zero		1


	//----- nvinfo : EIATTR_EXIT_INSTR_OFFSETS
	.align		4
        /*0048*/ 	.byte	0x04, 0x1c
        /*004a*/ 	.short	(.L_799 - .L_798)


	//   ....[0]....
.L_798:
        /*004c*/ 	.word	0x00000130


	//   ....[1]....
        /*0050*/ 	.word	0x000001b0


	//----- nvinfo : EIATTR_CBANK_PARAM_SIZE
	.align		4
.L_799:
        /*0054*/ 	.byte	0x03, 0x19
        /*0056*/ 	.short	0x0014


	//----- nvinfo : EIATTR_PARAM_CBANK
	.align		4
        /*0058*/ 	.byte	0x04, 0x0a
        /*005a*/ 	.short	(.L_801 - .L_800)
	.align		4
.L_800:
        /*005c*/ 	.word	index@(.nv.constant0.gte_ss_f32)
        /*0060*/ 	.short	0x0380
        /*0062*/ 	.short	0x0014


	//----- nvinfo : EIATTR_SW_WAR
	.align		4
.L_801:
        /*0064*/ 	.byte	0x04, 0x36
        /*0066*/ 	.short	(.L_803 - .L_802)
.L_802:
        /*0068*/ 	.word	0x00000008
.L_803:


//--------------------- .nv.info.gte_ss_f64       --------------------------
	.section	.nv.info.gte_ss_f64,"",@"SHT_CUDA_INFO"
	.sectionflags	@""
	.align	4


	//----- nvinfo : EIATTR_CUDA_API_VERSION
	.align		4
        /*0000*/ 	.byte	0x04, 0x37
        /*0002*/ 	.short	(.L_805 - .L_804)
.L_804:
        /*0004*/ 	.word	0x00000082


	//----- nvinfo : EIATTR_KPARAM_INFO
	.align		4
.L_805:
        /*0008*/ 	.byte	0x04, 0x17
        /*000a*/ 	.short	(.L_807 - .L_806)
.L_806:
        /*000c*/ 	.word	0x00000000
        /*0010*/ 	.short	0x0002
        /*0012*/ 	.short	0x0010
        /*0014*/ 	.byte	0x00, 0xf0, 0x11, 0x00


	//----- nvinfo : EIATTR_KPARAM_INFO
	.align		4
.L_807:
        /*0018*/ 	.byte	0x04, 0x17
        /*001a*/ 	.short	(.L_809 - .L_808)
.L_808:
        /*001c*/ 	.word	0x00000000
        /*0020*/ 	.short	0x0001
        /*0022*/ 	.short	0x0008
        /*0024*/ 	.byte	0x00, 0xf5, 0x21, 0x00


	//----- nvinfo : EIATTR_KPARAM_INFO
	.align		4
.L_809:
        /*0028*/ 	.byte	0x04, 0x17
        /*002a*/ 	.short	(.L_811 - .L_810)
.L_810:
        /*002c*/ 	.word	0x00000000
        /*0030*/ 	.short	0x0000
        /*0032*/ 	.short	0x0000
        /*0034*/ 	.byte	0x00, 0xf5, 0x21, 0x00


	//----- nvinfo : EIATTR_SPARSE_MMA_MASK
	.align		4
.L_811:
        /*0038*/ 	.byte	0x03, 0x50
        /*003a*/ 	.short	0x0000


	//----- nvinfo : EIATTR_MAXREG_COUNT
	.align		4
        /*003c*/ 	.byte	0x03, 0x1b
        /*003e*/ 	.short	0x00ff


	//----- nvinfo : EIATTR_MERCURY_ISA_VERSION
	.align		4
        /*0040*/ 	.byte	0x03, 0x5f
        /*0042*/ 	.short	0x0101


	//----- nvinfo : EIATTR_VRC_CTA_INIT_COUNT
	.align		4
        /*0044*/ 	.byte	0x02, 0x4a
	.zero		1
	.zero		1


	//----- nvinfo : EIATTR_EXIT_INSTR_OFFSETS
	.align		4
        /*0048*/ 	.byte	0x04, 0x1c
        /*004a*/ 	.short	(.L_813 - .L_812)


	//   ....[0]....
.L_812:
        /*004c*/ 	.word	0x00000130


	//   ....[1]....
        /*0050*/ 	.word	0x000001d0


	//----- nvinfo : EIATTR_CBANK_PARAM_SIZE
	.align		4
.L_813:
        /*0054*/ 	.byte	0x03, 0x19
        /*0056*/ 	.short	0x0014


	//----- nvinfo : EIATTR_PARAM_CBANK
	.align		4
        /*0058*/ 	.byte	0x04, 0x0a
        /*005a*/ 	.short	(.L_815 - .L_814)
	.align		4
.L_814:
        /*005c*/ 	.word	index@(.nv.constant0.gte_ss_f64)
        /*0060*/ 	.short	0x0380
        /*0062*/ 	.short	0x0014


	//----- nvinfo : EIATTR_SW_WAR
	.align		4
.L_815:
        /*0064*/ 	.byte	0x04, 0x36
        /*0066*/ 	.short	(.L_817 - .L_816)
.L_816:
        /*0068*/ 	.word	0x00000008
.L_817:


//--------------------- .nv.info.gt_ss_f32        --------------------------
	.section	.nv.info.gt_ss_f32,"",@"SHT_CUDA_INFO"
	.sectionflags	@""
	.align	4


	//----- nvinfo : EIATTR_CUDA_API_VERSION
	.align		4
        /*0000*/ 	.byte	0x04, 0x37
        /*0002*/ 	.short	(.L_819 - .L_818)
.L_818:
        /*0004*/ 	.word	0x00000082


	//----- nvinfo : EIATTR_KPARAM_INFO
	.align		4
.L_819:
        /*0008*/ 	.byte	0x04, 0x17
        /*000a*/ 	.short	(.L_821 - .L_820)
.L_820:
        /*000c*/ 	.word	0x00000000
        /*0010*/ 	.short	0x0002
        /*0012*/ 	.short	0x0010
        /*0014*/ 	.byte	0x00, 0xf0, 0x11, 0x00


	//----- nvinfo : EIATTR_KPARAM_INFO
	.align		4
.L_821:
        /*0018*/ 	.byte	0x04, 0x17
        /*001a*/ 	.short	(.L_823 - .L_822)
.L_822:
        /*001c*/ 	.word	0x00000000
        /*0020*/ 	.short	0x0001
        /*0022*/ 	.short	0x0008
        /*0024*/ 	.byte	0x00, 0xf5, 0x21, 0x00


	//----- nvinfo : EIATTR_KPARAM_INFO
	.align		4
.L_823:
        /*0028*/ 	.byte	0x04, 0x17
        /*002a*/ 	.short	(.L_825 - .L_824)
.L_824:
        /*002c*/ 	.word	0x00000000
        /*0030*/ 	.short	0x0000
        /*0032*/ 	.short	0x0000
        /*0034*/ 	.byte	0x00, 0xf5, 0x21, 0x00


	//----- nvinfo : EIATTR_SPARSE_MMA_MASK
	.align		4
.L_825:
        /*0038*/ 	.byte	0x03, 0x50
        /*003a*/ 	.short	0x0000


	//----- nvinfo : EIATTR_MAXREG_COUNT
	.align		4
        /*003c*/ 	.byte	0x03, 0x1b
        /*003e*/ 	.short	0x00ff


	//----- nvinfo : EIATTR_MERCURY_ISA_VERSION
	.align		4
        /*0040*/ 	.byte	0x03, 0x5f
        /*0042*/ 	.short	0x0101


	//----- nvinfo : EIATTR_VRC_CTA_INIT_COUNT
	.align		4
        /*0044*/ 	.byte	0x02, 0x4a
	.zero		1
	.zero		1


	//----- nvinfo : EIATTR_EXIT_INSTR_OFFSETS
	.align		4
        /*0048*/ 	.byte	0x04, 0x1c
        /*004a*/ 	.short	(.L_827 - .L_826)


	//   ....[0]....
.L_826:
        /*004c*/ 	.word	0x00000130


	//   ....[1]....
        /*0050*/ 	.word	0x000001b0


	//----- nvinfo : EIATTR_CBANK_PARAM_SIZE
	.align		4
.L_827:
        /*0054*/ 	.byte	0x03, 0x19
        /*0056*/ 	.short	0x0014


	//----- nvinfo : EIATTR_PARAM_CBANK
	.align		4
        /*0058*/ 	.byte	0x04, 0x0a
        /*005a*/ 	.short	(.L_829 - .L_828)
	.align		4
.L_828:
        /*005c*/ 	.word	index@(.nv.constant0.gt_ss_f32)
        /*0060*/ 	.short	0x0380
        /*0062*/ 	.short	0x0014


	//----- nvinfo : EIATTR_SW_WAR
	.align		4
.L_829:
        /*0064*/ 	.byte	0x04, 0x36
        /*0066*/ 	.short	(.L_831 - .L_830)
.L_830:
        /*0068*/ 	.word	0x00000008
.L_831:


//--------------------- .nv.info.gt_ss_f64        --------------------------
	.section	.nv.info.gt_ss_f64,"",@"SHT_CUDA_INFO"
	.sectionflags	@""
	.align	4


	//----- nvinfo : EIATTR_CUDA_API_VERSION
	.align		4
        /*0000*/ 	.byte	0x04, 0x37
        /*0002*/ 	.short	(.L_833 - .L_832)
.L_832:
        /*0004*/ 	.word	0x00000082


	//----- nvinfo : EIATTR_KPARAM_INFO
	.align		4
.L_833:
        /*0008*/ 	.byte	0x04, 0x17
        /*000a*/ 	.short	(.L_835 - .L_834)
.L_834:
        /*000c*/ 	.word	0x00000000
        /*0010*/ 	.short	0x0002
        /*0012*/ 	.short	0x0010
        /*0014*/ 	.byte	0x00, 0xf0, 0x11, 0x00


	//----- nvinfo : EIATTR_KPARAM_INFO
	.align		4
.L_835:
        /*0018*/ 	.byte	0x04, 0x17
        /*001a*/ 	.short	(.L_837 - .L_836)
.L_836:
        /*001c*/ 	.word	0x00000000
        /*0020*/ 	.short	0x0001
        /*0022*/ 	.short	0x0008
        /*0024*/ 	.byte	0x00, 0xf5, 0x21, 0x00


	//----- nvinfo : EIATTR_KPARAM_INFO
	.align		4
.L_837:
        /*0028*/ 	.byte	0x04, 0x17
        /*002a*/ 	.short	(.L_839 - .L_838)
.L_838:
        /*002c*/ 	.word	0x00000000
        /*0030*/ 	.short	0x0000
        /*0032*/ 	.short	0x0000
        /*0034*/ 	.byte	0x00, 0xf5, 0x21, 0x00


	//----- nvinfo : EIATTR_SPARSE_MMA_MASK
	.align		4
.L_839:
        /*0038*/ 	.byte	0x03, 0x50
        /*003a*/ 	.short	0x0000


	//----- nvinfo : EIATTR_MAXREG_COUNT
	.align		4
        /*003c*/ 	.byte	0x03, 0x1b
        /*003e*/ 	.short	0x00ff


	//----- nvinfo : EIATTR_MERCURY_ISA_VERSION
	.align		4
        /*0040*/ 	.byte	0x03, 0x5f
        /*0042*/ 	.short	0x0101


	//----- nvinfo : EIATTR_VRC_CTA_INIT_COUNT
	.align		4
        /*0044*/ 	.byte	0x02, 0x4a
	.zero		1
	.zero		1


	//----- nvinfo : EIATTR_EXIT_INSTR_OFFSETS
	.align		4
        /*0048*/ 	.byte	0x04, 0x1c
        /*004a*/ 	.short	(.L_841 - .L_840)


	//   ....[0]....
.L_840:
        /*004c*/ 	.word	0x00000130


	//   ....[1]....
        /*0050*/ 	.word	0x000001d0


	//----- nvinfo : EIATTR_CBANK_PARAM_SIZE
	.align		4
.L_841:
        /*0054*/ 	.byte	0x03, 0x19
        /*0056*/ 	.short	0x0014


	//----- nvinfo : EIATTR_PARAM_CBANK
	.align		4
        /*0058*/ 	.byte	0x04, 0x0a
        /*005a*/ 	.short	(.L_843 - .L_842)
	.align		4
.L_842:
        /*005c*/ 	.word	index@(.nv.constant0.gt_ss_f64)
        /*0060*/ 	.short	0x0380
        /*0062*/ 	.short	0x0014


	//----- nvinfo : EIATTR_SW_WAR
	.align		4
.L_843:
        /*0064*/ 	.byte	0x04, 0x36
        /*0066*/ 	.short	(.L_845 - .L_844)
.L_844:
        /*0068*/ 	.word	0x00000008
.L_845:


//--------------------- .nv.info.div_ss_f32       --------------------------
	.section	.nv.info.div_ss_f32,"",@"SHT_CUDA_INFO"
	.sectionflags	@""
	.align	4


	//----- nvinfo : EIATTR_CUDA_API_VERSION
	.align		4
        /*0000*/ 	.byte	0x04, 0x37
        /*0002*/ 	.short	(.L_847 - .L_846)
.L_846:
        /*0004*/ 	.word	0x00000082


	//----- nvinfo : EIATTR_KPARAM_INFO
	.align		4
.L_847:
        /*0008*/ 	.byte	0x04, 0x17
        /*000a*/ 	.short	(.L_849 - .L_848)
.L_848:
        /*000c*/ 	.word	0x00000000
        /*0010*/ 	.short	0x0002
        /*0012*/ 	.short	0x0010
        /*0014*/ 	.byte	0x00, 0xf0, 0x11, 0x00


	//----- nvinfo : EIATTR_KPARAM_INFO
	.align		4
.L_849:
        /*0018*/ 	.byte	0x04, 0x17
        /*001a*/ 	.short	(.L_851 - .L_850)
.L_850:
        /*001c*/ 	.word	0x00000000
        /*0020*/ 	.short	0x0001
        /*0022*/ 	.short	0x0008
        /*0024*/ 	.byte	0x00, 0xf5, 0x21, 0x00


	//----- nvinfo : EIATTR_KPARAM_INFO
	.align		4
.L_851:
        /*0028*/ 	.byte	0x04, 0x17
        /*002a*/ 	.short	(.L_853 - .L_852)
.L_852:
        /*002c*/ 	.word	0x00000000
        /*0030*/ 	.short	0x0000
        /*0032*/ 	.short	0x0000
        /*0034*/ 	.byte	0x00, 0xf5, 0x21, 0x00


	//----- nvinfo : EIATTR_SPARSE_MMA_MASK
	.align		4
.L_853:
        /*0038*/ 	.byte	0x03, 0x50
        /*003a*/ 	.short	0x0000


	//----- nvinfo : EIATTR_MAXREG_COUNT
	.align		4
        /*003c*/ 	.byte	0x03, 0x1b
        /*003e*/ 	.short	0x00ff


	//----- nvinfo : EIATTR_MERCURY_ISA_VERSION
	.align		4
        /*0040*/ 	.byte	0x03, 0x5f
        /*0042*/ 	.short	0x0101


	//----- nvinfo : EIATTR_VRC_CTA_INIT_COUNT
	.align		4
        /*0044*/ 	.byte	0x02, 0x4a
	.zero		1
	.zero		1


	//----- nvinfo : EIATTR_EXIT_INSTR_OFFSETS
	.align		4
        /*0048*/ 	.byte	0x04, 0x1c
        /*004a*/ 	.short	(.L_855 - .L_854)


	//   ....[0]....
.L_854:
        /*004c*/ 	.word	0x00000130


	//   ....[1]....
        /*0050*/ 	.word	0x00000250


	//----- nvinfo : EIATTR_CRS_STACK_SIZE
	.align		4
.L_855:
        /*0054*/ 	.byte	0x04, 0x1e
        /*0056*/ 	.short	(.L_857 - .L_856)
.L_856:
        /*0058*/ 	.word	0x00000000


	//----- nvinfo : EIATTR_CBANK_PARAM_SIZE
	.align		4
.L_857:
        /*005c*/ 	.byte	0x03, 0x19
        /*005e*/ 	.short	0x0014


	//----- nvinfo : EIATTR_PARAM_CBANK
	.align		4
        /*0060*/ 	.byte	0x04, 0x0a
        /*0062*/ 	.short	(.L_859 - .L_858)
	.align		4
.L_858:
        /*0064*/ 	.word	index@(.nv.constant0.div_ss_f32)
        /*0068*/ 	.short	0x0380
        /*006a*/ 	.short	0x0014


	//----- nvinfo : EIATTR_SW_WAR
	.align		4
.L_859:
        /*006c*/ 	.byte	0x04, 0x36
        /*006e*/ 	.short	(.L_861 - .L_860)
.L_860:
        /*0070*/ 	.word	0x00000008
.L_861:


//--------------------- .nv.info.div_ss_f64       --------------------------
	.section	.nv.info.div_ss_f64,"",@"SHT_CUDA_INFO"
	.sectionflags	@""
	.align	4


	//----- nvinfo : EIATTR_CUDA_API_VERSION
	.align		4
        /*0000*/ 	.byte	0x04, 0x37
        /*0002*/ 	.short	(.L_863 - .L_862)
.L_862:
        /*0004*/ 	.word	0x00000082


	//----- nvinfo : EIATTR_KPARAM_INFO
	.align		4
.L_863:
        /*0008*/ 	.byte	0x04, 0x17
        /*000a*/ 	.short	(.L_865 - .L_864)
.L_864:
        /*000c*/ 	.word	0x00000000
        /*0010*/ 	.short	0x0002
        /*0012*/ 	.short	0x0010
        /*0014*/ 	.byte	0x00, 0xf0, 0x11, 0x00


	//----- nvinfo : EIATTR_KPARAM_INFO
	.align		4
.L_865:
        /*0018*/ 	.byte	0x04, 0x17
        /*001a*/ 	.short	(.L_867 - .L_866)
.L_866:
        /*001c*/ 	.word	0x00000000
        /*0020*/ 	.short	0x0001
        /*0022*/ 	.short	0x0008
        /*0024*/ 	.byte	0x00, 0xf5, 0x21, 0x00


	//----- nvinfo : EIATTR_KPARAM_INFO
	.align		4
.L_867:
        /*0028*/ 	.byte	0x04, 0x17
        /*002a*/ 	.short	(.L_869 - .L_868)
.L_868:
        /*002c*/ 	.word	0x00000000
        /*0030*/ 	.short	0x0000
        /*0032*/ 	.short	0x0000
        /*0034*/ 	.byte	0x00, 0xf5, 0x21, 0x00


	//----- nvinfo : EIATTR_SPARSE_MMA_MASK
	.align		4
.L_869:
        /*0038*/ 	.byte	0x03, 0x50
        /*003a*/ 	.short	0x0000


	//----- nvinfo : EIATTR_MAXREG_COUNT
	.align		4
        /*003c*/ 	.byte	0x03, 0x1b
        /*003e*/ 	.short	0x00ff


	//----- nvinfo : EIATTR_MERCURY_ISA_VERSION
	.align		4
        /*0040*/ 	.byte	0x03, 0x5f
        /*0042*/ 	.short	0x0101


	//----- nvinfo : EIATTR_VRC_CTA_INIT_COUNT
	.align		4
        /*0044*/ 	.byte	0x02, 0x4a
	.zero		1
	.zero		1


	//----- nvinfo : EIATTR_EXIT_INSTR_OFFSETS
	.align		4
        /*0048*/ 	.byte	0x04, 0x1c
        /*004a*/ 	.short	(.L_871 - .L_870)


	//   ....[0]....
.L_870:
        /*004c*/ 	.word	0x00000130


	//   ....[1]....
        /*0050*/ 	.word	0x000002d0


	//----- nvinfo : EIATTR_CRS_STACK_SIZE
	.align		4
.L_871:
        /*0054*/ 	.byte	0x04, 0x1e
        /*0056*/ 	.short	(.L_873 - .L_872)
.L_872:
        /*0058*/ 	.word	0x00000000


	//----- nvinfo : EIATTR_CBANK_PARAM_SIZE
	.align		4
.L_873:
        /*005c*/ 	.byte	0x03, 0x19
        /*005e*/ 	.short	0x0014


	//----- nvinfo : EIATTR_PARAM_CBANK
	.align		4
        /*0060*/ 	.byte	0x04, 0x0a
        /*0062*/ 	.short	(.L_875 - .L_874)
	.align		4
.L_874:
        /*0064*/ 	.word	index@(.nv.constant0.div_ss_f64)
        /*0068*/ 	.short	0x0380
        /*006a*/ 	.short	0x0014


	//----- nvinfo : EIATTR_SW_WAR
	.align		4
.L_875:
        /*006c*/ 	.byte	0x04, 0x36
        /*006e*/ 	.short	(.L_877 - .L_876)
.L_876:
        /*0070*/ 	.word	0x00000008
.L_877:


//--------------------- .nv.info.mul_ss_f32       --------------------------
	.section	.nv.info.mul_ss_f32,"",@"SHT_CUDA_INFO"
	.sectionflags	@""
	.align	4


	//----- nvinfo : EIATTR_CUDA_API_VERSION
	.align		4
        /*0000*/ 	.byte	0x04, 0x37
        /*0002*/ 	.short	(.L_879 - .L_878)
.L_878:
        /*0004*/ 	.word	0x00000082


	//----- nvinfo : EIATTR_KPARAM_INFO
	.align		4
.L_879:
        /*0008*/ 	.byte	0x04, 0x17
        /*000a*/ 	.short	(.L_881 - .L_880)
.L_880:
        /*000c*/ 	.word	0x00000000
        /*0010*/ 	.short	0x0002
        /*0012*/ 	.short	0x0010
        /*0014*/ 	.byte	0x00, 0xf0, 0x11, 0x00


	//----- nvinfo : EIATTR_KPARAM_INFO
	.align		4
.L_881:
        /*0018*/ 	.byte	0x04, 0x17
        /*001a*/ 	.short	(.L_883 - .L_882)
.L_882:
        /*001c*/ 	.word	0x00000000
        /*0020*/ 	.short	0x0001
        /*0022*/ 	.short	0x0008
        /*0024*/ 	.byte	0x00, 0xf5, 0x21, 0x00


	//----- nvinfo : EIATTR_KPARAM_INFO
	.align		4
.L_883:
        /*0028*/ 	.byte	0x04, 0x17
        /*002a*/ 	.short	(.L_885 - .L_884)
.L_884:
        /*002c*/ 	.word	0x00000000
        /*0030*/ 	.short	0x0000
        /*0032*/ 	.short	0x0000
        /*0034*/ 	.byte	0x00, 0xf5, 0x21, 0x00


	//----- nvinfo : EIATTR_SPARSE_MMA_MASK
	.align		4
.L_885:
        /*0038*/ 	.byte	0x03, 0x50
        /*003a*/ 	.short	0x0000


	//----- nvinfo : EIATTR_MAXREG_COUNT
	.align		4
        /*003c*/ 	.byte	0x03, 0x1b
        /*003e*/ 	.short	0x00ff


	//----- nvinfo : EIATTR_MERCURY_ISA_VERSION
	.align		4
        /*0040*/ 	.byte	0x03, 0x5f
        /*0042*/ 	.short	0x0101


	//----- nvinfo : EIATTR_VRC_CTA_INIT_COUNT
	.align		4
        /*0044*/ 	.byte	0x02, 0x4a
	.zero		1
	.zero		1


	//----- nvinfo : EIATTR_EXIT_INSTR_OFFSETS
	.align		4
        /*0048*/ 	.byte	0x04, 0x1c
        /*004a*/ 	.short	(.L_887 - .L_886)


	//   ....[0]....
.L_886:
        /*004c*/ 	.word	0x00000130


	//   ....[1]....
        /*0050*/ 	.word	0x000001b0


	//----- nvinfo : EIATTR_CBANK_PARAM_SIZE
	.align		4
.L_887:
        /*0054*/ 	.byte	0x03, 0x19
        /*0056*/ 	.short	0x0014


	//----- nvinfo : EIATTR_PARAM_CBANK
	.align		4
        /*0058*/ 	.byte	0x04, 0x0a
        /*005a*/ 	.short	(.L_889 - .L_888)
	.align		4
.L_888:
        /*005c*/ 	.word	index@(.nv.constant0.mul_ss_f32)
        /*0060*/ 	.short	0x0380
        /*0062*/ 	.short	0x0014


	//----- nvinfo : EIATTR_SW_WAR
	.align		4
.L_889:
        /*0064*/ 	.byte	0x04, 0x36
        /*0066*/ 	.short	(.L_891 - .L_890)
.L_890:
        /*0068*/ 	.word	0x00000008
.L_891:


//--------------------- .nv.info.mul_ss_f64       --------------------------
	.section	.nv.info.mul_ss_f64,"",@"SHT_CUDA_INFO"
	.sectionflags	@""
	.align	4


	//----- nvinfo : EIATTR_CUDA_API_VERSION
	.align		4
        /*0000*/ 	.byte	0x04, 0x37
        /*0002*/ 	.short	(.L_893 - .L_892)
.L_892:
        /*0004*/ 	.word	0x00000082


	//----- nvinfo : EIATTR_KPARAM_INFO
	.align		4
.L_893:
        /*0008*/ 	.byte	0x04, 0x17
        /*000a*/ 	.short	(.L_895 - .L_894)
.L_894:
        /*000c*/ 	.word	0x00000000
        /*0010*/ 	.short	0x0002
        /*0012*/ 	.short	0x0010
        /*0014*/ 	.byte	0x00, 0xf0, 0x11, 0x00


	//----- nvinfo : EIATTR_KPARAM_INFO
	.align		4
.L_895:
        /*0018*/ 	.byte	0x04, 0x17
        /*001a*/ 	.short	(.L_897 - .L_896)
.L_896:
        /*001c*/ 	.word	0x00000000
        /*0020*/ 	.short	0x0001
        /*0022*/ 	.short	0x0008
        /*0024*/ 	.byte	0x00, 0xf5, 0x21, 0x00


	//----- nvinfo : EIATTR_KPARAM_INFO
	.align		4
.L_897:
        /*0028*/ 	.byte	0x04, 0x17
        /*002a*/ 	.short	(.L_899 - .L_898)
.L_898:
        /*002c*/ 	.word	0x00000000
        /*0030*/ 	.short	0x0000
        /*0032*/ 	.short	0x0000
        /*0034*/ 	.byte	0x00, 0xf5, 0x21, 0x00


	//----- nvinfo : EIATTR_SPARSE_MMA_MASK
	.align		4
.L_899:
        /*0038*/ 	.byte	0x03, 0x50
        /*003a*/ 	.short	0x0000


	//----- nvinfo : EIATTR_MAXREG_COUNT
	.align		4
        /*003c*/ 	.byte	0x03, 0x1b
        /*003e*/ 	.short	0x00ff


	//----- nvinfo : EIATTR_MERCURY_ISA_VERSION
	.align		4
        /*0040*/ 	.byte	0x03, 0x5f
        /*0042*/ 	.short	0x0101


	//----- nvinfo : EIATTR_VRC_CTA_INIT_COUNT
	.align		4
        /*0044*/ 	.byte	0x02, 0x4a
	.zero		1
	.zero		1


	//----- nvinfo : EIATTR_EXIT_INSTR_OFFSETS
	.align		4
        /*0048*/ 	.byte	0x04, 0x1c
        /*004a*/ 	.short	(.L_901 - .L_900)


	//   ....[0]....
.L_900:
        /*004c*/ 	.word	0x00000130


	//   ....[1]....
        /*0050*/ 	.word	0x000001b0


	//----- nvinfo : EIATTR_CBANK_PARAM_SIZE
	.align		4
.L_901:
        /*0054*/ 	.byte	0x03, 0x19
        /*0056*/ 	.short	0x0014


	//----- nvinfo : EIATTR_PARAM_CBANK
	.align		4
        /*0058*/ 	.byte	0x04, 0x0a
        /*005a*/ 	.short	(.L_903 - .L_902)
	.align		4
.L_902:
        /*005c*/ 	.word	index@(.nv.constant0.mul_ss_f64)
        /*0060*/ 	.short	0x0380
        /*0062*/ 	.short	0x0014


	//----- nvinfo : EIATTR_SW_WAR
	.align		4
.L_903:
        /*0064*/ 	.byte	0x04, 0x36
        /*0066*/ 	.short	(.L_905 - .L_904)
.L_904:
        /*0068*/ 	.word	0x00000008
.L_905:


//--------------------- .nv.info.sub_ss_f32       --------------------------
	.section	.nv.info.sub_ss_f32,"",@"SHT_CUDA_INFO"
	.sectionflags	@""
	.align	4


	//----- nvinfo : EIATTR_CUDA_API_VERSION
	.align		4
        /*0000*/ 	.byte	0x04, 0x37
        /*0002*/ 	.short	(.L_907 - .L_906)
.L_906:
        /*0004*/ 	.word	0x00000082


	//----- nvinfo : EIATTR_KPARAM_INFO
	.align		4
.L_907:
        /*0008*/ 	.byte	0x04, 0x17
        /*000a*/ 	.short	(.L_909 - .L_908)
.L_908:
        /*000c*/ 	.word	0x00000000
        /*0010*/ 	.short	0x0002
        /*0012*/ 	.short	0x0010
        /*0014*/ 	.byte	0x00, 0xf0, 0x11, 0x00


	//----- nvinfo : EIATTR_KPARAM_INFO
	.align		4
.L_909:
        /*0018*/ 	.byte	0x04, 0x17
        /*001a*/ 	.short	(.L_911 - .L_910)
.L_910:
        /*001c*/ 	.word	0x00000000
        /*0020*/ 	.short	0x0001
        /*0022*/ 	.short	0x0008
        /*0024*/ 	.byte	0x00, 0xf5, 0x21, 0x00


	//----- nvinfo : EIATTR_KPARAM_INFO
	.align		4
.L_911:
        /*0028*/ 	.byte	0x04, 0x17
        /*002a*/ 	.short	(.L_913 - .L_912)
.L_912:
        /*002c*/ 	.word	0x00000000
        /*0030*/ 	.short	0x0000
        /*0032*/ 	.short	0x0000
        /*0034*/ 	.byte	0x00, 0xf5, 0x21, 0x00


	//----- nvinfo : EIATTR_SPARSE_MMA_MASK
	.align		4
.L_913:
        /*0038*/ 	.byte	0x03, 0x50
        /*003a*/ 	.short	0x0000


	//----- nvinfo : EIATTR_MAXREG_COUNT
	.align		4
        /*003c*/ 	.byte	0x03, 0x1b
        /*003e*/ 	.short	0x00ff


	//----- nvinfo : EIATTR_MERCURY_ISA_VERSION
	.align		4
        /*0040*/ 	.byte	0x03, 0x5f
        /*0042*/ 	.short	0x0101


	//----- nvinfo : EIATTR_VRC_CTA_INIT_COUNT
	.align		4
        /*0044*/ 	.byte	0x02, 0x4a
	.zero		1
	.zero		1


	//----- nvinfo : EIATTR_EXIT_INSTR_OFFSETS
	.align		4
        /*0048*/ 	.byte	0x04, 0x1c
        /*004a*/ 	.short	(.L_915 - .L_914)


	//   ....[0]....
.L_914:
        /*004c*/ 	.word	0x00000130


	//   ....[1]....
        /*0050*/ 	.word	0x000001b0


	//----- nvinfo : EIATTR_CBANK_PARAM_SIZE
	.align		4
.L_915:
        /*0054*/ 	.byte	0x03, 0x19
        /*0056*/ 	.short	0x0014


	//----- nvinfo : EIATTR_PARAM_CBANK
	.align		4
        /*0058*/ 	.byte	0x04, 0x0a
        /*005a*/ 	.short	(.L_917 - .L_916)
	.align		4
.L_916:
        /*005c*/ 	.word	index@(.nv.constant0.sub_ss_f32)
        /*0060*/ 	.short	0x0380
        /*0062*/ 	.short	0x0014


	//----- nvinfo : EIATTR_SW_WAR
	.align		4
.L_917:
        /*0064*/ 	.byte	0x04, 0x36
        /*0066*/ 	.short	(.L_919 - .L_918)
.L_918:
        /*0068*/ 	.word	0x00000008
.L_919:


//--------------------- .nv.info.sub_ss_f64       --------------------------
	.section	.nv.info.sub_ss_f64,"",@"SHT_CUDA_INFO"
	.sectionflags	@""
	.align	4


	//----- nvinfo : EIATTR_CUDA_API_VERSION
	.align		4
        /*0000*/ 	.byte	0x04, 0x37
        /*0002*/ 	.short	(.L_921 - .L_920)
.L_920:
        /*0004*/ 	.word	0x00000082


	//----- nvinfo : EIATTR_KPARAM_INFO
	.align		4
.L_921:
        /*0008*/ 	.byte	0x04, 0x17
        /*000a*/ 	.short	(.L_923 - .L_922)
.L_922:
        /*000c*/ 	.word	0x00000000
        /*0010*/ 	.short	0x0002
        /*0012*/ 	.short	0x0010
        /*0014*/ 	.byte	0x00, 0xf0, 0x11, 0x00


	//----- nvinfo : EIATTR_KPARAM_INFO
	.align		4
.L_923:
        /*0018*/ 	.byte	0x04, 0x17
        /*001a*/ 	.short	(.L_925 - .L_924)
.L_924:
        /*001c*/ 	.word	0x00000000
        /*0020*/ 	.short	0x0001
        /*0022*/ 	.short	0x0008
        /*0024*/ 	.byte	0x00, 0xf5, 0x21, 0x00


	//----- nvinfo : EIATTR_KPARAM_INFO
	.align		4
.L_925:
        /*0028*/ 	.byte	0x04, 0x17
        /*002a*/ 	.short	(.L_927 - .L_926)
.L_926:
        /*002c*/ 	.word	0x00000000
        /*0030*/ 	.short	0x0000
        /*0032*/ 	.short	0x0000
        /*0034*/ 	.byte	0x00, 0xf5, 0x21, 0x00


	//----- nvinfo : EIATTR_SPARSE_MMA_MASK
	.align		4
.L_927:
        /*0038*/ 	.byte	0x03, 0x50
        /*003a*/ 	.short	0x0000


	//----- nvinfo : EIATTR_MAXREG_COUNT
	.align		4
        /*003c*/ 	.byte	0x03, 0x1b
        /*003e*/ 	.short	0x00ff


	//----- nvinfo : EIATTR_MERCURY_ISA_VERSION
	.align		4
        /*0040*/ 	.byte	0x03, 0x5f
        /*0042*/ 	.short	0x0101


	//----- nvinfo : EIATTR_VRC_CTA_INIT_COUNT
	.align		4
        /*0044*/ 	.byte	0x02, 0x4a
	.zero		1
	.zero		1


	//----- nvinfo : EIATTR_EXIT_INSTR_OFFSETS
	.align		4
        /*0048*/ 	.byte	0x04, 0x1c
        /*004a*/ 	.short	(.L_929 - .L_928)


	//   ....[0]....
.L_928:
        /*004c*/ 	.word	0x00000130


	//   ....[1]....
        /*0050*/ 	.word	0x000001b0


	//----- nvinfo : EIATTR_CBANK_PARAM_SIZE
	.align		4
.L_929:
        /*0054*/ 	.byte	0x03, 0x19
        /*0056*/ 	.short	0x0014


	//----- nvinfo : EIATTR_PARAM_CBANK
	.align		4
        /*0058*/ 	.byte	0x04, 0x0a
        /*005a*/ 	.short	(.L_931 - .L_930)
	.align		4
.L_930:
        /*005c*/ 	.word	index@(.nv.constant0.sub_ss_f64)
        /*0060*/ 	.short	0x0380
        /*0062*/ 	.short	0x0014


	//----- nvinfo : EIATTR_SW_WAR
	.align		4
.L_931:
        /*0064*/ 	.byte	0x04, 0x36
        /*0066*/ 	.short	(.L_933 - .L_932)
.L_932:
        /*0068*/ 	.word	0x00000008
.L_933:


//--------------------- .nv.info.add_ss_f32       --------------------------
	.section	.nv.info.add_ss_f32,"",@"SHT_CUDA_INFO"
	.sectionflags	@""
	.align	4


	//----- nvinfo : EIATTR_CUDA_API_VERSION
	.align		4
        /*0000*/ 	.byte	0x04, 0x37
        /*0002*/ 	.short	(.L_935 - .L_934)
.L_934:
        /*0004*/ 	.word	0x00000082


	//----- nvinfo : EIATTR_KPARAM_INFO
	.align		4
.L_935:
        /*0008*/ 	.byte	0x04, 0x17
        /*000a*/ 	.short	(.L_937 - .L_936)
.L_936:
        /*000c*/ 	.word	0x00000000
        /*0010*/ 	.short	0x0002
        /*0012*/ 	.short	0x0010
        /*0014*/ 	.byte	0x00, 0xf0, 0x11, 0x00


	//----- nvinfo : EIATTR_KPARAM_INFO
	.align		4
.L_937:
        /*0018*/ 	.byte	0x04, 0x17
        /*001a*/ 	.short	(.L_939 - .L_938)
.L_938:
        /*001c*/ 	.word	0x00000000
        /*0020*/ 	.short	0x0001
        /*0022*/ 	.short	0x0008
        /*0024*/ 	.byte	0x00, 0xf5, 0x21, 0x00


	//----- nvinfo : EIATTR_KPARAM_INFO
	.align		4
.L_939:
        /*0028*/ 	.byte	0x04, 0x17
        /*002a*/ 	.short	(.L_941 - .L_940)
.L_940:
        /*002c*/ 	.word	0x00000000
        /*0030*/ 	.short	0x0000
        /*0032*/ 	.short	0x0000
        /*0034*/ 	.byte	0x00, 0xf5, 0x21, 0x00


	//----- nvinfo : EIATTR_SPARSE_MMA_MASK
	.align		4
.L_941:
        /*0038*/ 	.byte	0x03, 0x50
        /*003a*/ 	.short	0x0000


	//----- nvinfo : EIATTR_MAXREG_COUNT
	.align		4
        /*003c*/ 	.byte	0x03, 0x1b
        /*003e*/ 	.short	0x00ff


	//----- nvinfo : EIATTR_MERCURY_ISA_VERSION
	.align		4
        /*0040*/ 	.byte	0x03, 0x5f
        /*0042*/ 	.short	0x0101


	//----- nvinfo : EIATTR_VRC_CTA_INIT_COUNT
	.align		4
        /*0044*/ 	.byte	0x02, 0x4a
	.zero		1
	.zero		1


	//----- nvinfo : EIATTR_EXIT_INSTR_OFFSETS
	.align		4
        /*0048*/ 	.byte	0x04, 0x1c
        /*004a*/ 	.short	(.L_943 - .L_942)


	//   ....[0]....
.L_942:
        /*004c*/ 	.word	0x00000130


	//   ....[1]....
        /*0050*/ 	.word	0x000001b0


	//----- nvinfo : EIATTR_CBANK_PARAM_SIZE
	.align		4
.L_943:
        /*0054*/ 	.byte	0x03, 0x19
        /*0056*/ 	.short	0x0014


	//----- nvinfo : EIATTR_PARAM_CBANK
	.align		4
        /*0058*/ 	.byte	0x04, 0x0a
        /*005a*/ 	.short	(.L_945 - .L_944)
	.align		4
.L_944:
        /*005c*/ 	.word	index@(.nv.constant0.add_ss_f32)
        /*0060*/ 	.short	0x0380
        /*0062*/ 	.short	0x0014


	//----- nvinfo : EIATTR_SW_WAR
	.align		4
.L_945:
        /*0064*/ 	.byte	0x04, 0x36
        /*0066*/ 	.short	(.L_947 - .L_946)
.L_946:
        /*0068*/ 	.word	0x00000008
.L_947:


//--------------------- .nv.info.add_ss_f64       --------------------------
	.section	.nv.info.add_ss_f64,"",@"SHT_CUDA_INFO"
	.sectionflags	@""
	.align	4


	//----- nvinfo : EIATTR_CUDA_API_VERSION
	.align		4
        /*0000*/ 	.byte	0x04, 0x37
        /*0002*/ 	.short	(.L_949 - .L_948)
.L_948:
        /*0004*/ 	.word	0x00000082


	//----- nvinfo : EIATTR_KPARAM_INFO
	.align		4
.L_949:
        /*0008*/ 	.byte	0x04, 0x17
        /*000a*/ 	.short	(.L_951 - .L_950)
.L_950:
        /*000c*/ 	.word	0x00000000
        /*0010*/ 	.short	0x0002
        /*0012*/ 	.short	0x0010
        /*0014*/ 	.byte	0x00, 0xf0, 0x11, 0x00


	//----- nvinfo : EIATTR_KPARAM_INFO
	.align		4
.L_951:
        /*0018*/ 	.byte	0x04, 0x17
        /*001a*/ 	.short	(.L_953 - .L_952)
.L_952:
        /*001c*/ 	.word	0x00000000
        /*0020*/ 	.short	0x0001
        /*0022*/ 	.short	0x0008
        /*0024*/ 	.byte	0x00, 0xf5, 0x21, 0x00


	//----- nvinfo : EIATTR_KPARAM_INFO
	.align		4
.L_953:
        /*0028*/ 	.byte	0x04, 0x17
        /*002a*/ 	.short	(.L_955 - .L_954)
.L_954:
        /*002c*/ 	.word	0x00000000
        /*0030*/ 	.short	0x0000
        /*0032*/ 	.short	0x0000
        /*0034*/ 	.byte	0x00, 0xf5, 0x21, 0x00


	//----- nvinfo : EIATTR_SPARSE_MMA_MASK
	.align		4
.L_955:
        /*0038*/ 	.byte	0x03, 0x50
        /*003a*/ 	.short	0x0000


	//----- nvinfo : EIATTR_MAXREG_COUNT
	.align		4
        /*003c*/ 	.byte	0x03, 0x1b
        /*003e*/ 	.short	0x00ff


	//----- nvinfo : EIATTR_MERCURY_ISA_VERSION
	.align		4
        /*0040*/ 	.byte	0x03, 0x5f
        /*0042*/ 	.short	0x0101


	//----- nvinfo : EIATTR_VRC_CTA_INIT_COUNT
	.align		4
        /*0044*/ 	.byte	0x02, 0x4a
	.zero		1
	.zero		1


	//----- nvinfo : EIATTR_EXIT_INSTR_OFFSETS
	.align		4
        /*0048*/ 	.byte	0x04, 0x1c
        /*004a*/ 	.short	(.L_957 - .L_956)


	//   ....[0]....
.L_956:
        /*004c*/ 	.word	0x00000130


	//   ....[1]....
        /*0050*/ 	.word	0x000001b0


	//----- nvinfo : EIATTR_CBANK_PARAM_SIZE
	.align		4
.L_957:
        /*0054*/ 	.byte	0x03, 0x19
        /*0056*/ 	.short	0x0014


	//----- nvinfo : EIATTR_PARAM_CBANK
	.align		4
        /*0058*/ 	.byte	0x04, 0x0a
        /*005a*/ 	.short	(.L_959 - .L_958)
	.align		4
.L_958:
        /*005c*/ 	.word	index@(.nv.constant0.add_ss_f64)
        /*0060*/ 	.short	0x0380
        /*0062*/ 	.short	0x0014


	//----- nvinfo : EIATTR_SW_WAR
	.align		4
.L_959:
        /*0064*/ 	.byte	0x04, 0x36
        /*0066*/ 	.short	(.L_961 - .L_960)
.L_960:
        /*0068*/ 	.word	0x00000008
.L_961:


//--------------------- .nv.info.ne_sv_f32        --------------------------
	.section	.nv.info.ne_sv_f32,"",@"SHT_CUDA_INFO"
	.sectionflags	@""
	.align	4


	//----- nvinfo : EIATTR_CUDA_API_VERSION
	.align		4
        /*0000*/ 	.byte	0x04, 0x37
        /*0002*/ 	.short	(.L_963 - .L_962)
.L_962:
        /*0004*/ 	.word	0x00000082


	//----- nvinfo : EIATTR_KPARAM_INFO
	.align		4
.L_963:
        /*0008*/ 	.byte	0x04, 0x17
        /*000a*/ 	.short	(.L_965 - .L_964)
.L_964:
        /*000c*/ 	.word	0x00000000
        /*0010*/ 	.short	0x0002
        /*0012*/ 	.short	0x0010
        /*0014*/ 	.byte	0x00, 0xf0, 0x11, 0x00


	//----- nvinfo : EIATTR_KPARAM_INFO
	.align		4
.L_965:
        /*0018*/ 	.byte	0x04, 0x17
        /*001a*/ 	.short	(.L_967 - .L_966)
.L_966:
        /*001c*/ 	.word	0x00000000
        /*0020*/ 	.short	0x0001
        /*0022*/ 	.short	0x0008
        /*0024*/ 	.byte	0x00, 0xf5, 0x21, 0x00


	//----- nvinfo : EIATTR_KPARAM_INFO
	.align		4
.L_967:
        /*0028*/ 	.byte	0x04, 0x17
        /*002a*/ 	.short	(.L_969 - .L_968)
.L_968:
        /*002c*/ 	.word	0x00000000
        /*0030*/ 	.short	0x0000
        /*0032*/ 	.short	0x0000
        /*0034*/ 	.byte	0x00, 0xf5, 0x21, 0x00


	//----- nvinfo : EIATTR_SPARSE_MMA_MASK
	.align		4
.L_969:
        /*0038*/ 	.byte	0x03, 0x50
        /*003a*/ 	.short	0x0000


	//----- nvinfo : EIATTR_MAXREG_COUNT
	.align		4
        /*003c*/ 	.byte	0x03, 0x1b
        /*003e*/ 	.short	0x00ff


	//----- nvinfo : EIATTR_MERCURY_ISA_VERSION
	.align		4
        /*0040*/ 	.byte	0x03, 0x5f
        /*0042*/ 	.short	0x0101


	//----- nvinfo : EIATTR_VRC_CTA_INIT_COUNT
	.align		4
        /*0044*/ 	.byte	0x02, 0x4a
	.zero		1
	.zero		1


	//----- nvinfo : EIATTR_EXIT_INSTR_OFFSETS
	.align		4
        /*0048*/ 	.byte	0x04, 0x1c
        /*004a*/ 	.short	(.L_971 - .L_970)


	//   ....[0]....
.L_970:
        /*004c*/ 	.word	0x00000130


	//   ....[1]....
        /*0050*/ 	.word	0x000001c0


	//----- nvinfo : EIATTR_CBANK_PARAM_SIZE
	.align		4
.L_971:
        /*0054*/ 	.byte	0x03, 0x19
        /*0056*/ 	.short	0x0014


	//----- nvinfo : EIATTR_PARAM_CBANK
	.align		4
        /*0058*/ 	.byte	0x04, 0x0a
        /*005a*/ 	.short	(.L_973 - .L_972)
	.align		4
.L_972:
        /*005c*/ 	.word	index@(.nv.constant0.ne_sv_f32)
        /*0060*/ 	.short	0x0380
        /*0062*/ 	.short	0x0014


	//----- nvinfo : EIATTR_SW_WAR
	.align		4
.L_973:
        /*0064*/ 	.byte	0x04, 0x36
        /*0066*/ 	.short	(.L_975 - .L_974)
.L_974:
        /*0068*/ 	.word	0x00000008
.L_975:


//--------------------- .nv.info.ne_sv_f64        --------------------------
	.section	.nv.info.ne_sv_f64,"",@"SHT_CUDA_INFO"
	.sectionflags	@""
	.align	4


	//----- nvinfo : EIATTR_CUDA_API_VERSION
	.align		4
        /*0000*/ 	.byte	0x04, 0x37
        /*0002*/ 	.short	(.L_977 - .L_976)
.L_976:
        /*0004*/ 	.word	0x00000082


	//----- nvinfo : EIATTR_KPARAM_INFO
	.align		4
.L_977:
        /*0008*/ 	.byte	0x04, 0x17
        /*000a*/ 	.short	(.L_979 - .L_978)
.L_978:
        /*000c*/ 	.word	0x00000000
        /*0010*/ 	.short	0x0002
        /*0012*/ 	.short	0x0010
        /*0014*/ 	.byte	0x00, 0xf0, 0x11, 0x00


	//----- nvinfo : EIATTR_KPARAM_INFO
	.align		4
.L_979:
        /*0018*/ 	.byte	0x04, 0x17
        /*001a*/ 	.short	(.L_981 - .L_980)
.L_980:
        /*001c*/ 	.word	0x00000000
        /*0020*/ 	.short	0x0001
        /*0022*/ 	.short	0x0008
        /*0024*/ 	.byte	0x00, 0xf5, 0x21, 0x00


	//----- nvinfo : EIATTR_KPARAM_INFO
	.align		4
.L_981:
        /*0028*/ 	.byte	0x04, 0x17
        /*002a*/ 	.short	(.L_983 - .L_982)
.L_982:
        /*002c*/ 	.word	0x00000000
        /*0030*/ 	.short	0x0000
        /*0032*/ 	.short	0x0000
        /*0034*/ 	.byte	0x00, 0xf5, 0x21, 0x00


	//----- nvinfo : EIATTR_SPARSE_MMA_MASK
	.align		4
.L_983:
        /*0038*/ 	.byte	0x03, 0x50
        /*003a*/ 	.short	0x0000


	//----- nvinfo : EIATTR_MAXREG_COUNT
	.align		4
        /*003c*/ 	.byte	0x03, 0x1b
        /*003e*/ 	.short	0x00ff


	//----- nvinfo : EIATTR_MERCURY_ISA_VERSION
	.align		4
        /*0040*/ 	.byte	0x03, 0x5f
        /*0042*/ 	.short	0x0101


	//----- nvinfo : EIATTR_VRC_CTA_INIT_COUNT
	.align		4
        /*0044*/ 	.byte	0x02, 0x4a
	.zero		1
	.zero		1


	//----- nvinfo : EIATTR_EXIT_INSTR_OFFSETS
	.align		4
        /*0048*/ 	.byte	0x04, 0x1c
        /*004a*/ 	.short	(.L_985 - .L_984)


	//   ....[0]....
.L_984:
        /*004c*/ 	.word	0x00000130


	//   ....[1]....
        /*0050*/ 	.word	0x000001e0


	//----- nvinfo : EIATTR_CBANK_PARAM_SIZE
	.align		4
.L_985:
        /*0054*/ 	.byte	0x03, 0x19
        /*0056*/ 	.short	0x0014


	//----- nvinfo : EIATTR_PARAM_CBANK
	.align		4
        /*0058*/ 	.byte	0x04, 0x0a
        /*005a*/ 	.short	(.L_987 - .L_986)
	.align		4
.L_986:
        /*005c*/ 	.word	index@(.nv.constant0.ne_sv_f64)
        /*0060*/ 	.short	0x0380
        /*0062*/ 	.short	0x0014


	//----- nvinfo : EIATTR_SW_WAR
	.align		4
.L_987:
        /*0064*/ 	.byte	0x04, 0x36
        /*0066*/ 	.short	(.L_989 - .L_988)
.L_988:
        /*0068*/ 	.word	0x00000008
.L_989:


//--------------------- .nv.info.eq_sv_f32        --------------------------
	.section	.nv.info.eq_sv_f32,"",@"SHT_CUDA_INFO"
	.sectionflags	@""
	.align	4


	//----- nvinfo : EIATTR_CUDA_API_VERSION
	.align		4
        /*0000*/ 	.byte	0x04, 0x37
        /*0002*/ 	.short	(.L_991 - .L_990)
.L_990:
        /*0004*/ 	.word	0x00000082


	//----- nvinfo : EIATTR_KPARAM_INFO
	.align		4
.L_991:
        /*0008*/ 	.byte	0x04, 0x17
        /*000a*/ 	.short	(.L_993 - .L_992)
.L_992:
        /*000c*/ 	.word	0x00000000
        /*0010*/ 	.short	0x0002
        /*0012*/ 	.short	0x0010
        /*0014*/ 	.byte	0x00, 0xf0, 0x11, 0x00


	//----- nvinfo : EIATTR_KPARAM_INFO
	.align		4
.L_993:
        /*0018*/ 	.byte	0x04, 0x17
        /*001a*/ 	.short	(.L_995 - .L_994)
.L_994:
        /*001c*/ 	.word	0x00000000
        /*0020*/ 	.short	0x0001
        /*0022*/ 	.short	0x0008
        /*0024*/ 	.byte	0x00, 0xf5, 0x21, 0x00


	//----- nvinfo : EIATTR_KPARAM_INFO
	.align		4
.L_995:
        /*0028*/ 	.byte	0x04, 0x17
        /*002a*/ 	.short	(.L_997 - .L_996)
.L_996:
        /*002c*/ 	.word	0x00000000
        /*0030*/ 	.short	0x0000
        /*0032*/ 	.short	0x0000
        /*0034*/ 	.byte	0x00, 0xf5, 0x21, 0x00


	//----- nvinfo : EIATTR_SPARSE_MMA_MASK
	.align		4
.L_997:
        /*0038*/ 	.byte	0x03, 0x50
        /*003a*/ 	.short	0x0000


	//----- nvinfo : EIATTR_MAXREG_COUNT
	.align		4
        /*003c*/ 	.byte	0x03, 0x1b
        /*003e*/ 	.short	0x00ff


	//----- nvinfo : EIATTR_MERCURY_ISA_VERSION
	.align		4
        /*0040*/ 	.byte	0x03, 0x5f
        /*0042*/ 	.short	0x0101


	//----- nvinfo : EIATTR_VRC_CTA_INIT_COUNT
	.align		4
        /*0044*/ 	.byte	0x02, 0x4a
	.zero		1
	.zero		1


	//----- nvinfo : EIATTR_EXIT_INSTR_OFFSETS
	.align		4
        /*0048*/ 	.byte	0x04, 0x1c
        /*004a*/ 	.short	(.L_999 - .L_998)


	//   ....[0]....
.L_998:
        /*004c*/ 	.word	0x00000130


	//   ....[1]....
        /*0050*/ 	.word	0x000001c0


	//----- nvinfo : EIATTR_CBANK_PARAM_SIZE
	.align		4
.L_999:
        /*0054*/ 	.byte	0x03, 0x19
        /*0056*/ 	.short	0x0014


	//----- nvinfo : EIATTR_PARAM_CBANK
	.align		4
        /*0058*/ 	.byte	0x04, 0x0a
        /*005a*/ 	.short	(.L_1001 - .L_1000)
	.align		4
.L_1000:
        /*005c*/ 	.word	index@(.nv.constant0.eq_sv_f32)
        /*0060*/ 	.short	0x0380
        /*0062*/ 	.short	0x0014


	//----- nvinfo : EIATTR_SW_WAR
	.align		4
.L_1001:
        /*0064*/ 	.byte	0x04, 0x36
        /*0066*/ 	.short	(.L_1003 - .L_1002)
.L_1002:
        /*0068*/ 	.word	0x00000008
.L_1003:


//--------------------- .nv.info.eq_sv_f64        --------------------------
	.section	.nv.info.eq_sv_f64,"",@"SHT_CUDA_INFO"
	.sectionflags	@""
	.align	4


	//----- nvinfo : EIATTR_CUDA_API_VERSION
	.align		4
        /*0000*/ 	.byte	0x04, 0x37
        /*0002*/ 	.short	(.L_1005 - .L_1004)
.L_1004:
        /*0004*/ 	.word	0x00000082


	//----- nvinfo : EIATTR_KPARAM_INFO
	.align		4
.L_1005:
        /*0008*/ 	.byte	0x04, 0x17
        /*000a*/ 	.short	(.L_1007 - .L_1006)
.L_1006:
        /*000c*/ 	.word	0x00000000
        /*0010*/ 	.short	0x0002
        /*0012*/ 	.short	0x0010
        /*0014*/ 	.byte	0x00, 0xf0, 0x11, 0x00


	//----- nvinfo : EIATTR_KPARAM_INFO
	.align		4
.L_1007:
        /*0018*/ 	.byte	0x04, 0x17
        /*001a*/ 	.short	(.L_1009 - .L_1008)
.L_1008:
        /*001c*/ 	.word	0x00000000
        /*0020*/ 	.short	0x0001
        /*0022*/ 	.short	0x0008
        /*0024*/ 	.byte	0x00, 0xf5, 0x21, 0x00


	//----- nvinfo : EIATTR_KPARAM_INFO
	.align		4
.L_1009:
        /*0028*/ 	.byte	0x04, 0x17
        /*002a*/ 	.short	(.L_1011 - .L_1010)
.L_1010:
        /*002c*/ 	.word	0x00000000
        /*0030*/ 	.short	0x0000
        /*0032*/ 	.short	0x0000
        /*0034*/ 	.byte	0x00, 0xf5, 0x21, 0x00


	//----- nvinfo : EIATTR_SPARSE_MMA_MASK
	.align		4
.L_1011:
        /*0038*/ 	.byte	0x03, 0x50
        /*003a*/ 	.short	0x0000


	//----- nvinfo : EIATTR_MAXREG_COUNT
	.align		4
        /*003c*/ 	.byte	0x03, 0x1b
        /*003e*/ 	.short	0x00ff


	//----- nvinfo : EIATTR_MERCURY_ISA_VERSION
	.align		4
        /*0040*/ 	.byte	0x03, 0x5f
        /*0042*/ 	.short	0x0101


	//----- nvinfo : EIATTR_VRC_CTA_INIT_COUNT
	.align		4
        /*0044*/ 	.byte	0x02, 0x4a
	.zero		1
	.zero		1


	//----- nvinfo : EIATTR_EXIT_INSTR_OFFSETS
	.align		4
        /*0048*/ 	.byte	0x04, 0x1c
        /*004a*/ 	.short	(.L_1013 - .L_1012)


	//   ....[0]....
.L_1012:
        /*004c*/ 	.word	0x00000130


	//   ....[1]....
        /*0050*/ 	.word	0x000001e0


	//----- nvinfo : EIATTR_CBANK_PARAM_SIZE
	.align		4
.L_1013:
        /*0054*/ 	.byte	0x03, 0x19
        /*0056*/ 	.short	0x0014


	//----- nvinfo : EIATTR_PARAM_CBANK
	.align		4
        /*0058*/ 	.byte	0x04, 0x0a
        /*005a*/ 	.short	(.L_1015 - .L_1014)
	.align		4
.L_1014:
        /*005c*/ 	.word	index@(.nv.constant0.eq_sv_f64)
        /*0060*/ 	.short	0x0380
        /*0062*/ 	.short	0x0014


	//----- nvinfo : EIATTR_SW_WAR
	.align		4
.L_1015:
        /*0064*/ 	.byte	0x04, 0x36
        /*0066*/ 	.short	(.L_1017 - .L_1016)
.L_1016:
        /*0068*/ 	.word	0x00000008
.L_1017:


//--------------------- .nv.info.lte_sv_f32       --------------------------
	.section	.nv.info.lte_sv_f32,"",@"SHT_CUDA_INFO"
	.sectionflags	@""
	.align	4


	//----- nvinfo : EIATTR_CUDA_API_VERSION
	.align		4
        /*0000*/ 	.byte	0x04, 0x37
        /*0002*/ 	.short	(.L_1019 - .L_1018)
.L_1018:
        /*0004*/ 	.word	0x00000082


	//----- nvinfo : EIATTR_KPARAM_INFO
	.align		4
.L_1019:
        /*0008*/ 	.byte	0x04, 0x17
        /*000a*/ 	.short	(.L_1021 - .L_1020)
.L_1020:
        /*000c*/ 	.word	0x00000000
        /*0010*/ 	.short	0x0002
        /*0012*/ 	.short	0x0010
        /*0014*/ 	.byte	0x00, 0xf0, 0x11, 0x00


	//----- nvinfo : EIATTR_KPARAM_INFO
	.align		4
.L_1021:
        /*0018*/ 	.byte	0x04, 0x17
        /*001a*/ 	.short	(.L_1023 - .L_1022)
.L_1022:
        /*001c*/ 	.word	0x00000000
        /*0020*/ 	.short	0x0001
        /*0022*/ 	.short	0x0008
        /*0024*/ 	.byte	0x00, 0xf5, 0x21, 0x00


	//----- nvinfo : EIATTR_KPARAM_INFO
	.align		4
.L_1023:
        /*0028*/ 	.byte	0x04, 0x17
        /*002a*/ 	.short	(.L_1025 - .L_1024)
.L_1024:
        /*002c*/ 	.word	0x00000000
        /*0030*/ 	.short	0x0000
        /*0032*/ 	.short	0x0000
        /*0034*/ 	.byte	0x00, 0xf5, 0x21, 0x00


	//----- nvinfo : EIATTR_SPARSE_MMA_MASK
	.align		4
.L_1025:
        /*0038*/ 	.byte	0x03, 0x50
        /*003a*/ 	.short	0x0000


	//----- nvinfo : EIATTR_MAXREG_COUNT
	.align		4
        /*003c*/ 	.byte	0x03, 0x1b
        /*003e*/ 	.short	0x00ff


	//----- nvinfo : EIATTR_MERCURY_ISA_VERSION
	.align		4
        /*0040*/ 	.byte	0x03, 0x5f
        /*0042*/ 	.short	0x0101


	//----- nvinfo : EIATTR_VRC_CTA_INIT_COUNT
	.align		4
        /*0044*/ 	.byte	0x02, 0x4a
	.zero		1
	.zero		1


	//----- nvinfo : EIATTR_EXIT_INSTR_OFFSETS
	.align		4
        /*0048*/ 	.byte	0x04, 0x1c
        /*004a*/ 	.short	(.L_1027 - .L_1026)


	//   ....[0]....
.L_1026:
        /*004c*/ 	.word	0x00000130


	//   ....[1]....
        /*0050*/ 	.word	0x000001c0


	//----- nvinfo : EIATTR_CBANK_PARAM_SIZE
	.align		4
.L_1027:
        /*0054*/ 	.byte	0x03, 0x19
        /*0056*/ 	.short	0x0014


	//----- nvinfo : EIATTR_PARAM_CBANK
	.align		4
        /*0058*/ 	.byte	0x04, 0x0a
        /*005a*/ 	.short	(.L_1029 - .L_1028)
	.align		4
.L_1028:
        /*005c*/ 	.word	index@(.nv.constant0.lte_sv_f32)
        /*0060*/ 	.short	0x0380
        /*0062*/ 	.short	0x0014


	//----- nvinfo : EIATTR_SW_WAR
	.align		4
.L_1029:
        /*0064*/ 	.byte	0x04, 0x36
        /*0066*/ 	.short	(.L_1031 - .L_1030)
.L_1030:
        /*0068*/ 	.word	0x00000008
.L_1031:


//--------------------- .nv.info.lte_sv_f64       --------------------------
	.section	.nv.info.lte_sv_f64,"",@"SHT_CUDA_INFO"
	.sectionflags	@""
	.align	4


	//----- nvinfo : EIATTR_CUDA_API_VERSION
	.align		4
        /*0000*/ 	.byte	0x04, 0x37
        /*0002*/ 	.short	(.L_1033 - .L_1032)
.L_1032:
        /*0004*/ 	.word	0x00000082


	//----- nvinfo : EIATTR_KPARAM_INFO
	.align		4
.L_1033:
        /*0008*/ 	.byte	0x04, 0x17
        /*000a*/ 	.short	(.L_1035 - .L_1034)
.L_1034:
        /*000c*/ 	.word	0x00000000
        /*0010*/ 	.short	0x0002
        /*0012*/ 	.short	0x0010
        /*0014*/ 	.byte	0x00, 0xf0, 0x11, 0x00


	//----- nvinfo : EIATTR_KPARAM_INFO
	.align		4
.L_1035:
        /*0018*/ 	.byte	0x04, 0x17
        /*001a*/ 	.short	(.L_1037 - .L_1036)
.L_1036:
        /*001c*/ 	.word	0x00000000
        /*0020*/ 	.short	0x0001
        /*0022*/ 	.short	0x0008
        /*0024*/ 	.byte	0x00, 0xf5, 0x21, 0x00


	//----- nvinfo : EIATTR_KPARAM_INFO
	.align		4
.L_1037:
        /*0028*/ 	.byte	0x04, 0x17
        /*002a*/ 	.short	(.L_1039 - .L_1038)
.L_1038:
        /*002c*/ 	.word	0x00000000
        /*0030*/ 	.short	0x0000
        /*0032*/ 	.short	0x0000
        /*0034*/ 	.byte	0x00, 0xf5, 0x21, 0x00


	//----- nvinfo : EIATTR_SPARSE_MMA_MASK
	.align		4
.L_1039:
        /*0038*/ 	.byte	0x03, 0x50
        /*003a*/ 	.short	0x0000


	//----- nvinfo : EIATTR_MAXREG_COUNT
	.align		4
        /*003c*/ 	.byte	0x03, 0x1b
        /*003e*/ 	.short	0x00ff


	//----- nvinfo : EIATTR_MERCURY_ISA_VERSION
	.align		4
        /*0040*/ 	.byte	0x03, 0x5f
        /*0042*/ 	.short	0x0101


	//----- nvinfo : EIATTR_VRC_CTA_INIT_COUNT
	.align		4
        /*0044*/ 	.byte	0x02, 0x4a
	.zero		1
	.zero		1


	//----- nvinfo : EIATTR_EXIT_INSTR_OFFSETS
	.align		4
        /*0048*/ 	.byte	0x04, 0x1c
        /*004a*/ 	.short	(.L_1041 - .L_1040)


	//   ....[0]....
.L_1040:
        /*004c*/ 	.word	0x00000130


	//   ....[1]....
        /*0050*/ 	.word	0x000001e0


	//----- nvinfo : EIATTR_CBANK_PARAM_SIZE
	.align		4
.L_1041:
        /*0054*/ 	.byte	0x03, 0x19
        /*0056*/ 	.short	0x0014


	//----- nvinfo : EIATTR_PARAM_CBANK
	.align		4
        /*0058*/ 	.byte	0x04, 0x0a
        /*005a*/ 	.short	(.L_1043 - .L_1042)
	.align		4
.L_1042:
        /*005c*/ 	.word	index@(.nv.constant0.lte_sv_f64)
        /*0060*/ 	.short	0x0380
        /*0062*/ 	.short	0x0014


	//----- nvinfo : EIATTR_SW_WAR
	.align		4
.L_1043:
        /*0064*/ 	.byte	0x04, 0x36
        /*0066*/ 	.short	(.L_1045 - .L_1044)
.L_1044:
        /*0068*/ 	.word	0x00000008
.L_1045:


//--------------------- .nv.info.lt_sv_f32        --------------------------
	.section	.nv.info.lt_sv_f32,"",@"SHT_CUDA_INFO"
	.sectionflags	@""
	.align	4


	//----- nvinfo : EIATTR_CUDA_API_VERSION
	.align		4
        /*0000*/ 	.byte	0x04, 0x37
        /*0002*/ 	.short	(.L_1047 - .L_1046)
.L_1046:
        /*0004*/ 	.word	0x00000082


	//----- nvinfo : EIATTR_KPARAM_INFO
	.align		4
.L_1047:
        /*0008*/ 	.byte	0x04, 0x17
        /*000a*/ 	.short	(.L_1049 - .L_1048)
.L_1048:
        /*000c*/ 	.word	0x00000000
        /*0010*/ 	.short	0x0002
        /*0012*/ 	.short	0x0010
        /*0014*/ 	.byte	0x00, 0xf0, 0x11, 0x00


	//----- nvinfo : EIATTR_KPARAM_INFO
	.align		4
.L_1049:
        /*0018*/ 	.byte	0x04, 0x17
        /*001a*/ 	.short	(.L_1051 - .L_1050)
.L_1050:
        /*001c*/ 	.word	0x00000000
        /*0020*/ 	.short	0x0001
        /*0022*/ 	.short	0x0008
        /*0024*/ 	.byte	0x00, 0xf5, 0x21, 0x00


	//----- nvinfo : EIATTR_KPARAM_INFO
	.align		4
.L_1051:
        /*0028*/ 	.byte	0x04, 0x17
        /*002a*/ 	.short	(.L_1053 - .L_1052)
.L_1052:
        /*002c*/ 	.word	0x00000000
        /*0030*/ 	.short	0x0000
        /*0032*/ 	.short	0x0000
        /*0034*/ 	.byte	0x00, 0xf5, 0x21, 0x00


	//----- nvinfo : EIATTR_SPARSE_MMA_MASK
	.align		4
.L_1053:
        /*0038*/ 	.byte	0x03, 0x50
        /*003a*/ 	.short	0x0000


	//----- nvinfo : EIATTR_MAXREG_COUNT
	.align		4
        /*003c*/ 	.byte	0x03, 0x1b
        /*003e*/ 	.short	0x00ff


	//----- nvinfo : EIATTR_MERCURY_ISA_VERSION
	.align		4
        /*0040*/ 	.byte	0x03, 0x5f
        /*0042*/ 	.short	0x0101


	//----- nvinfo : EIATTR_VRC_CTA_INIT_COUNT
	.align		4
        /*0044*/ 	.byte	0x02, 0x4a
	.zero		1
	.zero		1


	//----- nvinfo : EIATTR_EXIT_INSTR_OFFSETS
	.align		4
        /*0048*/ 	.byte	0x04, 0x1c
        /*004a*/ 	.short	(.L_1055 - .L_1054)


	//   ....[0]....
.L_1054:
        /*004c*/ 	.word	0x00000130


	//   ....[1]....
        /*0050*/ 	.word	0x000001c0


	//----- nvinfo : EIATTR_CBANK_PARAM_SIZE
	.align		4
.L_1055:
        /*0054*/ 	.byte	0x03, 0x19
        /*0056*/ 	.short	0x0014


	//----- nvinfo : EIATTR_PARAM_CBANK
	.align		4
        /*0058*/ 	.byte	0x04, 0x0a
        /*005a*/ 	.short	(.L_1057 - .L_1056)
	.align		4
.L_1056:
        /*005c*/ 	.word	index@(.nv.constant0.lt_sv_f32)
        /*0060*/ 	.short	0x0380
        /*0062*/ 	.short	0x0014


	//----- nvinfo : EIATTR_SW_WAR
	.align		4
.L_1057:
        /*0064*/ 	.byte	0x04, 0x36
        /*0066*/ 	.short	(.L_1059 - .L_1058)
.L_1058:
        /*0068*/ 	.word	0x00000008
.L_1059:


//--------------------- .nv.info.lt_sv_f64        --------------------------
	.section	.nv.info.lt_sv_f64,"",@"SHT_CUDA_INFO"
	.sectionflags	@""
	.align	4


	//----- nvinfo : EIATTR_CUDA_API_VERSION
	.align		4
        /*0000*/ 	.byte	0x04, 0x37
        /*0002*/ 	.short	(.L_1061 - .L_1060)
.L_1060:
        /*0004*/ 	.word	0x00000082


	//----- nvinfo : EIATTR_KPARAM_INFO
	.align		4
.L_1061:
        /*0008*/ 	.byte	0x04, 0x17
        /*000a*/ 	.short	(.L_1063 - .L_1062)
.L_1062:
        /*000c*/ 	.word	0x00000000
        /*0010*/ 	.short	0x0002
        /*0012*/ 	.short	0x0010
        /*0014*/ 	.byte	0x00, 0xf0, 0x11, 0x00


	//----- nvinfo : EIATTR_KPARAM_INFO
	.align		4
.L_1063:
        /*0018*/ 	.byte	0x04, 0x17
        /*001a*/ 	.short	(.L_1065 - .L_1064)
.L_1064:
        /*001c*/ 	.word	0x00000000
        /*0020*/ 	.short	0x0001
        /*0022*/ 	.short	0x0008
        /*0024*/ 	.byte	0x00, 0xf5, 0x21, 0x00


	//----- nvinfo : EIATTR_KPARAM_INFO
	.align		4
.L_1065:
        /*0028*/ 	.byte	0x04, 0x17
        /*002a*/ 	.short	(.L_1067 - .L_1066)
.L_1066:
        /*002c*/ 	.word	0x00000000
        /*0030*/ 	.short	0x0000
        /*0032*/ 	.short	0x0000
        /*0034*/ 	.byte	0x00, 0xf5, 0x21, 0x00


	//----- nvinfo : EIATTR_SPARSE_MMA_MASK
	.align		4
.L_1067:
        /*0038*/ 	.byte	0x03, 0x50
        /*003a*/ 	.short	0x0000


	//----- nvinfo : EIATTR_MAXREG_COUNT
	.align		4
        /*003c*/ 	.byte	0x03, 0x1b
        /*003e*/ 	.short	0x00ff


	//----- nvinfo : EIATTR_MERCURY_ISA_VERSION
	.align		4
        /*0040*/ 	.byte	0x03, 0x5f
        /*0042*/ 	.short	0x0101


	//----- nvinfo : EIATTR_VRC_CTA_INIT_COUNT
	.align		4
        /*0044*/ 	.byte	0x02, 0x4a
	.zero		1
	.zero		1


	//----- nvinfo : EIATTR_EXIT_INSTR_OFFSETS
	.align		4
        /*0048*/ 	.byte	0x04, 0x1c
        /*004a*/ 	.short	(.L_1069 - .L_1068)


	//   ....[0]....
.L_1068:
        /*004c*/ 	.word	0x00000130


	//   ....[1]....
        /*0050*/ 	.word	0x000001e0


	//----- nvinfo : EIATTR_CBANK_PARAM_SIZE
	.align		4
.L_1069:
        /*0054*/ 	.byte	0x03, 0x19
        /*0056*/ 	.short	0x0014


	//----- nvinfo : EIATTR_PARAM_CBANK
	.align		4
        /*0058*/ 	.byte	0x04, 0x0a
        /*005a*/ 	.short	(.L_1071 - .L_1070)
	.align		4
.L_1070:
        /*005c*/ 	.word	index@(.nv.constant0.lt_sv_f64)
        /*0060*/ 	.short	0x0380
        /*0062*/ 	.short	0x0014


	//----- nvinfo : EIATTR_SW_WAR
	.align		4
.L_1071:
        /*0064*/ 	.byte	0x04, 0x36
        /*0066*/ 	.short	(.L_1073 - .L_1072)
.L_1072:
        /*0068*/ 	.word	0x00000008
.L_1073:


//--------------------- .nv.info.gte_sv_f32       --------------------------
	.section	.nv.info.gte_sv_f32,"",@"SHT_CUDA_INFO"
	.sectionflags	@""
	.align	4


	//----- nvinfo : EIATTR_CUDA_API_VERSION
	.align		4
        /*0000*/ 	.byte	0x04, 0x37
        /*0002*/ 	.short	(.L_1075 - .L_1074)
.L_1074:
        /*0004*/ 	.word	0x00000082


	//----- nvinfo : EIATTR_KPARAM_INFO
	.align		4
.L_1075:
        /*0008*/ 	.byte	0x04, 0x17
        /*000a*/ 	.short	(.L_1077 - .L_1076)
.L_1076:
        /*000c*/ 	.word	0x00000000
        /*0010*/ 	.short	0x0002
        /*0012*/ 	.short	0x0010
        /*0014*/ 	.byte	0x00, 0xf0, 0x11, 0x00


	//----- nvinfo : EIATTR_KPARAM_INFO
	.align		4
.L_1077:
        /*0018*/ 	.byte	0x04, 0x17
        /*001a*/ 	.short	(.L_1079 - .L_1078)
.L_1078:
        /*001c*/ 	.word	0x00000000
        /*0020*/ 	.short	0x0001
        /*0022*/ 	.short	0x0008
        /*0024*/ 	.byte	0x00, 0xf5, 0x21, 0x00


	//----- nvinfo : EIATTR_KPARAM_INFO
	.align		4
.L_1079:
        /*0028*/ 	.byte	0x04, 0x17
        /*002a*/ 	.short	(.L_1081 - .L_1080)
.L_1080:
        /*002c*/ 	.word	0x00000000
        /*0030*/ 	.short	0x0000
        /*0032*/ 	.short	0x0000
        /*0034*/ 	.byte	0x00, 0xf5, 0x21, 0x00


	//----- nvinfo : EIATTR_SPARSE_MMA_MASK
	.align		4
.L_1081:
        /*0038*/ 	.byte	0x03, 0x50
        /*003a*/ 	.short	0x0000


	//----- nvinfo : EIATTR_MAXREG_COUNT
	.align		4
        /*003c*/ 	.byte	0x03, 0x1b
        /*003e*/ 	.short	0x00ff


	//----- nvinfo : EIATTR_MERCURY_ISA_VERSION
	.align		4
        /*0040*/ 	.byte	0x03, 0x5f
        /*0042*/ 	.short	0x0101


	//----- nvinfo : EIATTR_VRC_CTA_INIT_COUNT
	.align		4
        /*0044*/ 	.byte	0x02, 0x4a
	.zero		1
	.zero		1


	//----- nvinfo : EIATTR_EXIT_INSTR_OFFSETS
	.align		4
        /*0048*/ 	.byte	0x04, 0x1c
        /*004a*/ 	.short	(.L_1083 - .L_1082)


	//   ....[0]....
.L_1082:
        /*004c*/ 	.word	0x00000130


	//   ....[1]....
        /*0050*/ 	.word	0x000001c0


	//----- nvinfo : EIATTR_CBANK_PARAM_SIZE
	.align		4
.L_1083:
        /*0054*/ 	.byte	0x03, 0x19
        /*0056*/ 	.short	0x0014


	//----- nvinfo : EIATTR_PARAM_CBANK
	.align		4
        /*0058*/ 	.byte	0x04, 0x0a
        /*005a*/ 	.short	(.L_1085 - .L_1084)
	.align		4
.L_1084:
        /*005c*/ 	.word	index@(.nv.constant0.gte_sv_f32)
        /*0060*/ 	.short	0x0380
        /*0062*/ 	.short	0x0014


	//----- nvinfo : EIATTR_SW_WAR
	.align		4
.L_1085:
        /*0064*/ 	.byte	0x04, 0x36
        /*0066*/ 	.short	(.L_1087 - .L_1086)
.L_1086:
        /*0068*/ 	.word	0x00000008
.L_1087:


//--------------------- .nv.info.gte_sv_f64       --------------------------
	.section	.nv.info.gte_sv_f64,"",@"SHT_CUDA_INFO"
	.sectionflags	@""
	.align	4


	//----- nvinfo : EIATTR_CUDA_API_VERSION
	.align		4
        /*0000*/ 	.byte	0x04, 0x37
        /*0002*/ 	.short	(.L_1089 - .L_1088)
.L_1088:
        /*0004*/ 	.word	0x00000082


	//----- nvinfo : EIATTR_KPARAM_INFO
	.align		4
.L_1089:
        /*0008*/ 	.byte	0x04, 0x17
        /*000a*/ 	.short	(.L_1091 - .L_1090)
.L_1090:
        /*000c*/ 	.word	0x00000000
        /*0010*/ 	.short	0x0002
        /*0012*/ 	.short	0x0010
        /*0014*/ 	.byte	0x00, 0xf0, 0x11, 0x00


	//----- nvinfo : EIATTR_KPARAM_INFO
	.align		4
.L_1091:
        /*0018*/ 	.byte	0x04, 0x17
        /*001a*/ 	.short	(.L_1093 - .L_1092)
.L_1092:
        /*001c*/ 	.word	0x00000000
        /*0020*/ 	.short	0x0001
        /*0022*/ 	.short	0x0008
        /*0024*/ 	.byte	0x00, 0xf5, 0x21, 0x00


	//----- nvinfo : EIATTR_KPARAM_INFO
	.align		4
.L_1093:
        /*0028*/ 	.byte	0x04, 0x17
        /*002a*/ 	.short	(.L_1095 - .L_1094)
.L_1094:
        /*002c*/ 	.word	0x00000000
        /*0030*/ 	.short	0x0000
        /*0032*/ 	.short	0x0000
        /*0034*/ 	.byte	0x00, 0xf5, 0x21, 0x00


	//----- nvinfo : EIATTR_SPARSE_MMA_MASK
	.align		4
.L_1095:
        /*0038*/ 	.byte	0x03, 0x50
        /*003a*/ 	.short	0x0000


	//----- nvinfo : EIATTR_MAXREG_COUNT
	.align		4
        /*003c*/ 	.byte	0x03, 0x1b
        /*003e*/ 	.short	0x00ff


	//----- nvinfo : EIATTR_MERCURY_ISA_VERSION
	.align		4
        /*0040*/ 	.byte	0x03, 0x5f
        /*0042*/ 	.short	0x0101


	//----- nvinfo : EIATTR_VRC_CTA_INIT_COUNT
	.align		4
        /*0044*/ 	.byte	0x02, 0x4a
	.zero		1
	.zero		1


	//----- nvinfo : EIATTR_EXIT_INSTR_OFFSETS
	.align		4
        /*0048*/ 	.byte	0x04, 0x1c
        /*004a*/ 	.short	(.L_1097 - .L_1096)


	//   ....[0]....
.L_1096:
        /*004c*/ 	.word	0x00000130


	//   ....[1]....
        /*0050*/ 	.word	0x000001e0


	//----- nvinfo : EIATTR_CBANK_PARAM_SIZE
	.align		4
.L_1097:
        /*0054*/ 	.byte	0x03, 0x19
        /*0056*/ 	.short	0x0014


	//----- nvinfo : EIATTR_PARAM_CBANK
	.align		4
        /*0058*/ 	.byte	0x04, 0x0a
        /*005a*/ 	.short	(.L_1099 - .L_1098)
	.align		4
.L_1098:
        /*005c*/ 	.word	index@(.nv.constant0.gte_sv_f64)
        /*0060*/ 	.short	0x0380
        /*0062*/ 	.short	0x0014


	//----- nvinfo : EIATTR_SW_WAR
	.align		4
.L_1099:
        /*0064*/ 	.byte	0x04, 0x36
        /*0066*/ 	.short	(.L_1101 - .L_1100)
.L_1100:
        /*0068*/ 	.word	0x00000008
.L_1101:


//--------------------- .nv.info.gt_sv_f32        --------------------------
	.section	.nv.info.gt_sv_f32,"",@"SHT_CUDA_INFO"
	.sectionflags	@""
	.align	4


	//----- nvinfo : EIATTR_CUDA_API_VERSION
	.align		4
        /*0000*/ 	.byte	0x04, 0x37
        /*0002*/ 	.short	(.L_1103 - .L_1102)
.L_1102:
        /*0004*/ 	.word	0x00000082


	//----- nvinfo : EIATTR_KPARAM_INFO
	.align		4
.L_1103:
        /*0008*/ 	.byte	0x04, 0x17
        /*000a*/ 	.short	(.L_1105 - .L_1104)
.L_1104:
        /*000c*/ 	.word	0x00000000
        /*0010*/ 	.short	0x0002
        /*0012*/ 	.short	0x0010
        /*0014*/ 	.byte	0x00, 0xf0, 0x11, 0x00


	//----- nvinfo : EIATTR_KPARAM_INFO
	.align		4
.L_1105:
        /*0018*/ 	.byte	0x04, 0x17
        /*001a*/ 	.short	(.L_1107 - .L_1106)
.L_1106:
        /*001c*/ 	.word	0x00000000
        /*0020*/ 	.short	0x0001
        /*0022*/ 	.short	0x0008
        /*0024*/ 	.byte	0x00, 0xf5, 0x21, 0x00


	//----- nvinfo : EIATTR_KPARAM_INFO
	.align		4
.L_1107:
        /*0028*/ 	.byte	0x04, 0x17
        /*002a*/ 	.short	(.L_1109 - .L_1108)
.L_1108:
        /*002c*/ 	.word	0x00000000
        /*0030*/ 	.short	0x0000
        /*0032*/ 	.short	0x0000
        /*0034*/ 	.byte	0x00, 0xf5, 0x21, 0x00


	//----- nvinfo : EIATTR_SPARSE_MMA_MASK
	.align		4
.L_1109:
        /*0038*/ 	.byte	0x03, 0x50
        /*003a*/ 	.short	0x0000


	//----- nvinfo : EIATTR_MAXREG_COUNT
	.align		4
        /*003c*/ 	.byte	0x03, 0x1b
        /*003e*/ 	.short	0x00ff


	//----- nvinfo : EIATTR_MERCURY_ISA_VERSION
	.align		4
        /*0040*/ 	.byte	0x03, 0x5f
        /*0042*/ 	.short	0x0101


	//----- nvinfo : EIATTR_VRC_CTA_INIT_COUNT
	.align		4
        /*0044*/ 	.byte	0x02, 0x4a
	.zero		1
	.zero		1


	//----- nvinfo : EIATTR_EXIT_INSTR_OFFSETS
	.align		4
        /*0048*/ 	.byte	0x04, 0x1c
        /*004a*/ 	.short	(.L_1111 - .L_1110)


	//   ....[0]....
.L_1110:
        /*004c*/ 	.word	0x00000130


	//   ....[1]....
        /*0050*/ 	.word	0x000001c0


	//----- nvinfo : EIATTR_CBANK_PARAM_SIZE
	.align		4
.L_1111:
        /*0054*/ 	.byte	0x03, 0x19
        /*0056*/ 	.short	0x0014


	//----- nvinfo : EIATTR_PARAM_CBANK
	.align		4
        /*0058*/ 	.byte	0x04, 0x0a
        /*005a*/ 	.short	(.L_1113 - .L_1112)
	.align		4
.L_1112:
        /*005c*/ 	.word	index@(.nv.constant0.gt_sv_f32)
        /*0060*/ 	.short	0x0380
        /*0062*/ 	.short	0x0014


	//----- nvinfo : EIATTR_SW_WAR
	.align		4
.L_1113:
        /*0064*/ 	.byte	0x04, 0x36
        /*0066*/ 	.short	(.L_1115 - .L_1114)
.L_1114:
        /*0068*/ 	.word	0x00000008
.L_1115:


//--------------------- .nv.info.gt_sv_f64        --------------------------
	.section	.nv.info.gt_sv_f64,"",@"SHT_CUDA_INFO"
	.sectionflags	@""
	.align	4


	//----- nvinfo : EIATTR_CUDA_API_VERSION
	.align		4
        /*0000*/ 	.byte	0x04, 0x37
        /*0002*/ 	.short	(.L_1117 - .L_1116)
.L_1116:
        /*0004*/ 	.word	0x00000082


	//----- nvinfo : EIATTR_KPARAM_INFO
	.align		4
.L_1117:
        /*0008*/ 	.byte	0x04, 0x17
        /*000a*/ 	.short	(.L_1119 - .L_1118)
.L_1118:
        /*000c*/ 	.word	0x00000000
        /*0010*/ 	.short	0x0002
        /*0012*/ 	.short	0x0010
        /*0014*/ 	.byte	0x00, 0xf0, 0x11, 0x00


	//----- nvinfo : EIATTR_KPARAM_INFO
	.align		4
.L_1119:
        /*0018*/ 	.byte	0x04, 0x17
        /*001a*/ 	.short	(.L_1121 - .L_1120)
.L_1120:
        /*001c*/ 	.word	0x00000000
        /*0020*/ 	.short	0x0001
        /*0022*/ 	.short	0x0008
        /*0024*/ 	.byte	0x00, 0xf5, 0x21, 0x00


	//----- nvinfo : EIATTR_KPARAM_INFO
	.align		4
.L_1121:
        /*0028*/ 	.byte	0x04, 0x17
        /*002a*/ 	.short	(.L_1123 - .L_1122)
.L_1122:
        /*002c*/ 	.word	0x00000000
        /*0030*/ 	.short	0x0000
        /*0032*/ 	.short	0x0000
        /*0034*/ 	.byte	0x00, 0xf5, 0x21, 0x00


	//----- nvinfo : EIATTR_SPARSE_MMA_MASK
	.align		4
.L_1123:
        /*0038*/ 	.byte	0x03, 0x50
        /*003a*/ 	.short	0x0000


	//----- nvinfo : EIATTR_MAXREG_COUNT
	.align		4
        /*003c*/ 	.byte	0x03, 0x1b
        /*003e*/ 	.short	0x00ff


	//----- nvinfo : EIATTR_MERCURY_ISA_VERSION
	.align		4
        /*0040*/ 	.byte	0x03, 0x5f
        /*0042*/ 	.short	0x0101


	//----- nvinfo : EIATTR_VRC_CTA_INIT_COUNT
	.align		4
        /*0044*/ 	.byte	0x02, 0x4a
	.zero		1
	.zero		1


	//----- nvinfo : EIATTR_EXIT_INSTR_OFFSETS
	.align		4
        /*0048*/ 	.byte	0x04, 0x1c
        /*004a*/ 	.short	(.L_1125 - .L_1124)


	//   ....[0]....
.L_1124:
        /*004c*/ 	.word	0x00000130


	//   ....[1]....
        /*0050*/ 	.word	0x000001e0


	//----- nvinfo : EIATTR_CBANK_PARAM_SIZE
	.align		4
.L_1125:
        /*0054*/ 	.byte	0x03, 0x19
        /*0056*/ 	.short	0x0014


	//----- nvinfo : EIATTR_PARAM_CBANK
	.align		4
        /*0058*/ 	.byte	0x04, 0x0a
        /*005a*/ 	.short	(.L_1127 - .L_1126)
	.align		4
.L_1126:
        /*005c*/ 	.word	index@(.nv.constant0.gt_sv_f64)
        /*0060*/ 	.short	0x0380
        /*0062*/ 	.short	0x0014


	//----- nvinfo : EIATTR_SW_WAR
	.align		4
.L_1127:
        /*0064*/ 	.byte	0x04, 0x36
        /*0066*/ 	.short	(.L_1129 - .L_1128)
.L_1128:
        /*0068*/ 	.word	0x00000008
.L_1129:


//--------------------- .nv.info.div_sv_f32       --------------------------
	.section	.nv.info.div_sv_f32,"",@"SHT_CUDA_INFO"
	.sectionflags	@""
	.align	4


	//----- nvinfo : EIATTR_CUDA_API_VERSION
	.align		4
        /*0000*/ 	.byte	0x04, 0x37
        /*0002*/ 	.short	(.L_1131 - .L_1130)
.L_1130:
        /*0004*/ 	.word	0x00000082


	//----- nvinfo : EIATTR_KPARAM_INFO
	.align		4
.L_1131:
        /*0008*/ 	.byte	0x04, 0x17
        /*000a*/ 	.short	(.L_1133 - .L_1132)
.L_1132:
        /*000c*/ 	.word	0x00000000
        /*0010*/ 	.short	0x0002
        /*0012*/ 	.short	0x0010
        /*0014*/ 	.byte	0x00, 0xf0, 0x11, 0x00


	//----- nvinfo : EIATTR_KPARAM_INFO
	.align		4
.L_1133:
        /*0018*/ 	.byte	0x04, 0x17
        /*001a*/ 	.short	(.L_1135 - .L_1134)
.L_1134:
        /*001c*/ 	.word	0x00000000
        /*0020*/ 	.short	0x0001
        /*0022*/ 	.short	0x0008
        /*0024*/ 	.byte	0x00, 0xf5, 0x21, 0x00


	//----- nvinfo : EIATTR_KPARAM_INFO
	.align		4
.L_1135:
        /*0028*/ 	.byte	0x04, 0x17
        /*002a*/ 	.short	(.L_1137 - .L_1136)
.L_1136:
        /*002c*/ 	.word	0x00000000
        /*0030*/ 	.short	0x0000
        /*0032*/ 	.short	0x0000
        /*0034*/ 	.byte	0x00, 0xf5, 0x21, 0x00


	//----- nvinfo : EIATTR_SPARSE_MMA_MASK
	.align		4
.L_1137:
        /*0038*/ 	.byte	0x03, 0x50
        /*003a*/ 	.short	0x0000


	//----- nvinfo : EIATTR_MAXREG_COUNT
	.align		4
        /*003c*/ 	.byte	0x03, 0x1b
        /*003e*/ 	.short	0x00ff


	//----- nvinfo : EIATTR_MERCURY_ISA_VERSION
	.align		4
        /*0040*/ 	.byte	0x03, 0x5f
        /*0042*/ 	.short	0x0101


	//----- nvinfo : EIATTR_VRC_CTA_INIT_COUNT
	.align		4
        /*0044*/ 	.byte	0x02, 0x4a
	.zero		1
	.zero		1


	//----- nvinfo : EIATTR_EXIT_INSTR_OFFSETS
	.align		4
        /*0048*/ 	.byte	0x04, 0x1c
        /*004a*/ 	.short	(.L_1139 - .L_1138)


	//   ....[0]....
.L_1138:
        /*004c*/ 	.word	0x00000130


	//   ....[1]....
        /*0050*/ 	.word	0x00000280


	//----- nvinfo : EIATTR_CRS_STACK_SIZE
	.align		4
.L_1139:
        /*0054*/ 	.byte	0x04, 0x1e
        /*0056*/ 	.short	(.L_1141 - .L_1140)
.L_1140:
        /*0058*/ 	.word	0x00000000


	//----- nvinfo : EIATTR_CBANK_PARAM_SIZE
	.align		4
.L_1141:
        /*005c*/ 	.byte	0x03, 0x19
        /*005e*/ 	.short	0x0014


	//----- nvinfo : EIATTR_PARAM_CBANK
	.align		4
        /*0060*/ 	.byte	0x04, 0x0a
        /*0062*/ 	.short	(.L_1143 - .L_1142)
	.align		4
.L_1142:
        /*0064*/ 	.word	index@(.nv.constant0.div_sv_f32)
        /*0068*/ 	.short	0x0380
        /*006a*/ 	.short	0x0014


	//----- nvinfo : EIATTR_SW_WAR
	.align		4
.L_1143:
        /*006c*/ 	.byte	0x04, 0x36
        /*006e*/ 	.short	(.L_1145 - .L_1144)
.L_1144:
        /*0070*/ 	.word	0x00000008
.L_1145:


//--------------------- .nv.info.div_sv_f64       --------------------------
	.section	.nv.info.div_sv_f64,"",@"SHT_CUDA_INFO"
	.sectionflags	@""
	.align	4


	//----- nvinfo : EIATTR_CUDA_API_VERSION
	.align		4
        /*0000*/ 	.byte	0x04, 0x37
        /*0002*/ 	.short	(.L_1147 - .L_1146)
.L_1146:
        /*0004*/ 	.word	0x00000082


	//----- nvinfo : EIATTR_KPARAM_INFO
	.align		4
.L_1147:
        /*0008*/ 	.byte	0x04, 0x17
        /*000a*/ 	.short	(.L_1149 - .L_1148)
.L_1148:
        /*000c*/ 	.word	0x00000000
        /*0010*/ 	.short	0x0002
        /*0012*/ 	.short	0x0010
        /*0014*/ 	.byte	0x00, 0xf0, 0x11, 0x00


	//----- nvinfo : EIATTR_KPARAM_INFO
	.align		4
.L_1149:
        /*0018*/ 	.byte	0x04, 0x17
        /*001a*/ 	.short	(.L_1151 - .L_1150)
.L_1150:
        /*001c*/ 	.word	0x00000000
        /*0020*/ 	.short	0x0001
        /*0022*/ 	.short	0x0008
        /*0024*/ 	.byte	0x00, 0xf5, 0x21, 0x00


	//----- nvinfo : EIATTR_KPARAM_INFO
	.align		4
.L_1151:
        /*0028*/ 	.byte	0x04, 0x17
        /*002a*/ 	.short	(.L_1153 - .L_1152)
.L_1152:
        /*002c*/ 	.word	0x00000000
        /*0030*/ 	.short	0x0000
        /*0032*/ 	.short	0x0000
        /*0034*/ 	.byte	0x00, 0xf5, 0x21, 0x00


	//----- nvinfo : EIATTR_SPARSE_MMA_MASK
	.align		4
.L_1153:
        /*0038*/ 	.byte	0x03, 0x50
        /*003a*/ 	.short	0x0000


	//----- nvinfo : EIATTR_MAXREG_COUNT
	.align		4
        /*003c*/ 	.byte	0x03, 0x1b
        /*003e*/ 	.short	0x00ff


	//----- nvinfo : EIATTR_MERCURY_ISA_VERSION
	.align		4
        /*0040*/ 	.byte	0x03, 0x5f
        /*0042*/ 	.short	0x0101


	//----- nvinfo : EIATTR_VRC_CTA_INIT_COUNT
	.align		4
        /*0044*/ 	.byte	0x02, 0x4a
	.zero		1
	.zero		1


	//----- nvinfo : EIATTR_EXIT_INSTR_OFFSETS
	.align		4
        /*0048*/ 	.byte	0x04, 0x1c
        /*004a*/ 	.short	(.L_1155 - .L_1154)


	//   ....[0]....
.L_1154:
        /*004c*/ 	.word	0x00000130


	//   ....[1]....
        /*0050*/ 	.word	0x000002f0


	//----- nvinfo : EIATTR_CRS_STACK_SIZE
	.align		4
.L_1155:
        /*0054*/ 	.byte	0x04, 0x1e
        /*0056*/ 	.short	(.L_1157 - .L_1156)
.L_1156:
        /*0058*/ 	.word	0x00000000


	//----- nvinfo : EIATTR_CBANK_PARAM_SIZE
	.align		4
.L_1157:
        /*005c*/ 	.byte	0x03, 0x19
        /*005e*/ 	.short	0x0014


	//----- nvinfo : EIATTR_PARAM_CBANK
	.align		4
        /*0060*/ 	.byte	0x04, 0x0a
        /*0062*/ 	.short	(.L_1159 - .L_1158)
	.align		4
.L_1158:
        /*0064*/ 	.word	index@(.nv.constant0.div_sv_f64)
        /*0068*/ 	.short	0x0380
        /*006a*/ 	.short	0x0014


	//----- nvinfo : EIATTR_SW_WAR
	.align		4
.L_1159:
        /*006c*/ 	.byte	0x04, 0x36
        /*006e*/ 	.short	(.L_1161 - .L_1160)
.L_1160:
        /*0070*/ 	.word	0x00000008
.L_1161:


//--------------------- .nv.info.mul_sv_f32       --------------------------
	.section	.nv.info.mul_sv_f32,"",@"SHT_CUDA_INFO"
	.sectionflags	@""
	.align	4


	//----- nvinfo : EIATTR_CUDA_API_VERSION
	.align		4
        /*0000*/ 	.byte	0x04, 0x37
        /*0002*/ 	.short	(.L_1163 - .L_1162)
.L_1162:
        /*0004*/ 	.word	0x00000082


	//----- nvinfo : EIATTR_KPARAM_INFO
	.align		4
.L_1163:
        /*0008*/ 	.byte	0x04, 0x17
        /*000a*/ 	.short	(.L_1165 - .L_1164)
.L_1164:
        /*000c*/ 	.word	0x00000000
        /*0010*/ 	.short	0x0002
        /*0012*/ 	.short	0x0010
        /*0014*/ 	.byte	0x00, 0xf0, 0x11, 0x00


	//----- nvinfo : EIATTR_KPARAM_INFO
	.align		4
.L_1165:
        /*0018*/ 	.byte	0x04, 0x17
        /*001a*/ 	.short	(.L_1167 - .L_1166)
.L_1166:
        /*001c*/ 	.word	0x00000000
        /*0020*/ 	.short	0x0001
        /*0022*/ 	.short	0x0008
        /*0024*/ 	.byte	0x00, 0xf5, 0x21, 0x00


	//----- nvinfo : EIATTR_KPARAM_INFO
	.align		4
.L_1167:
        /*0028*/ 	.byte	0x04, 0x17
        /*002a*/ 	.short	(.L_1169 - .L_1168)
.L_1168:
        /*002c*/ 	.word	0x00000000
        /*0030*/ 	.short	0x0000
        /*0032*/ 	.short	0x0000
        /*0034*/ 	.byte	0x00, 0xf5, 0x21, 0x00


	//----- nvinfo : EIATTR_SPARSE_MMA_MASK
	.align		4
.L_1169:
        /*0038*/ 	.byte	0x03, 0x50
        /*003a*/ 	.short	0x0000


	//----- nvinfo : EIATTR_MAXREG_COUNT
	.align		4
        /*003c*/ 	.byte	0x03, 0x1b
        /*003e*/ 	.short	0x00ff


	//----- nvinfo : EIATTR_MERCURY_ISA_VERSION
	.align		4
        /*0040*/ 	.byte	0x03, 0x5f
        /*0042*/ 	.short	0x0101


	//----- nvinfo : EIATTR_VRC_CTA_INIT_COUNT
	.align		4
        /*0044*/ 	.byte	0x02, 0x4a
	.zero		1
	.zero		1


	//----- nvinfo : EIATTR_EXIT_INSTR_OFFSETS
	.align		4
        /*0048*/ 	.byte	0x04, 0x1c
        /*004a*/ 	.short	(.L_1171 - .L_1170)


	//   ....[0]....
.L_1170:
        /*004c*/ 	.word	0x00000130


	//   ....[1]....
        /*0050*/ 	.word	0x000001c0


	//----- nvinfo : EIATTR_CBANK_PARAM_SIZE
	.align		4
.L_1171:
        /*0054*/ 	.byte	0x03, 0x19
        /*0056*/ 	.short	0x0014


	//----- nvinfo : EIATTR_PARAM_CBANK
	.align		4
        /*0058*/ 	.byte	0x04, 0x0a
        /*005a*/ 	.short	(.L_1173 - .L_1172)
	.align		4
.L_1172:
        /*005c*/ 	.word	index@(.nv.constant0.mul_sv_f32)
        /*0060*/ 	.short	0x0380
        /*0062*/ 	.short	0x0014


	//----- nvinfo : EIATTR_SW_WAR
	.align		4
.L_1173:
        /*0064*/ 	.byte	0x04, 0x36
        /*0066*/ 	.short	(.L_1175 - .L_1174)
.L_1174:
        /*0068*/ 	.word	0x00000008
.L_1175:


//--------------------- .nv.info.mul_sv_f64       --------------------------
	.section	.nv.info.mul_sv_f64,"",@"SHT_CUDA_INFO"
	.sectionflags	@""
	.align	4


	//----- nvinfo : EIATTR_CUDA_API_VERSION
	.align		4
        /*0000*/ 	.byte	0x04, 0x37
        /*0002*/ 	.short	(.L_1177 - .L_1176)
.L_1176:
        /*0004*/ 	.word	0x00000082


	//----- nvinfo : EIATTR_KPARAM_INFO
	.align		4
.L_1177:
        /*0008*/ 	.byte	0x04, 0x17
        /*000a*/ 	.short	(.L_1179 - .L_1178)
.L_1178:
        /*000c*/ 	.word	0x00000000
        /*0010*/ 	.short	0x0002
        /*0012*/ 	.short	0x0010
        /*0014*/ 	.byte	0x00, 0xf0, 0x11, 0x00


	//----- nvinfo : EIATTR_KPARAM_INFO
	.align		4
.L_1179:
        /*0018*/ 	.byte	0x04, 0x17
        /*001a*/ 	.short	(.L_1181 - .L_1180)
.L_1180:
        /*001c*/ 	.word	0x00000000
        /*0020*/ 	.short	0x0001
        /*0022*/ 	.short	0x0008
        /*0024*/ 	.byte	0x00, 0xf5, 0x21, 0x00


	//----- nvinfo : EIATTR_KPARAM_INFO
	.align		4
.L_1181:
        /*0028*/ 	.byte	0x04, 0x17
        /*002a*/ 	.short	(.L_1183 - .L_1182)
.L_1182:
        /*002c*/ 	.word	0x00000000
        /*0030*/ 	.short	0x0000
        /*0032*/ 	.short	0x0000
        /*0034*/ 	.byte	0x00, 0xf5, 0x21, 0x00


	//----- nvinfo : EIATTR_SPARSE_MMA_MASK
	.align		4
.L_1183:
        /*0038*/ 	.byte	0x03, 0x50
        /*003a*/ 	.short	0x0000


	//----- nvinfo : EIATTR_MAXREG_COUNT
	.align		4
        /*003c*/ 	.byte	0x03, 0x1b
        /*003e*/ 	.short	0x00ff


	//----- nvinfo : EIATTR_MERCURY_ISA_VERSION
	.align		4
        /*0040*/ 	.byte	0x03, 0x5f
        /*0042*/ 	.short	0x0101


	//----- nvinfo : EIATTR_VRC_CTA_INIT_COUNT
	.align		4
        /*0044*/ 	.byte	0x02, 0x4a
	.zero		1
	.zero		1


	//----- nvinfo : EIATTR_EXIT_INSTR_OFFSETS
	.align		4
        /*0048*/ 	.byte	0x04, 0x1c
        /*004a*/ 	.short	(.L_1185 - .L_1184)


	//   ....[0]....
.L_1184:
        /*004c*/ 	.word	0x00000130


	//   ....[1]....
        /*0050*/ 	.word	0x000001c0


	//----- nvinfo : EIATTR_CBANK_PARAM_SIZE
	.align		4
.L_1185:
        /*0054*/ 	.byte	0x03, 0x19
        /*0056*/ 	.short	0x0014


	//----- nvinfo : EIATTR_PARAM_CBANK
	.align		4
        /*0058*/ 	.byte	0x04, 0x0a
        /*005a*/ 	.short	(.L_1187 - .L_1186)
	.align		4
.L_1186:
        /*005c*/ 	.word	index@(.nv.constant0.mul_sv_f64)
        /*0060*/ 	.short	0x0380
        /*0062*/ 	.short	0x0014


	//----- nvinfo : EIATTR_SW_WAR
	.align		4
.L_1187:
        /*0064*/ 	.byte	0x04, 0x36
        /*0066*/ 	.short	(.L_1189 - .L_1188)
.L_1188:
        /*0068*/ 	.word	0x00000008
.L_1189:


//--------------------- .nv.info.sub_sv_f32       --------------------------
	.section	.nv.info.sub_sv_f32,"",@"SHT_CUDA_INFO"
	.sectionflags	@""
	.align	4


	//----- nvinfo : EIATTR_CUDA_API_VERSION
	.align		4
        /*0000*/ 	.byte	0x04, 0x37
        /*0002*/ 	.short	(.L_1191 - .L_1190)
.L_1190:
        /*0004*/ 	.word	0x00000082


	//----- nvinfo : EIATTR_KPARAM_INFO
	.align		4
.L_1191:
        /*0008*/ 	.byte	0x04, 0x17
        /*000a*/ 	.short	(.L_1193 - .L_1192)
.L_1192:
        /*000c*/ 	.word	0x00000000
        /*0010*/ 	.short	0x0002
        /*0012*/ 	.short	0x0010
        /*0014*/ 	.byte	0x00, 0xf0, 0x11, 0x00


	//----- nvinfo : EIATTR_KPARAM_INFO
	.align		4
.L_1193:
        /*0018*/ 	.byte	0x04, 0x17
        /*001a*/ 	.short	(.L_1195 - .L_1194)
.L_1194:
        /*001c*/ 	.word	0x00000000
        /*0020*/ 	.short	0x0001
        /*0022*/ 	.short	0x0008
        /*0024*/ 	.byte	0x00, 0xf5, 0x21, 0x00


	//----- nvinfo : EIATTR_KPARAM_INFO
	.align		4
.L_1195:
        /*0028*/ 	.byte	0x04, 0x17
        /*002a*/ 	.short	(.L_1197 - .L_1196)
.L_1196:
        /*002c*/ 	.word	0x00000000
        /*0030*/ 	.short	0x0000
        /*0032*/ 	.short	0x0000
        /*0034*/ 	.byte	0x00, 0xf5, 0x21, 0x00


	//----- nvinfo : EIATTR_SPARSE_MMA_MASK
	.align		4
.L_1197:
        /*0038*/ 	.byte	0x03, 0x50
        /*003a*/ 	.short	0x0000


	//----- nvinfo : EIATTR_MAXREG_COUNT
	.align		4
        /*003c*/ 	.byte	0x03, 0x1b
        /*003e*/ 	.short	0x00ff


	//----- nvinfo : EIATTR_MERCURY_ISA_VERSION
	.align		4
        /*0040*/ 	.byte	0x03, 0x5f
        /*0042*/ 	.short	0x0101


	//----- nvinfo : EIATTR_VRC_CTA_INIT_COUNT
	.align		4
        /*0044*/ 	.byte	0x02, 0x4a
	.zero		1
	.zero		1


	//----- nvinfo : EIATTR_EXIT_INSTR_OFFSETS
	.align		4
        /*0048*/ 	.byte	0x04, 0x1c
        /*004a*/ 	.short	(.L_1199 - .L_1198)


	//   ....[0]....
.L_1198:
        /*004c*/ 	.word	0x00000130


	//   ....[1]....
        /*0050*/ 	.word	0x000001c0


	//----- nvinfo : EIATTR_CBANK_PARAM_SIZE
	.align		4
.L_1199:
        /*0054*/ 	.byte	0x03, 0x19
        /*0056*/ 	.short	0x0014


	//----- nvinfo : EIATTR_PARAM_CBANK
	.align		4
        /*0058*/ 	.byte	0x04, 0x0a
        /*005a*/ 	.short	(.L_1201 - .L_1200)
	.align		4
.L_1200:
        /*005c*/ 	.word	index@(.nv.constant0.sub_sv_f32)
        /*0060*/ 	.short	0x0380
        /*0062*/ 	.short	0x0014


	//----- nvinfo : EIATTR_SW_WAR
	.align		4
.L_1201:
        /*0064*/ 	.byte	0x04, 0x36
        /*0066*/ 	.short	(.L_1203 - .L_1202)
.L_1202:
        /*0068*/ 	.word	0x00000008
.L_1203:


//--------------------- .nv.info.sub_sv_f64       --------------------------
	.section	.nv.info.sub_sv_f64,"",@"SHT_CUDA_INFO"
	.sectionflags	@""
	.align	4


	//----- nvinfo : EIATTR_CUDA_API_VERSION
	.align		4
        /*0000*/ 	.byte	0x04, 0x37
        /*0002*/ 	.short	(.L_1205 - .L_1204)
.L_1204:
        /*0004*/ 	.word	0x00000082


	//----- nvinfo : EIATTR_KPARAM_INFO
	.align		4
.L_1205:
        /*0008*/ 	.byte	0x04, 0x17
        /*000a*/ 	.short	(.L_1207 - .L_1206)
.L_1206:
        /*000c*/ 	.word	0x00000000
        /*0010*/ 	.short	0x0002
        /*0012*/ 	.short	0x0010
        /*0014*/ 	.byte	0x00, 0xf0, 0x11, 0x00


	//----- nvinfo : EIATTR_KPARAM_INFO
	.align		4
.L_1207:
        /*0018*/ 	.byte	0x04, 0x17
        /*001a*/ 	.short	(.L_1209 - .L_1208)
.L_1208:
        /*001c*/ 	.word	0x00000000
        /*0020*/ 	.short	0x0001
        /*0022*/ 	.short	0x0008
        /*0024*/ 	.byte	0x00, 0xf5, 0x21, 0x00


	//----- nvinfo : EIATTR_KPARAM_INFO
	.align		4
.L_1209:
        /*0028*/ 	.byte	0x04, 0x17
        /*002a*/ 	.short	(.L_1211 - .L_1210)
.L_1210:
        /*002c*/ 	.word	0x00000000
        /*0030*/ 	.short	0x0000
        /*0032*/ 	.short	0x0000
        /*0034*/ 	.byte	0x00, 0xf5, 0x21, 0x00


	//----- nvinfo : EIATTR_SPARSE_MMA_MASK
	.align		4
.L_1211:
        /*0038*/ 	.byte	0x03, 0x50
        /*003a*/ 	.short	0x0000


	//----- nvinfo : EIATTR_MAXREG_COUNT
	.align		4
        /*003c*/ 	.byte	0x03, 0x1b
        /*003e*/ 	.short	0x00ff


	//----- nvinfo : EIATTR_MERCURY_ISA_VERSION
	.align		4
        /*0040*/ 	.byte	0x03, 0x5f
        /*0042*/ 	.short	0x0101


	//----- nvinfo : EIATTR_VRC_CTA_INIT_COUNT
	.align		4
        /*0044*/ 	.byte	0x02, 0x4a
	.zero		1
	.zero		1


	//----- nvinfo : EIATTR_EXIT_INSTR_OFFSETS
	.align		4
        /*0048*/ 	.byte	0x04, 0x1c
        /*004a*/ 	.short	(.L_1213 - .L_1212)


	//   ....[0]....
.L_1212:
        /*004c*/ 	.word	0x00000130


	//   ....[1]....
        /*0050*/ 	.word	0x000001c0


	//----- nvinfo : EIATTR_CBANK_PARAM_SIZE
	.align		4
.L_1213:
        /*0054*/ 	.byte	0x03, 0x19
        /*0056*/ 	.short	0x0014


	//----- nvinfo : EIATTR_PARAM_CBANK
	.align		4
        /*0058*/ 	.byte	0x04, 0x0a
        /*005a*/ 	.short	(.L_1215 - .L_1214)
	.align		4
.L_1214:
        /*005c*/ 	.word	index@(.nv.constant0.sub_sv_f64)
        /*0060*/ 	.short	0x0380
        /*0062*/ 	.short	0x0014


	//----- nvinfo : EIATTR_SW_WAR
	.align		4
.L_1215:
        /*0064*/ 	.byte	0x04, 0x36
        /*0066*/ 	.short	(.L_1217 - .L_1216)
.L_1216:
        /*0068*/ 	.word	0x00000008
.L_1217:


//--------------------- .nv.info.add_sv_f32       --------------------------
	.section	.nv.info.add_sv_f32,"",@"SHT_CUDA_INFO"
	.sectionflags	@""
	.align	4


	//----- nvinfo : EIATTR_CUDA_API_VERSION
	.align		4
        /*0000*/ 	.byte	0x04, 0x37
        /*0002*/ 	.short	(.L_1219 - .L_1218)
.L_1218:
        /*0004*/ 	.word	0x00000082


	//----- nvinfo : EIATTR_KPARAM_INFO
	.align		4
.L_1219:
        /*0008*/ 	.byte	0x04, 0x17
        /*000a*/ 	.short	(.L_1221 - .L_1220)
.L_1220:
        /*000c*/ 	.word	0x00000000
        /*0010*/ 	.short	0x0002
        /*0012*/ 	.short	0x0010
        /*0014*/ 	.byte	0x00, 0xf0, 0x11, 0x00


	//----- nvinfo : EIATTR_KPARAM_INFO
	.align		4
.L_1221:
        /*0018*/ 	.byte	0x04, 0x17
        /*001a*/ 	.short	(.L_1223 - .L_1222)
.L_1222:
        /*001c*/ 	.word	0x00000000
        /*0020*/ 	.short	0x0001
        /*0022*/ 	.short	0x0008
        /*0024*/ 	.byte	0x00, 0xf5, 0x21, 0x00


	//----- nvinfo : EIATTR_KPARAM_INFO
	.align		4
.L_1223:
        /*0028*/ 	.byte	0x04, 0x17
        /*002a*/ 	.short	(.L_1225 - .L_1224)
.L_1224:
        /*002c*/ 	.word	0x00000000
        /*0030*/ 	.short	0x0000
        /*0032*/ 	.short	0x0000
        /*0034*/ 	.byte	0x00, 0xf5, 0x21, 0x00


	//----- nvinfo : EIATTR_SPARSE_MMA_MASK
	.align		4
.L_1225:
        /*0038*/ 	.byte	0x03, 0x50
        /*003a*/ 	.short	0x0000


	//----- nvinfo : EIATTR_MAXREG_COUNT
	.align		4
        /*003c*/ 	.byte	0x03, 0x1b
        /*003e*/ 	.short	0x00ff


	//----- nvinfo : EIATTR_MERCURY_ISA_VERSION
	.align		4
        /*0040*/ 	.byte	0x03, 0x5f
        /*0042*/ 	.short	0x0101


	//----- nvinfo : EIATTR_VRC_CTA_INIT_COUNT
	.align		4
        /*0044*/ 	.byte	0x02, 0x4a
	.zero		1
	.zero		1


	//----- nvinfo : EIATTR_EXIT_INSTR_OFFSETS
	.align		4
        /*0048*/ 	.byte	0x04, 0x1c
        /*004a*/ 	.short	(.L_1227 - .L_1226)


	//   ....[0]....
.L_1226:
        /*004c*/ 	.word	0x00000130


	//   ....[1]....
        /*0050*/ 	.word	0x000001c0


	//----- nvinfo : EIATTR_CBANK_PARAM_SIZE
	.align		4
.L_1227:
        /*0054*/ 	.byte	0x03, 0x19
        /*0056*/ 	.short	0x0014


	//----- nvinfo : EIATTR_PARAM_CBANK
	.align		4
        /*0058*/ 	.byte	0x04, 0x0a
        /*005a*/ 	.short	(.L_1229 - .L_1228)
	.align		4
.L_1228:
        /*005c*/ 	.word	index@(.nv.constant0.add_sv_f32)
        /*0060*/ 	.short	0x0380
        /*0062*/ 	.short	0x0014


	//----- nvinfo : EIATTR_SW_WAR
	.align		4
.L_1229:
        /*0064*/ 	.byte	0x04, 0x36
        /*0066*/ 	.short	(.L_1231 - .L_1230)
.L_1230:
        /*0068*/ 	.word	0x00000008
.L_1231:


//--------------------- .nv.info.add_sv_f64       --------------------------
	.section	.nv.info.add_sv_f64,"",@"SHT_CUDA_INFO"
	.sectionflags	@""
	.align	4


	//----- nvinfo : EIATTR_CUDA_API_VERSION
	.align		4
        /*0000*/ 	.byte	0x04, 0x37
        /*0002*/ 	.short	(.L_1233 - .L_1232)
.L_1232:
        /*0004*/ 	.word	0x00000082


	//----- nvinfo : EIATTR_KPARAM_INFO
	.align		4
.L_1233:
        /*0008*/ 	.byte	0x04, 0x17
        /*000a*/ 	.short	(.L_1235 - .L_1234)
.L_1234:
        /*000c*/ 	.word	0x00000000
        /*0010*/ 	.short	0x0002
        /*0012*/ 	.short	0x0010
        /*0014*/ 	.byte	0x00, 0xf0, 0x11, 0x00


	//----- nvinfo : EIATTR_KPARAM_INFO
	.align		4
.L_1235:
        /*0018*/ 	.byte	0x04, 0x17
        /*001a*/ 	.short	(.L_1237 - .L_1236)
.L_1236:
        /*001c*/ 	.word	0x00000000
        /*0020*/ 	.short	0x0001
        /*0022*/ 	.short	0x0008
        /*0024*/ 	.byte	0x00, 0xf5, 0x21, 0x00


	//----- nvinfo : EIATTR_KPARAM_INFO
	.align		4
.L_1237:
        /*0028*/ 	.byte	0x04, 0x17
        /*002a*/ 	.short	(.L_1239 - .L_1238)
.L_1238:
        /*002c*/ 	.word	0x00000000
        /*0030*/ 	.short	0x0000
        /*0032*/ 	.short	0x0000
        /*0034*/ 	.byte	0x00, 0xf5, 0x21, 0x00


	//----- nvinfo : EIATTR_SPARSE_MMA_MASK
	.align		4
.L_1239:
        /*0038*/ 	.byte	0x03, 0x50
        /*003a*/ 	.short	0x0000


	//----- nvinfo : EIATTR_MAXREG_COUNT
	.align		4
        /*003c*/ 	.byte	0x03, 0x1b
        /*003e*/ 	.short	0x00ff


	//----- nvinfo : EIATTR_MERCURY_ISA_VERSION
	.align		4
        /*0040*/ 	.byte	0x03, 0x5f
        /*0042*/ 	.short	0x0101


	//----- nvinfo : EIATTR_VRC_CTA_INIT_COUNT
	.align		4
        /*0044*/ 	.byte	0x02, 0x4a
	.zero		1
	.zero		1


	//----- nvinfo : EIATTR_EXIT_INSTR_OFFSETS
	.align		4
        /*0048*/ 	.byte	0x04, 0x1c
        /*004a*/ 	.short	(.L_1241 - .L_1240)


	//   ....[0]....
.L_1240:
        /*004c*/ 	.word	0x00000130


	//   ....[1]....
        /*0050*/ 	.word	0x000001c0


	//----- nvinfo : EIATTR_CBANK_PARAM_SIZE
	.align		4
.L_1241:
        /*0054*/ 	.byte	0x03, 0x19
        /*0056*/ 	.short	0x0014


	//----- nvinfo : EIATTR_PARAM_CBANK
	.align		4
        /*0058*/ 	.byte	0x04, 0x0a
        /*005a*/ 	.short	(.L_1243 - .L_1242)
	.align		4
.L_1242:
        /*005c*/ 	.word	index@(.nv.constant0.add_sv_f64)
        /*0060*/ 	.short	0x0380
        /*0062*/ 	.short	0x0014


	//----- nvinfo : EIATTR_SW_WAR
	.align		4
.L_1243:
        /*0064*/ 	.byte	0x04, 0x36
        /*0066*/ 	.short	(.L_1245 - .L_1244)
.L_1244:
        /*0068*/ 	.word	0x00000008
.L_1245:


//--------------------- .nv.info.ne_vs_f32        --------------------------
	.section	.nv.info.ne_vs_f32,"",@"SHT_CUDA_INFO"
	.sectionflags	@""
	.align	4


	//----- nvinfo : EIATTR_CUDA_API_VERSION
	.align		4
        /*0000*/ 	.byte	0x04, 0x37
        /*0002*/ 	.short	(.L_1247 - .L_1246)
.L_1246:
        /*0004*/ 	.word	0x00000082


	//----- nvinfo : EIATTR_KPARAM_INFO
	.align		4
.L_1247:
        /*0008*/ 	.byte	0x04, 0x17
        /*000a*/ 	.short	(.L_1249 - .L_1248)
.L_1248:
        /*000c*/ 	.word	0x00000000
        /*0010*/ 	.short	0x0002
        /*0012*/ 	.short	0x0010
        /*0014*/ 	.byte	0x00, 0xf0, 0x11, 0x00


	//----- nvinfo : EIATTR_KPARAM_INFO
	.align		4
.L_1249:
        /*0018*/ 	.byte	0x04, 0x17
        /*001a*/ 	.short	(.L_1251 - .L_1250)
.L_1250:
        /*001c*/ 	.word	0x00000000
        /*0020*/ 	.short	0x0001
        /*0022*/ 	.short	0x0008
        /*0024*/ 	.byte	0x00, 0xf5, 0x21, 0x00


	//----- nvinfo : EIATTR_KPARAM_INFO
	.align		4
.L_1251:
        /*0028*/ 	.byte	0x04, 0x17
        /*002a*/ 	.short	(.L_1253 - .L_1252)
.L_1252:
        /*002c*/ 	.word	0x00000000
        /*0030*/ 	.short	0x0000
        /*0032*/ 	.short	0x0000
        /*0034*/ 	.byte	0x00, 0xf5, 0x21, 0x00


	//----- nvinfo : EIATTR_SPARSE_MMA_MASK
	.align		4
.L_1253:
        /*0038*/ 	.byte	0x03, 0x50
        /*003a*/ 	.short	0x0000


	//----- nvinfo : EIATTR_MAXREG_COUNT
	.align		4
        /*003c*/ 	.byte	0x03, 0x1b
        /*003e*/ 	.short	0x00ff


	//----- nvinfo : EIATTR_MERCURY_ISA_VERSION
	.align		4
        /*0040*/ 	.byte	0x03, 0x5f
        /*0042*/ 	.short	0x0101


	//----- nvinfo : EIATTR_VRC_CTA_INIT_COUNT
	.align		4
        /*0044*/ 	.byte	0x02, 0x4a
	.zero		1
	.zero		1


	//----- nvinfo : EIATTR_EXIT_INSTR_OFFSETS
	.align		4
        /*0048*/ 	.byte	0x04, 0x1c
        /*004a*/ 	.short	(.L_1255 - .L_1254)


	//   ....[0]....
.L_1254:
        /*004c*/ 	.word	0x00000130


	//   ....[1]....
        /*0050*/ 	.word	0x000001c0


	//----- nvinfo : EIATTR_CBANK_PARAM_SIZE
	.align		4
.L_1255:
        /*0054*/ 	.byte	0x03, 0x19
        /*0056*/ 	.short	0x0014


	//----- nvinfo : EIATTR_PARAM_CBANK
	.align		4
        /*0058*/ 	.byte	0x04, 0x0a
        /*005a*/ 	.short	(.L_1257 - .L_1256)
	.align		4
.L_1256:
        /*005c*/ 	.word	index@(.nv.constant0.ne_vs_f32)
        /*0060*/ 	.short	0x0380
        /*0062*/ 	.short	0x0014


	//----- nvinfo : EIATTR_SW_WAR
	.align		4
.L_1257:
        /*0064*/ 	.byte	0x04, 0x36
        /*0066*/ 	.short	(.L_1259 - .L_1258)
.L_1258:
        /*0068*/ 	.word	0x00000008
.L_1259:


//--------------------- .nv.info.ne_vs_f64        --------------------------
	.section	.nv.info.ne_vs_f64,"",@"SHT_CUDA_INFO"
	.sectionflags	@""
	.align	4


	//----- nvinfo : EIATTR_CUDA_API_VERSION
	.align		4
        /*0000*/ 	.byte	0x04, 0x37
        /*0002*/ 	.short	(.L_1261 - .L_1260)
.L_1260:
        /*0004*/ 	.word	0x00000082


	//----- nvinfo : EIATTR_KPARAM_INFO
	.align		4
.L_1261:
        /*0008*/ 	.byte	0x04, 0x17
        /*000a*/ 	.short	(.L_1263 - .L_1262)
.L_1262:
        /*000c*/ 	.word	0x00000000
        /*0010*/ 	.short	0x0002
        /*0012*/ 	.short	0x0010
        /*0014*/ 	.byte	0x00, 0xf0, 0x11, 0x00


	//----- nvinfo : EIATTR_KPARAM_INFO
	.align		4
.L_1263:
        /*0018*/ 	.byte	0x04, 0x17
        /*001a*/ 	.short	(.L_1265 - .L_1264)
.L_1264:
        /*001c*/ 	.word	0x00000000
        /*0020*/ 	.short	0x0001
        /*0022*/ 	.short	0x0008
        /*0024*/ 	.byte	0x00, 0xf5, 0x21, 0x00


	//----- nvinfo : EIATTR_KPARAM_INFO
	.align		4
.L_1265:
        /*0028*/ 	.byte	0x04, 0x17
        /*002a*/ 	.short	(.L_1267 - .L_1266)
.L_1266:
        /*002c*/ 	.word	0x00000000
        /*0030*/ 	.short	0x0000
        /*0032*/ 	.short	0x0000
        /*0034*/ 	.byte	0x00, 0xf5, 0x21, 0x00


	//----- nvinfo : EIATTR_SPARSE_MMA_MASK
	.align		4
.L_1267:
        /*0038*/ 	.byte	0x03, 0x50
        /*003a*/ 	.short	0x0000


	//----- nvinfo : EIATTR_MAXREG_COUNT
	.align		4
        /*003c*/ 	.byte	0x03, 0x1b
        /*003e*/ 	.short	0x00ff


	//----- nvinfo : EIATTR_MERCURY_ISA_VERSION
	.align		4
        /*0040*/ 	.byte	0x03, 0x5f
        /*0042*/ 	.short	0x0101


	//----- nvinfo : EIATTR_VRC_CTA_INIT_COUNT
	.align		4
        /*0044*/ 	.byte	0x02, 0x4a
	.zero		1
	.zero		1


	//----- nvinfo : EIATTR_EXIT_INSTR_OFFSETS
	.align		4
        /*0048*/ 	.byte	0x04, 0x1c
        /*004a*/ 	.short	(.L_1269 - .L_1268)


	//   ....[0]....
.L_1268:
        /*004c*/ 	.word	0x00000130


	//   ....[1]....
        /*0050*/ 	.word	0x000001e0


	//----- nvinfo : EIATTR_CBANK_PARAM_SIZE
	.align		4
.L_1269:
        /*0054*/ 	.byte	0x03, 0x19
        /*0056*/ 	.short	0x0014


	//----- nvinfo : EIATTR_PARAM_CBANK
	.align		4
        /*0058*/ 	.byte	0x04, 0x0a
        /*005a*/ 	.short	(.L_1271 - .L_1270)
	.align		4
.L_1270:
        /*005c*/ 	.word	index@(.nv.constant0.ne_vs_f64)
        /*0060*/ 	.short	0x0380
        /*0062*/ 	.short	0x0014


	//----- nvinfo : EIATTR_SW_WAR
	.align		4
.L_1271:
        /*0064*/ 	.byte	0x04, 0x36
        /*0066*/ 	.short	(.L_1273 - .L_1272)
.L_1272:
        /*0068*/ 	.word	0x00000008
.L_1273:


//--------------------- .nv.info.eq_vs_f32        --------------------------
	.section	.nv.info.eq_vs_f32,"",@"SHT_CUDA_INFO"
	.sectionflags	@""
	.align	4


	//----- nvinfo : EIATTR_CUDA_API_VERSION
	.align		4
        /*0000*/ 	.byte	0x04, 0x37
        /*0002*/ 	.short	(.L_1275 - .L_1274)
.L_1274:
        /*0004*/ 	.word	0x00000082


	//----- nvinfo : EIATTR_KPARAM_INFO
	.align		4
.L_1275:
        /*0008*/ 	.byte	0x04, 0x17
        /*000a*/ 	.short	(.L_1277 - .L_1276)
.L_1276:
        /*000c*/ 	.word	0x00000000
        /*0010*/ 	.short	0x0002
        /*0012*/ 	.short	0x0010
        /*0014*/ 	.byte	0x00, 0xf0, 0x11, 0x00


	//----- nvinfo : EIATTR_KPARAM_INFO
	.align		4
.L_1277:
        /*0018*/ 	.byte	0x04, 0x17
        /*001a*/ 	.short	(.L_1279 - .L_1278)
.L_1278:
        /*001c*/ 	.word	0x00000000
        /*0020*/ 	.short	0x0001
        /*0022*/ 	.short	0x0008
        /*0024*/ 	.byte	0x00, 0xf5, 0x21, 0x00


	//----- nvinfo : EIATTR_KPARAM_INFO
	.align		4
.L_1279:
        /*0028*/ 	.byte	0x04, 0x17
        /*002a*/ 	.short	(.L_1281 - .L_1280)
.L_1280:
        /*002c*/ 	.word	0x00000000
        /*0030*/ 	.short	0x0000
        /*0032*/ 	.short	0x0000
        /*0034*/ 	.byte	0x00, 0xf5, 0x21, 0x00


	//----- nvinfo : EIATTR_SPARSE_MMA_MASK
	.align		4
.L_1281:
        /*0038*/ 	.byte	0x03, 0x50
        /*003a*/ 	.short	0x0000


	//----- nvinfo : EIATTR_MAXREG_COUNT
	.align		4
        /*003c*/ 	.byte	0x03, 0x1b
        /*003e*/ 	.short	0x00ff


	//----- nvinfo : EIATTR_MERCURY_ISA_VERSION
	.align		4
        /*0040*/ 	.byte	0x03, 0x5f
        /*0042*/ 	.short	0x0101


	//----- nvinfo : EIATTR_VRC_CTA_INIT_COUNT
	.align		4
        /*0044*/ 	.byte	0x02, 0x4a
	.zero		1
	.zero		1


	//----- nvinfo : EIATTR_EXIT_INSTR_OFFSETS
	.align		4
        /*0048*/ 	.byte	0x04, 0x1c
        /*004a*/ 	.short	(.L_1283 - .L_1282)


	//   ....[0]....
.L_1282:
        /*004c*/ 	.word	0x00000130


	//   ....[1]....
        /*0050*/ 	.word	0x000001c0


	//----- nvinfo : EIATTR_CBANK_PARAM_SIZE
	.align		4
.L_1283:
        /*0054*/ 	.byte	0x03, 0x19
        /*0056*/ 	.short	0x0014


	//----- nvinfo : EIATTR_PARAM_CBANK
	.align		4
        /*0058*/ 	.byte	0x04, 0x0a
        /*005a*/ 	.short	(.L_1285 - .L_1284)
	.align		4
.L_1284:
        /*005c*/ 	.word	index@(.nv.constant0.eq_vs_f32)
        /*0060*/ 	.short	0x0380
        /*0062*/ 	.short	0x0014


	//----- nvinfo : EIATTR_SW_WAR
	.align		4
.L_1285:
        /*0064*/ 	.byte	0x04, 0x36
        /*0066*/ 	.short	(.L_1287 - .L_1286)
.L_1286:
        /*0068*/ 	.word	0x00000008
.L_1287:


//--------------------- .nv.info.eq_vs_f64        --------------------------
	.section	.nv.info.eq_vs_f64,"",@"SHT_CUDA_INFO"
	.sectionflags	@""
	.align	4


	//----- nvinfo : EIATTR_CUDA_API_VERSION
	.align		4
        /*0000*/ 	.byte	0x04, 0x37
        /*0002*/ 	.short	(.L_1289 - .L_1288)
.L_1288:
        /*0004*/ 	.word	0x00000082


	//----- nvinfo : EIATTR_KPARAM_INFO
	.align		4
.L_1289:
        /*0008*/ 	.byte	0x04, 0x17
        /*000a*/ 	.short	(.L_1291 - .L_1290)
.L_1290:
        /*000c*/ 	.word	0x00000000
        /*0010*/ 	.short	0x0002
        /*0012*/ 	.short	0x0010
        /*0014*/ 	.byte	0x00, 0xf0, 0x11, 0x00


	//----- nvinfo : EIATTR_KPARAM_INFO
	.align		4
.L_1291:
        /*0018*/ 	.byte	0x04, 0x17
        /*001a*/ 	.short	(.L_1293 - .L_1292)
.L_1292:
        /*001c*/ 	.word	0x00000000
        /*0020*/ 	.short	0x0001
        /*0022*/ 	.short	0x0008
        /*0024*/ 	.byte	0x00, 0xf5, 0x21, 0x00


	//----- nvinfo : EIATTR_KPARAM_INFO
	.align		4
.L_1293:
        /*0028*/ 	.byte	0x04, 0x17
        /*002a*/ 	.short	(.L_1295 - .L_1294)
.L_1294:
        /*002c*/ 	.word	0x00000000
        /*0030*/ 	.short	0x0000
        /*0032*/ 	.short	0x0000
        /*0034*/ 	.byte	0x00, 0xf5, 0x21, 0x00


	//----- nvinfo : EIATTR_SPARSE_MMA_MASK
	.align		4
.L_1295:
        /*0038*/ 	.byte	0x03, 0x50
        /*003a*/ 	.short	0x0000


	//----- nvinfo : EIATTR_MAXREG_COUNT
	.align		4
        /*003c*/ 	.byte	0x03, 0x1b
        /*003e*/ 	.short	0x00ff


	//----- nvinfo : EIATTR_MERCURY_ISA_VERSION
	.align		4
        /*0040*/ 	.byte	0x03, 0x5f
        /*0042*/ 	.short	0x0101


	//----- nvinfo : EIATTR_VRC_CTA_INIT_COUNT
	.align		4
        /*0044*/ 	.byte	0x02, 0x4a
	.zero		1
	.zero		1


	//----- nvinfo : EIATTR_EXIT_INSTR_OFFSETS
	.align		4
        /*0048*/ 	.byte	0x04, 0x1c
        /*004a*/ 	.short	(.L_1297 - .L_1296)


	//   ....[0]....
.L_1296:
        /*004c*/ 	.word	0x00000130


	//   ....[1]....
        /*0050*/ 	.word	0x000001e0


	//----- nvinfo : EIATTR_CBANK_PARAM_SIZE
	.align		4
.L_1297:
        /*0054*/ 	.byte	0x03, 0x19
        /*0056*/ 	.short	0x0014


	//----- nvinfo : EIATTR_PARAM_CBANK
	.align		4
        /*0058*/ 	.byte	0x04, 0x0a
        /*005a*/ 	.short	(.L_1299 - .L_1298)
	.align		4
.L_1298:
        /*005c*/ 	.word	index@(.nv.constant0.eq_vs_f64)
        /*0060*/ 	.short	0x0380
        /*0062*/ 	.short	0x0014


	//----- nvinfo : EIATTR_SW_WAR
	.align		4
.L_1299:
        /*0064*/ 	.byte	0x04, 0x36
        /*0066*/ 	.short	(.L_1301 - .L_1300)
.L_1300:
        /*0068*/ 	.word	0x00000008
.L_1301:


//--------------------- .nv.info.lte_vs_f32       --------------------------
	.section	.nv.info.lte_vs_f32,"",@"SHT_CUDA_INFO"
	.sectionflags	@""
	.align	4


	//----- nvinfo : EIATTR_CUDA_API_VERSION
	.align		4
        /*0000*/ 	.byte	0x04, 0x37
        /*0002*/ 	.short	(.L_1303 - .L_1302)
.L_1302:
        /*0004*/ 	.word	0x00000082


	//----- nvinfo : EIATTR_KPARAM_INFO
	.align		4
.L_1303:
        /*0008*/ 	.byte	0x04, 0x17
        /*000a*/ 	.short	(.L_1305 - .L_1304)
.L_1304:
        /*000c*/ 	.word	0x00000000
        /*0010*/ 	.short	0x0002
        /*0012*/ 	.short	0x0010
        /*0014*/ 	.byte	0x00, 0xf0, 0x11, 0x00


	//----- nvinfo : EIATTR_KPARAM_INFO
	.align		4
.L_1305:
        /*0018*/ 	.byte	0x04, 0x17
        /*001a*/ 	.short	(.L_1307 - .L_1306)
.L_1306:
        /*001c*/ 	.word	0x00000000
        /*0020*/ 	.short	0x0001
        /*0022*/ 	.short	0x0008
        /*0024*/ 	.byte	0x00, 0xf5, 0x21, 0x00


	//----- nvinfo : EIATTR_KPARAM_INFO
	.align		4
.L_1307:
        /*0028*/ 	.byte	0x04, 0x17
        /*002a*/ 	.short	(.L_1309 - .L_1308)
.L_1308:
        /*002c*/ 	.word	0x00000000
        /*0030*/ 	.short	0x0000
        /*0032*/ 	.short	0x0000
        /*0034*/ 	.byte	0x00, 0xf5, 0x21, 0x00


	//----- nvinfo : EIATTR_SPARSE_MMA_MASK
	.align		4
.L_1309:
        /*0038*/ 	.byte	0x03, 0x50
        /*003a*/ 	.short	0x0000


	//----- nvinfo : EIATTR_MAXREG_COUNT
	.align		4
        /*003c*/ 	.byte	0x03, 0x1b
        /*003e*/ 	.short	0x00ff


	//----- nvinfo : EIATTR_MERCURY_ISA_VERSION
	.align		4
        /*0040*/ 	.byte	0x03, 0x5f
        /*0042*/ 	.short	0x0101


	//----- nvinfo : EIATTR_VRC_CTA_INIT_COUNT
	.align		4
        /*0044*/ 	.byte	0x02, 0x4a
	.zero		1
	.zero		1


	//----- nvinfo : EIATTR_EXIT_INSTR_OFFSETS
	.align		4
        /*0048*/ 	.byte	0x04, 0x1c
        /*004a*/ 	.short	(.L_1311 - .L_1310)


	//   ....[0]....
.L_1310:
        /*004c*/ 	.word	0x00000130


	//   ....[1]....
        /*0050*/ 	.word	0x000001c0


	//----- nvinfo : EIATTR_CBANK_PARAM_SIZE
	.align		4
.L_1311:
        /*0054*/ 	.byte	0x03, 0x19
        /*0056*/ 	.short	0x0014


	//----- nvinfo : EIATTR_PARAM_CBANK
	.align		4
        /*0058*/ 	.byte	0x04, 0x0a
        /*005a*/ 	.short	(.L_1313 - .L_1312)
	.align		4
.L_1312:
        /*005c*/ 	.word	index@(.nv.constant0.lte_vs_f32)
        /*0060*/ 	.short	0x0380
        /*0062*/ 	.short	0x0014


	//----- nvinfo : EIATTR_SW_WAR
	.align		4
.L_1313:
        /*0064*/ 	.byte	0x04, 0x36
        /*0066*/ 	.short	(.L_1315 - .L_1314)
.L_1314:
        /*0068*/ 	.word	0x00000008
.L_1315:


//--------------------- .nv.info.lte_vs_f64       --------------------------
	.section	.nv.info.lte_vs_f64,"",@"SHT_CUDA_INFO"
	.sectionflags	@""
	.align	4


	//----- nvinfo : EIATTR_CUDA_API_VERSION
	.align		4
        /*0000*/ 	.byte	0x04, 0x37
        /*0002*/ 	.short	(.L_1317 - .L_1316)
.L_1316:
        /*0004*/ 	.word	0x00000082


	//----- nvinfo : EIATTR_KPARAM_INFO
	.align		4
.L_1317:
        /*0008*/ 	.byte	0x04, 0x17
        /*000a*/ 	.short	(.L_1319 - .L_1318)
.L_1318:
        /*000c*/ 	.word	0x00000000
        /*0010*/ 	.short	0x0002
        /*0012*/ 	.short	0x0010
        /*0014*/ 	.byte	0x00, 0xf0, 0x11, 0x00


	//----- nvinfo : EIATTR_KPARAM_INFO
	.align		4
.L_1319:
        /*0018*/ 	.byte	0x04, 0x17
        /*001a*/ 	.short	(.L_1321 - .L_1320)
.L_1320:
        /*001c*/ 	.word	0x00000000
        /*0020*/ 	.short	0x0001
        /*0022*/ 	.short	0x0008
        /*0024*/ 	.byte	0x00, 0xf5, 0x21, 0x00


	//----- nvinfo : EIATTR_KPARAM_INFO
	.align		4
.L_1321:
        /*0028*/ 	.byte	0x04, 0x17
        /*002a*/ 	.short	(.L_1323 - .L_1322)
.L_1322:
        /*002c*/ 	.word	0x00000000
        /*0030*/ 	.short	0x0000
        /*0032*/ 	.short	0x0000
        /*0034*/ 	.byte	0x00, 0xf5, 0x21, 0x00


	//----- nvinfo : EIATTR_SPARSE_MMA_MASK
	.align		4
.L_1323:
        /*0038*/ 	.byte	0x03, 0x50
        /*003a*/ 	.short	0x0000


	//----- nvinfo : EIATTR_MAXREG_COUNT
	.align		4
        /*003c*/ 	.byte	0x03, 0x1b
        /*003e*/ 	.short	0x00ff


	//----- nvinfo : EIATTR_MERCURY_ISA_VERSION
	.align		4
        /*0040*/ 	.byte	0x03, 0x5f
        /*0042*/ 	.short	0x0101


	//----- nvinfo : EIATTR_VRC_CTA_INIT_COUNT
	.align		4
        /*0044*/ 	.byte	0x02, 0x4a
	.zero		1
	.zero		1


	//----- nvinfo : EIATTR_EXIT_INSTR_OFFSETS
	.align		4
        /*0048*/ 	.byte	0x04, 0x1c
        /*004a*/ 	.short	(.L_1325 - .L_1324)


	//   ....[0]....
.L_1324:
        /*004c*/ 	.word	0x00000130


	//   ....[1]....
        /*0050*/ 	.word	0x000001e0


	//----- nvinfo : EIATTR_CBANK_PARAM_SIZE
	.align		4
.L_1325:
        /*0054*/ 	.byte	0x03, 0x19
        /*0056*/ 	.short	0x0014


	//----- nvinfo : EIATTR_PARAM_CBANK
	.align		4
        /*0058*/ 	.byte	0x04, 0x0a
        /*005a*/ 	.short	(.L_1327 - .L_1326)
	.align		4
.L_1326:
        /*005c*/ 	.word	index@(.nv.constant0.lte_vs_f64)
        /*0060*/ 	.short	0x0380
        /*0062*/ 	.short	0x0014


	//----- nvinfo : EIATTR_SW_WAR
	.align		4
.L_1327:
        /*0064*/ 	.byte	0x04, 0x36
        /*0066*/ 	.short	(.L_1329 - .L_1328)
.L_1328:
        /*0068*/ 	.word	0x00000008
.L_1329:


//--------------------- .nv.info.lt_vs_f32        --------------------------
	.section	.nv.info.lt_vs_f32,"",@"SHT_CUDA_INFO"
	.sectionflags	@""
	.align	4


	//----- nvinfo : EIATTR_CUDA_API_VERSION
	.align		4
        /*0000*/ 	.byte	0x04, 0x37
        /*0002*/ 	.short	(.L_1331 - .L_1330)
.L_1330:
        /*0004*/ 	.word	0x00000082


	//----- nvinfo : EIATTR_KPARAM_INFO
	.align		4
.L_1331:
        /*0008*/ 	.byte	0x04, 0x17
        /*000a*/ 	.short	(.L_1333 - .L_1332)
.L_1332:
        /*000c*/ 	.word	0x00000000
        /*0010*/ 	.short	0x0002
        /*0012*/ 	.short	0x0010
        /*0014*/ 	.byte	0x00, 0xf0, 0x11, 0x00


	//----- nvinfo : EIATTR_KPARAM_INFO
	.align		4
.L_1333:
        /*0018*/ 	.byte	0x04, 0x17
        /*001a*/ 	.short	(.L_1335 - .L_1334)
.L_1334:
        /*001c*/ 	.word	0x00000000
        /*0020*/ 	.short	0x0001
        /*0022*/ 	.short	0x0008
        /*0024*/ 	.byte	0x00, 0xf5, 0x21, 0x00


	//----- nvinfo : EIATTR_KPARAM_INFO
	.align		4
.L_1335:
        /*0028*/ 	.byte	0x04, 0x17
        /*002a*/ 	.short	(.L_1337 - .L_1336)
.L_1336:
        /*002c*/ 	.word	0x00000000
        /*0030*/ 	.short	0x0000
        /*0032*/ 	.short	0x0000
        /*0034*/ 	.byte	0x00, 0xf5, 0x21, 0x00


	//----- nvinfo : EIATTR_SPARSE_MMA_MASK
	.align		4
.L_1337:
        /*0038*/ 	.byte	0x03, 0x50
        /*003a*/ 	.short	0x0000


	//----- nvinfo : EIATTR_MAXREG_COUNT
	.align		4
        /*003c*/ 	.byte	0x03, 0x1b
        /*003e*/ 	.short	0x00ff


	//----- nvinfo : EIATTR_MERCURY_ISA_VERSION
	.align		4
        /*0040*/ 	.byte	0x03, 0x5f
        /*0042*/ 	.short	0x0101


	//----- nvinfo : EIATTR_VRC_CTA_INIT_COUNT
	.align		4
        /*0044*/ 	.byte	0x02, 0x4a
	.zero		1
	.zero		1


	//----- nvinfo : EIATTR_EXIT_INSTR_OFFSETS
	.align		4
        /*0048*/ 	.byte	0x04, 0x1c
        /*004a*/ 	.short	(.L_1339 - .L_1338)


	//   ....[0]....
.L_1338:
        /*004c*/ 	.word	0x00000130


	//   ....[1]....
        /*0050*/ 	.word	0x000001c0


	//----- nvinfo : EIATTR_CBANK_PARAM_SIZE
	.align		4
.L_1339:
        /*0054*/ 	.byte	0x03, 0x19
        /*0056*/ 	.short	0x0014


	//----- nvinfo : EIATTR_PARAM_CBANK
	.align		4
        /*0058*/ 	.byte	0x04, 0x0a
        /*005a*/ 	.short	(.L_1341 - .L_1340)
	.align		4
.L_1340:
        /*005c*/ 	.word	index@(.nv.constant0.lt_vs_f32)
        /*0060*/ 	.short	0x0380
        /*0062*/ 	.short	0x0014


	//----- nvinfo : EIATTR_SW_WAR
	.align		4
.L_1341:
        /*0064*/ 	.byte	0x04, 0x36
        /*0066*/ 	.short	(.L_1343 - .L_1342)
.L_1342:
        /*0068*/ 	.word	0x00000008
.L_1343:


//--------------------- .nv.info.lt_vs_f64        --------------------------
	.section	.nv.info.lt_vs_f64,"",@"SHT_CUDA_INFO"
	.sectionflags	@""
	.align	4


	//----- nvinfo : EIATTR_CUDA_API_VERSION
	.align		4
        /*0000*/ 	.byte	0x04, 0x37
        /*0002*/ 	.short	(.L_1345 - .L_1344)
.L_1344:
        /*0004*/ 	.word	0x00000082


	//----- nvinfo : EIATTR_KPARAM_INFO
	.align		4
.L_1345:
        /*0008*/ 	.byte	0x04, 0x17
        /*000a*/ 	.short	(.L_1347 - .L_1346)
.L_1346:
        /*000c*/ 	.word	0x00000000
        /*0010*/ 	.short	0x0002
        /*0012*/ 	.short	0x0010
        /*0014*/ 	.byte	0x00, 0xf0, 0x11, 0x00


	//----- nvinfo : EIATTR_KPARAM_INFO
	.align		4
.L_1347:
        /*0018*/ 	.byte	0x04, 0x17
        /*001a*/ 	.short	(.L_1349 - .L_1348)
.L_1348:
        /*001c*/ 	.word	0x00000000
        /*0020*/ 	.short	0x0001
        /*0022*/ 	.short	0x0008
        /*0024*/ 	.byte	0x00, 0xf5, 0x21, 0x00


	//----- nvinfo : EIATTR_KPARAM_INFO
	.align		4
.L_1349:
        /*0028*/ 	.byte	0x04, 0x17
        /*002a*/ 	.short	(.L_1351 - .L_1350)
.L_1350:
        /*002c*/ 	.word	0x00000000
        /*0030*/ 	.short	0x0000
        /*0032*/ 	.short	0x0000
        /*0034*/ 	.byte	0x00, 0xf5, 0x21, 0x00


	//----- nvinfo : EIATTR_SPARSE_MMA_MASK
	.align		4
.L_1351:
        /*0038*/ 	.byte	0x03, 0x50
        /*003a*/ 	.short	0x0000


	//----- nvinfo : EIATTR_MAXREG_COUNT
	.align		4
        /*003c*/ 	.byte	0x03, 0x1b
        /*003e*/ 	.short	0x00ff


	//----- nvinfo : EIATTR_MERCURY_ISA_VERSION
	.align		4
        /*0040*/ 	.byte	0x03, 0x5f
        /*0042*/ 	.short	0x0101


	//----- nvinfo : EIATTR_VRC_CTA_INIT_COUNT
	.align		4
        /*0044*/ 	.byte	0x02, 0x4a
	.zero		1
	.zero		1


	//----- nvinfo : EIATTR_EXIT_INSTR_OFFSETS
	.align		4
        /*0048*/ 	.byte	0x04, 0x1c
        /*004a*/ 	.short	(.L_1353 - .L_1352)


	//   ....[0]....
.L_1352:
        /*004c*/ 	.word	0x00000130


	//   ....[1]....
        /*0050*/ 	.word	0x000001e0


	//----- nvinfo : EIATTR_CBANK_PARAM_SIZE
	.align		4
.L_1353:
        /*0054*/ 	.byte	0x03, 0x19
        /*0056*/ 	.short	0x0014


	//----- nvinfo : EIATTR_PARAM_CBANK
	.align		4
        /*0058*/ 	.byte	0x04, 0x0a
        /*005a*/ 	.short	(.L_1355 - .L_1354)
	.align		4
.L_1354:
        /*005c*/ 	.word	index@(.nv.constant0.lt_vs_f64)
        /*0060*/ 	.short	0x0380
        /*0062*/ 	.short	0x0014


	//----- nvinfo : EIATTR_SW_WAR
	.align		4
.L_1355:
        /*0064*/ 	.byte	0x04, 0x36
        /*0066*/ 	.short	(.L_1357 - .L_1356)
.L_1356:
        /*0068*/ 	.word	0x00000008
.L_1357:


//--------------------- .nv.info.gte_vs_f32       --------------------------
	.section	.nv.info.gte_vs_f32,"",@"SHT_CUDA_INFO"
	.sectionflags	@""
	.align	4


	//----- nvinfo : EIATTR_CUDA_API_VERSION
	.align		4
        /*0000*/ 	.byte	0x04, 0x37
        /*0002*/ 	.short	(.L_1359 - .L_1358)
.L_1358:
        /*0004*/ 	.word	0x00000082


	//----- nvinfo : EIATTR_KPARAM_INFO
	.align		4
.L_1359:
        /*0008*/ 	.byte	0x04, 0x17
        /*000a*/ 	.short	(.L_1361 - .L_1360)
.L_1360:
        /*000c*/ 	.word	0x00000000
        /*0010*/ 	.short	0x0002
        /*0012*/ 	.short	0x0010
        /*0014*/ 	.byte	0x00, 0xf0, 0x11, 0x00


	//----- nvinfo : EIATTR_KPARAM_INFO
	.align		4
.L_1361:
        /*0018*/ 	.byte	0x04, 0x17
        /*001a*/ 	.short	(.L_1363 - .L_1362)
.L_1362:
        /*001c*/ 	.word	0x00000000
        /*0020*/ 	.short	0x0001
        /*0022*/ 	.short	0x0008
        /*0024*/ 	.byte	0x00, 0xf5, 0x21, 0x00


	//----- nvinfo : EIATTR_KPARAM_INFO
	.align		4
.L_1363:
        /*0028*/ 	.byte	0x04, 0x17
        /*002a*/ 	.short	(.L_1365 - .L_1364)
.L_1364:
        /*002c*/ 	.word	0x00000000
        /*0030*/ 	.short	0x0000
        /*0032*/ 	.short	0x0000
        /*0034*/ 	.byte	0x00, 0xf5, 0x21, 0x00


	//----- nvinfo : EIATTR_SPARSE_MMA_MASK
	.align		4
.L_1365:
        /*0038*/ 	.byte	0x03, 0x50
        /*003a*/ 	.short	0x0000


	//----- nvinfo : EIATTR_MAXREG_COUNT
	.align		4
        /*003c*/ 	.byte	0x03, 0x1b
        /*003e*/ 	.short	0x00ff


	//----- nvinfo : EIATTR_MERCURY_ISA_VERSION
	.align		4
        /*0040*/ 	.byte	0x03, 0x5f
        /*0042*/ 	.short	0x0101


	//----- nvinfo : EIATTR_VRC_CTA_INIT_COUNT
	.align		4
        /*0044*/ 	.byte	0x02, 0x4a
	.zero		1
	.zero		1


	//----- nvinfo : EIATTR_EXIT_INSTR_OFFSETS
	.align		4
        /*0048*/ 	.byte	0x04, 0x1c
        /*004a*/ 	.short	(.L_1367 - .L_1366)


	//   ....[0]....
.L_1366:
        /*004c*/ 	.word	0x00000130


	//   ....[1]....
        /*0050*/ 	.word	0x000001c0


	//----- nvinfo : EIATTR_CBANK_PARAM_SIZE
	.align		4
.L_1367:
        /*0054*/ 	.byte	0x03, 0x19
        /*0056*/ 	.short	0x0014


	//----- nvinfo : EIATTR_PARAM_CBANK
	.align		4
        /*0058*/ 	.byte	0x04, 0x0a
        /*005a*/ 	.short	(.L_1369 - .L_1368)
	.align		4
.L_1368:
        /*005c*/ 	.word	index@(.nv.constant0.gte_vs_f32)
        /*0060*/ 	.short	0x0380
        /*0062*/ 	.short	0x0014


	//----- nvinfo : EIATTR_SW_WAR
	.align		4
.L_1369:
        /*0064*/ 	.byte	0x04, 0x36
        /*0066*/ 	.short	(.L_1371 - .L_1370)
.L_1370:
        /*0068*/ 	.word	0x00000008
.L_1371:


//--------------------- .nv.info.gte_vs_f64       --------------------------
	.section	.nv.info.gte_vs_f64,"",@"SHT_CUDA_INFO"
	.sectionflags	@""
	.align	4


	//----- nvinfo : EIATTR_CUDA_API_VERSION
	.align		4
        /*0000*/ 	.byte	0x04, 0x37
        /*0002*/ 	.short	(.L_1373 - .L_1372)
.L_1372:
        /*0004*/ 	.word	0x00000082


	//----- nvinfo : EIATTR_KPARAM_INFO
	.align		4
.L_1373:
        /*0008*/ 	.byte	0x04, 0x17
        /*000a*/ 	.short	(.L_1375 - .L_1374)
.L_1374:
        /*000c*/ 	.word	0x00000000
        /*0010*/ 	.short	0x0002
        /*0012*/ 	.short	0x0010
        /*0014*/ 	.byte	0x00, 0xf0, 0x11, 0x00


	//----- nvinfo : EIATTR_KPARAM_INFO
	.align		4
.L_1375:
        /*0018*/ 	.byte	0x04, 0x17
        /*001a*/ 	.short	(.L_1377 - .L_1376)
.L_1376:
        /*001c*/ 	.word	0x00000000
        /*0020*/ 	.short	0x0001
        /*0022*/ 	.short	0x0008
        /*0024*/ 	.byte	0x00, 0xf5, 0x21, 0x00


	//----- nvinfo : EIATTR_KPARAM_INFO
	.align		4
.L_1377:
        /*0028*/ 	.byte	0x04, 0x17
        /*002a*/ 	.short	(.L_1379 - .L_1378)
.L_1378:
        /*002c*/ 	.word	0x00000000
        /*0030*/ 	.short	0x0000
        /*0032*/ 	.short	0x0000
        /*0034*/ 	.byte	0x00, 0xf5, 0x21, 0x00


	//----- nvinfo : EIATTR_SPARSE_MMA_MASK
	.align		4
.L_1379:
        /*0038*/ 	.byte	0x03, 0x50
        /*003a*/ 	.short	0x0000


	//----- nvinfo : EIATTR_MAXREG_COUNT
	.align		4
        /*003c*/ 	.byte	0x03, 0x1b
        /*003e*/ 	.short	0x00ff


	//----- nvinfo : EIATTR_MERCURY_ISA_VERSION
	.align		4
        /*0040*/ 	.byte	0x03, 0x5f
        /*0042*/ 	.short	0x0101


	//----- nvinfo : EIATTR_VRC_CTA_INIT_COUNT
	.align		4
        /*0044*/ 	.byte	0x02, 0x4a
	.zero		1
	.zero		1


	//----- nvinfo : EIATTR_EXIT_INSTR_OFFSETS
	.align		4
        /*0048*/ 	.byte	0x04, 0x1c
        /*004a*/ 	.short	(.L_1381 - .L_1380)


	//   ....[0]....
.L_1380:
        /*004c*/ 	.word	0x00000130


	//   ....[1]....
        /*0050*/ 	.word	0x000001e0


	//----- nvinfo : EIATTR_CBANK_PARAM_SIZE
	.align		4
.L_1381:
        /*0054*/ 	.byte	0x03, 0x19
        /*0056*/ 	.short	0x0014


	//----- nvinfo : EIATTR_PARAM_CBANK
	.align		4
        /*0058*/ 	.byte	0x04, 0x0a
        /*005a*/ 	.short	(.L_1383 - .L_1382)
	.align		4
.L_1382:
        /*005c*/ 	.word	index@(.nv.constant0.gte_vs_f64)
        /*0060*/ 	.short	0x0380
        /*0062*/ 	.short	0x0014


	//----- nvinfo : EIATTR_SW_WAR
	.align		4
.L_1383:
        /*0064*/ 	.byte	0x04, 0x36
        /*0066*/ 	.short	(.L_1385 - .L_1384)
.L_1384:
        /*0068*/ 	.word	0x00000008
.L_1385:


//--------------------- .nv.info.gt_vs_f32        --------------------------
	.section	.nv.info.gt_vs_f32,"",@"SHT_CUDA_INFO"
	.sectionflags	@""
	.align	4


	//----- nvinfo : EIATTR_CUDA_API_VERSION
	.align		4
        /*0000*/ 	.byte	0x04, 0x37
        /*0002*/ 	.short	(.L_1387 - .L_1386)
.L_1386:
        /*0004*/ 	.word	0x00000082


	//----- nvinfo : EIATTR_KPARAM_INFO
	.align		4
.L_1387:
        /*0008*/ 	.byte	0x04, 0x17
        /*000a*/ 	.short	(.L_1389 - .L_1388)
.L_1388:
        /*000c*/ 	.word	0x00000000
        /*0010*/ 	.short	0x0002
        /*0012*/ 	.short	0x0010
        /*0014*/ 	.byte	0x00, 0xf0, 0x11, 0x00


	//----- nvinfo : EIATTR_KPARAM_INFO
	.align		4
.L_1389:
        /*0018*/ 	.byte	0x04, 0x17
        /*001a*/ 	.short	(.L_1391 - .L_1390)
.L_1390:
        /*001c*/ 	.word	0x00000000
        /*0020*/ 	.short	0x0001
        /*0022*/ 	.short	0x0008
        /*0024*/ 	.byte	0x00, 0xf5, 0x21, 0x00


	//----- nvinfo : EIATTR_KPARAM_INFO
	.align		4
.L_1391:
        /*0028*/ 	.byte	0x04, 0x17
        /*002a*/ 	.short	(.L_1393 - .L_1392)
.L_1392:
        /*002c*/ 	.word	0x00000000
        /*0030*/ 	.short	0x0000
        /*0032*/ 	.short	0x0000
        /*0034*/ 	.byte	0x00, 0xf5, 0x21, 0x00


	//----- nvinfo : EIATTR_SPARSE_MMA_MASK
	.align		4
.L_1393:
        /*0038*/ 	.byte	0x03, 0x50
        /*003a*/ 	.short	0x0000


	//----- nvinfo : EIATTR_MAXREG_COUNT
	.align		4
        /*003c*/ 	.byte	0x03, 0x1b
        /*003e*/ 	.short	0x00ff


	//----- nvinfo : EIATTR_MERCURY_ISA_VERSION
	.align		4
        /*0040*/ 	.byte	0x03, 0x5f
        /*0042*/ 	.short	0x0101


	//----- nvinfo : EIATTR_VRC_CTA_INIT_COUNT
	.align		4
        /*0044*/ 	.byte	0x02, 0x4a
	.zero		1
	.zero		1


	//----- nvinfo : EIATTR_EXIT_INSTR_OFFSETS
	.align		4
        /*0048*/ 	.byte	0x04, 0x1c
        /*004a*/ 	.short	(.L_1395 - .L_1394)


	//   ....[0]....
.L_1394:
        /*004c*/ 	.word	0x00000130


	//   ....[1]....
        /*0050*/ 	.word	0x000001c0


	//----- nvinfo : EIATTR_CBANK_PARAM_SIZE
	.align		4
.L_1395:
        /*0054*/ 	.byte	0x03, 0x19
        /*0056*/ 	.short	0x0014


	//----- nvinfo : EIATTR_PARAM_CBANK
	.align		4
        /*0058*/ 	.byte	0x04, 0x0a
        /*005a*/ 	.short	(.L_1397 - .L_1396)
	.align		4
.L_1396:
        /*005c*/ 	.word	index@(.nv.constant0.gt_vs_f32)
        /*0060*/ 	.short	0x0380
        /*0062*/ 	.short	0x0014


	//----- nvinfo : EIATTR_SW_WAR
	.align		4
.L_1397:
        /*0064*/ 	.byte	0x04, 0x36
        /*0066*/ 	.short	(.L_1399 - .L_1398)
.L_1398:
        /*0068*/ 	.word	0x00000008
.L_1399:


//--------------------- .nv.info.gt_vs_f64        --------------------------
	.section	.nv.info.gt_vs_f64,"",@"SHT_CUDA_INFO"
	.sectionflags	@""
	.align	4


	//----- nvinfo : EIATTR_CUDA_API_VERSION
	.align		4
        /*0000*/ 	.byte	0x04, 0x37
        /*0002*/ 	.short	(.L_1401 - .L_1400)
.L_1400:
        /*0004*/ 	.word	0x00000082


	//----- nvinfo : EIATTR_KPARAM_INFO
	.align		4
.L_1401:
        /*0008*/ 	.byte	0x04, 0x17
        /*000a*/ 	.short	(.L_1403 - .L_1402)
.L_1402:
        /*000c*/ 	.word	0x00000000
        /*0010*/ 	.short	0x0002
        /*0012*/ 	.short	0x0010
        /*0014*/ 	.byte	0x00, 0xf0, 0x11, 0x00


	//----- nvinfo : EIATTR_KPARAM_INFO
	.align		4
.L_1403:
        /*0018*/ 	.byte	0x04, 0x17
        /*001a*/ 	.short	(.L_1405 - .L_1404)
.L_1404:
        /*001c*/ 	.word	0x00000000
        /*0020*/ 	.short	0x0001
        /*0022*/ 	.short	0x0008
        /*0024*/ 	.byte	0x00, 0xf5, 0x21, 0x00


	//----- nvinfo : EIATTR_KPARAM_INFO
	.align		4
.L_1405:
        /*0028*/ 	.byte	0x04, 0x17
        /*002a*/ 	.short	(.L_1407 - .L_1406)
.L_1406:
        /*002c*/ 	.word	0x00000000
        /*0030*/ 	.short	0x0000
        /*0032*/ 	.short	0x0000
        /*0034*/ 	.byte	0x00, 0xf5, 0x21, 0x00


	//----- nvinfo : EIATTR_SPARSE_MMA_MASK
	.align		4
.L_1407:
        /*0038*/ 	.byte	0x03, 0x50
        /*003a*/ 	.short	0x0000


	//----- nvinfo : EIATTR_MAXREG_COUNT
	.align		4
        /*003c*/ 	.byte	0x03, 0x1b
        /*003e*/ 	.short	0x00ff


	//----- nvinfo : EIATTR_MERCURY_ISA_VERSION
	.align		4
        /*0040*/ 	.byte	0x03, 0x5f
        /*0042*/ 	.short	0x0101


	//----- nvinfo : EIATTR_VRC_CTA_INIT_COUNT
	.align		4
        /*0044*/ 	.byte	0x02, 0x4a
	.zero		1
	.zero		1


	//----- nvinfo : EIATTR_EXIT_INSTR_OFFSETS
	.align		4
        /*0048*/ 	.byte	0x04, 0x1c
        /*004a*/ 	.short	(.L_1409 - .L_1408)


	//   ....[0]....
.L_1408:
        /*004c*/ 	.word	0x00000130


	//   ....[1]....
        /*0050*/ 	.word	0x000001e0


	//----- nvinfo : EIATTR_CBANK_PARAM_SIZE
	.align		4
.L_1409:
        /*0054*/ 	.byte	0x03, 0x19
        /*0056*/ 	.short	0x0014


	//----- nvinfo : EIATTR_PARAM_CBANK
	.align		4
        /*0058*/ 	.byte	0x04, 0x0a
        /*005a*/ 	.short	(.L_1411 - .L_1410)
	.align		4
.L_1410:
        /*005c*/ 	.word	index@(.nv.constant0.gt_vs_f64)
        /*0060*/ 	.short	0x0380
        /*0062*/ 	.short	0x0014


	//----- nvinfo : EIATTR_SW_WAR
	.align		4
.L_1411:
        /*0064*/ 	.byte	0x04, 0x36
        /*0066*/ 	.short	(.L_1413 - .L_1412)
.L_1412:
        /*0068*/ 	.word	0x00000008
.L_1413:


//--------------------- .nv.info.div_vs_f32       --------------------------
	.section	.nv.info.div_vs_f32,"",@"SHT_CUDA_INFO"
	.sectionflags	@""
	.align	4


	//----- nvinfo : EIATTR_CUDA_API_VERSION
	.align		4
        /*0000*/ 	.byte	0x04, 0x37
        /*0002*/ 	.short	(.L_1415 - .L_1414)
.L_1414:
        /*0004*/ 	.word	0x00000082


	//----- nvinfo : EIATTR_KPARAM_INFO
	.align		4
.L_1415:
        /*0008*/ 	.byte	0x04, 0x17
        /*000a*/ 	.short	(.L_1417 - .L_1416)
.L_1416:
        /*000c*/ 	.word	0x00000000
        /*0010*/ 	.short	0x0002
        /*0012*/ 	.short	0x0010
        /*0014*/ 	.byte	0x00, 0xf0, 0x11, 0x00


	//----- nvinfo : EIATTR_KPARAM_INFO
	.align		4
.L_1417:
        /*0018*/ 	.byte	0x04, 0x17
        /*001a*/ 	.short	(.L_1419 - .L_1418)
.L_1418:
        /*001c*/ 	.word	0x00000000
        /*0020*/ 	.short	0x0001
        /*0022*/ 	.short	0x0008
        /*0024*/ 	.byte	0x00, 0xf5, 0x21, 0x00


	//----- nvinfo : EIATTR_KPARAM_INFO
	.align		4
.L_1419:
        /*0028*/ 	.byte	0x04, 0x17
        /*002a*/ 	.short	(.L_1421 - .L_1420)
.L_1420:
        /*002c*/ 	.word	0x00000000
        /*0030*/ 	.short	0x0000
        /*0032*/ 	.short	0x0000
        /*0034*/ 	.byte	0x00, 0xf5, 0x21, 0x00


	//----- nvinfo : EIATTR_SPARSE_MMA_MASK
	.align		4
.L_1421:
        /*0038*/ 	.byte	0x03, 0x50
        /*003a*/ 	.short	0x0000


	//----- nvinfo : EIATTR_MAXREG_COUNT
	.align		4
        /*003c*/ 	.byte	0x03, 0x1b
        /*003e*/ 	.short	0x00ff


	//----- nvinfo : EIATTR_MERCURY_ISA_VERSION
	.align		4
        /*0040*/ 	.byte	0x03, 0x5f
        /*0042*/ 	.short	0x0101


	//----- nvinfo : EIATTR_VRC_CTA_INIT_COUNT
	.align		4
        /*0044*/ 	.byte	0x02, 0x4a
	.zero		1
	.zero		1


	//----- nvinfo : EIATTR_EXIT_INSTR_OFFSETS
	.align		4
        /*0048*/ 	.byte	0x04, 0x1c
        /*004a*/ 	.short	(.L_1423 - .L_1422)


	//   ....[0]....
.L_1422:
        /*004c*/ 	.word	0x00000130


	//   ....[1]....
        /*0050*/ 	.word	0x00000280


	//----- nvinfo : EIATTR_CRS_STACK_SIZE
	.align		4
.L_1423:
        /*0054*/ 	.byte	0x04, 0x1e
        /*0056*/ 	.short	(.L_1425 - .L_1424)
.L_1424:
        /*0058*/ 	.word	0x00000000


	//----- nvinfo : EIATTR_CBANK_PARAM_SIZE
	.align		4
.L_1425:
        /*005c*/ 	.byte	0x03, 0x19
        /*005e*/ 	.short	0x0014


	//----- nvinfo : EIATTR_PARAM_CBANK
	.align		4
        /*0060*/ 	.byte	0x04, 0x0a
        /*0062*/ 	.short	(.L_1427 - .L_1426)
	.align		4
.L_1426:
        /*0064*/ 	.word	index@(.nv.constant0.div_vs_f32)
        /*0068*/ 	.short	0x0380
        /*006a*/ 	.short	0x0014


	//----- nvinfo : EIATTR_SW_WAR
	.align		4
.L_1427:
        /*006c*/ 	.byte	0x04, 0x36
        /*006e*/ 	.short	(.L_1429 - .L_1428)
.L_1428:
        /*0070*/ 	.word	0x00000008
.L_1429:


//--------------------- .nv.info.div_vs_f64       --------------------------
	.section	.nv.info.div_vs_f64,"",@"SHT_CUDA_INFO"
	.sectionflags	@""
	.align	4


	//----- nvinfo : EIATTR_CUDA_API_VERSION
	.align		4
        /*0000*/ 	.byte	0x04, 0x37
        /*0002*/ 	.short	(.L_1431 - .L_1430)
.L_1430:
        /*0004*/ 	.word	0x00000082


	//----- nvinfo : EIATTR_KPARAM_INFO
	.align		4
.L_1431:
        /*0008*/ 	.byte	0x04, 0x17
        /*000a*/ 	.short	(.L_1433 - .L_1432)
.L_1432:
        /*000c*/ 	.word	0x00000000
        /*0010*/ 	.short	0x0002
        /*0012*/ 	.short	0x0010
        /*0014*/ 	.byte	0x00, 0xf0, 0x11, 0x00


	//----- nvinfo : EIATTR_KPARAM_INFO
	.align		4
.L_1433:
        /*0018*/ 	.byte	0x04, 0x17
        /*001a*/ 	.short	(.L_1435 - .L_1434)
.L_1434:
        /*001c*/ 	.word	0x00000000
        /*0020*/ 	.short	0x0001
        /*0022*/ 	.short	0x0008
        /*0024*/ 	.byte	0x00, 0xf5, 0x21, 0x00


	//----- nvinfo : EIATTR_KPARAM_INFO
	.align		4
.L_1435:
        /*0028*/ 	.byte	0x04, 0x17
        /*002a*/ 	.short	(.L_1437 - .L_1436)
.L_1436:
        /*002c*/ 	.word	0x00000000
        /*0030*/ 	.short	0x0000
        /*0032*/ 	.short	0x0000
        /*0034*/ 	.byte	0x00, 0xf5, 0x21, 0x00


	//----- nvinfo : EIATTR_SPARSE_MMA_MASK
	.align		4
.L_1437:
        /*0038*/ 	.byte	0x03, 0x50
        /*003a*/ 	.short	0x0000


	//----- nvinfo : EIATTR_MAXREG_COUNT
	.align		4
        /*003c*/ 	.byte	0x03, 0x1b
        /*003e*/ 	.short	0x00ff


	//----- nvinfo : EIATTR_MERCURY_ISA_VERSION
	.align		4
        /*0040*/ 	.byte	0x03, 0x5f
        /*0042*/ 	.short	0x0101


	//----- nvinfo : EIATTR_VRC_CTA_INIT_COUNT
	.align		4
        /*0044*/ 	.byte	0x02, 0x4a
	.zero		1
	.zero		1


	//----- nvinfo : EIATTR_EXIT_INSTR_OFFSETS
	.align		4
        /*0048*/ 	.byte	0x04, 0x1c
        /*004a*/ 	.short	(.L_1439 - .L_1438)


	//   ....[0]....
.L_1438:
        /*004c*/ 	.word	0x00000130


	//   ....[1]....
        /*0050*/ 	.word	0x000002f0


	//----- nvinfo : EIATTR_CRS_STACK_SIZE
	.align		4
.L_1439:
        /*0054*/ 	.byte	0x04, 0x1e
        /*0056*/ 	.short	(.L_1441 - .L_1440)
.L_1440:
        /*0058*/ 	.word	0x00000000


	//----- nvinfo : EIATTR_CBANK_PARAM_SIZE
	.align		4
.L_1441:
        /*005c*/ 	.byte	0x03, 0x19
        /*005e*/ 	.short	0x0014


	//----- nvinfo : EIATTR_PARAM_CBANK
	.align		4
        /*0060*/ 	.byte	0x04, 0x0a
        /*0062*/ 	.short	(.L_1443 - .L_1442)
	.align		4
.L_1442:
        /*0064*/ 	.word	index@(.nv.constant0.div_vs_f64)
        /*0068*/ 	.short	0x0380
        /*006a*/ 	.short	0x0014


	//----- nvinfo : EIATTR_SW_WAR
	.align		4
.L_1443:
        /*006c*/ 	.byte	0x04, 0x36
        /*006e*/ 	.short	(.L_1445 - .L_1444)
.L_1444:
        /*0070*/ 	.word	0x00000008
.L_1445:


//--------------------- .nv.info.mul_vs_f32       --------------------------
	.section	.nv.info.mul_vs_f32,"",@"SHT_CUDA_INFO"
	.sectionflags	@""
	.align	4


	//----- nvinfo : EIATTR_CUDA_API_VERSION
	.align		4
        /*0000*/ 	.byte	0x04, 0x37
        /*0002*/ 	.short	(.L_1447 - .L_1446)
.L_1446:
        /*0004*/ 	.word	0x00000082


	//----- nvinfo : EIATTR_KPARAM_INFO
	.align		4
.L_1447:
        /*0008*/ 	.byte	0x04, 0x17
        /*000a*/ 	.short	(.L_1449 - .L_1448)
.L_1448:
        /*000c*/ 	.word	0x00000000
        /*0010*/ 	.short	0x0002
        /*0012*/ 	.short	0x0010
        /*0014*/ 	.byte	0x00, 0xf0, 0x11, 0x00


	//----- nvinfo : EIATTR_KPARAM_INFO
	.align		4
.L_1449:
        /*0018*/ 	.byte	0x04, 0x17
        /*001a*/ 	.short	(.L_1451 - .L_1450)
.L_1450:
        /*001c*/ 	.word	0x00000000
        /*0020*/ 	.short	0x0001
        /*0022*/ 	.short	0x0008
        /*0024*/ 	.byte	0x00, 0xf5, 0x21, 0x00


	//----- nvinfo : EIATTR_KPARAM_INFO
	.align		4
.L_1451:
        /*0028*/ 	.byte	0x04, 0x17
        /*002a*/ 	.short	(.L_1453 - .L_1452)
.L_1452:
        /*002c*/ 	.word	0x00000000
        /*0030*/ 	.short	0x0000
        /*0032*/ 	.short	0x0000
        /*0034*/ 	.byte	0x00, 0xf5, 0x21, 0x00


	//----- nvinfo : EIATTR_SPARSE_MMA_MASK
	.align		4
.L_1453:
        /*0038*/ 	.byte	0x03, 0x50
        /*003a*/ 	.short	0x0000


	//----- nvinfo : EIATTR_MAXREG_COUNT
	.align		4
        /*003c*/ 	.byte	0x03, 0x1b
        /*003e*/ 	.short	0x00ff


	//----- nvinfo : EIATTR_MERCURY_ISA_VERSION
	.align		4
        /*0040*/ 	.byte	0x03, 0x5f
        /*0042*/ 	.short	0x0101


	//----- nvinfo : EIATTR_VRC_CTA_INIT_COUNT
	.align		4
        /*0044*/ 	.byte	0x02, 0x4a
	.zero		1
	.zero		1


	//----- nvinfo : EIATTR_EXIT_INSTR_OFFSETS
	.align		4
        /*0048*/ 	.byte	0x04, 0x1c
        /*004a*/ 	.short	(.L_1455 - .L_1454)


	//   ....[0]....
.L_1454:
        /*004c*/ 	.word	0x00000130


	//   ....[1]....
        /*0050*/ 	.word	0x000001c0


	//----- nvinfo : EIATTR_CBANK_PARAM_SIZE
	.align		4
.L_1455:
        /*0054*/ 	.byte	0x03, 0x19
        /*0056*/ 	.short	0x0014


	//----- nvinfo : EIATTR_PARAM_CBANK
	.align		4
        /*0058*/ 	.byte	0x04, 0x0a
        /*005a*/ 	.short	(.L_1457 - .L_1456)
	.align		4
.L_1456:
        /*005c*/ 	.word	index@(.nv.constant0.mul_vs_f32)
        /*0060*/ 	.short	0x0380
        /*0062*/ 	.short	0x0014


	//----- nvinfo : EIATTR_SW_WAR
	.align		4
.L_1457:
        /*0064*/ 	.byte	0x04, 0x36
        /*0066*/ 	.short	(.L_1459 - .L_1458)
.L_1458:
        /*0068*/ 	.word	0x00000008
.L_1459:


//--------------------- .nv.info.mul_vs_f64       --------------------------
	.section	.nv.info.mul_vs_f64,"",@"SHT_CUDA_INFO"
	.sectionflags	@""
	.align	4


	//----- nvinfo : EIATTR_CUDA_API_VERSION
	.align		4
        /*0000*/ 	.byte	0x04, 0x37
        /*0002*/ 	.short	(.L_1461 - .L_1460)
.L_1460:
        /*0004*/ 	.word	0x00000082


	//----- nvinfo : EIATTR_KPARAM_INFO
	.align		4
.L_1461:
        /*0008*/ 	.byte	0x04, 0x17
        /*000a*/ 	.short	(.L_1463 - .L_1462)
.L_1462:
        /*000c*/ 	.word	0x00000000
        /*0010*/ 	.short	0x0002
        /*0012*/ 	.short	0x0010
        /*0014*/ 	.byte	0x00, 0xf0, 0x11, 0x00


	//----- nvinfo : EIATTR_KPARAM_INFO
	.align		4
.L_1463:
        /*0018*/ 	.byte	0x04, 0x17
        /*001a*/ 	.short	(.L_1465 - .L_1464)
.L_1464:
        /*001c*/ 	.word	0x00000000
        /*0020*/ 	.short	0x0001
        /*0022*/ 	.short	0x0008
        /*0024*/ 	.byte	0x00, 0xf5, 0x21, 0x00


	//----- nvinfo : EIATTR_KPARAM_INFO
	.align		4
.L_1465:
        /*0028*/ 	.byte	0x04, 0x17
        /*002a*/ 	.short	(.L_1467 - .L_1466)
.L_1466:
        /*002c*/ 	.word	0x00000000
        /*0030*/ 	.short	0x0000
        /*0032*/ 	.short	0x0000
        /*0034*/ 	.byte	0x00, 0xf5, 0x21, 0x00


	//----- nvinfo : EIATTR_SPARSE_MMA_MASK
	.align		4
.L_1467:
        /*0038*/ 	.byte	0x03, 0x50
        /*003a*/ 	.short	0x0000


	//----- nvinfo : EIATTR_MAXREG_COUNT
	.align		4
        /*003c*/ 	.byte	0x03, 0x1b
        /*003e*/ 	.short	0x00ff


	//----- nvinfo : EIATTR_MERCURY_ISA_VERSION
	.align		4
        /*0040*/ 	.byte	0x03, 0x5f
        /*0042*/ 	.short	0x0101


	//----- nvinfo : EIATTR_VRC_CTA_INIT_COUNT
	.align		4
        /*0044*/ 	.byte	0x02, 0x4a
	.zero		1
	.zero		1


	//----- nvinfo : EIATTR_EXIT_INSTR_OFFSETS
	.align		4
        /*0048*/ 	.byte	0x04, 0x1c
        /*004a*/ 	.short	(.L_1469 - .L_1468)


	//   ....[0]....
.L_1468:
        /*004c*/ 	.word	0x00000130


	//   ....[1]....
        /*0050*/ 	.word	0x000001c0


	//----- nvinfo : EIATTR_CBANK_PARAM_SIZE
	.align		4
.L_1469:
        /*0054*/ 	.byte	0x03, 0x19
        /*0056*/ 	.short	0x0014


	//----- nvinfo : EIATTR_PARAM_CBANK
	.align		4
        /*0058*/ 	.byte	0x04, 0x0a
        /*005a*/ 	.short	(.L_1471 - .L_1470)
	.align		4
.L_1470:
        /*005c*/ 	.word	index@(.nv.constant0.mul_vs_f64)
        /*0060*/ 	.short	0x0380
        /*0062*/ 	.short	0x0014


	//----- nvinfo : EIATTR_SW_WAR
	.align		4
.L_1471:
        /*0064*/ 	.byte	0x04, 0x36
        /*0066*/ 	.short	(.L_1473 - .L_1472)
.L_1472:
        /*0068*/ 	.word	0x00000008
.L_1473:


//--------------------- .nv.info.sub_vs_f32       --------------------------
	.section	.nv.info.sub_vs_f32,"",@"SHT_CUDA_INFO"
	.sectionflags	@""
	.align	4


	//----- nvinfo : EIATTR_CUDA_API_VERSION
	.align		4
        /*0000*/ 	.byte	0x04, 0x37
        /*0002*/ 	.short	(.L_1475 - .L_1474)
.L_1474:
        /*0004*/ 	.word	0x00000082


	//----- nvinfo : EIATTR_KPARAM_INFO
	.align		4
.L_1475:
        /*0008*/ 	.byte	0x04, 0x17
        /*000a*/ 	.short	(.L_1477 - .L_1476)
.L_1476:
        /*000c*/ 	.word	0x00000000
        /*0010*/ 	.short	0x0002
        /*0012*/ 	.short	0x0010
        /*0014*/ 	.byte	0x00, 0xf0, 0x11, 0x00


	//----- nvinfo : EIATTR_KPARAM_INFO
	.align		4
.L_1477:
        /*0018*/ 	.byte	0x04, 0x17
        /*001a*/ 	.short	(.L_1479 - .L_1478)
.L_1478:
        /*001c*/ 	.word	0x00000000
        /*0020*/ 	.short	0x0001
        /*0022*/ 	.short	0x0008
        /*0024*/ 	.byte	0x00, 0xf5, 0x21, 0x00


	//----- nvinfo : EIATTR_KPARAM_INFO
	.align		4
.L_1479:
        /*0028*/ 	.byte	0x04, 0x17
        /*002a*/ 	.short	(.L_1481 - .L_1480)
.L_1480:
        /*002c*/ 	.word	0x00000000
        /*0030*/ 	.short	0x0000
        /*0032*/ 	.short	0x0000
        /*0034*/ 	.byte	0x00, 0xf5, 0x21, 0x00


	//----- nvinfo : EIATTR_SPARSE_MMA_MASK
	.align		4
.L_1481:
        /*0038*/ 	.byte	0x03, 0x50
        /*003a*/ 	.short	0x0000


	//----- nvinfo : EIATTR_MAXREG_COUNT
	.align		4
        /*003c*/ 	.byte	0x03, 0x1b
        /*003e*/ 	.short	0x00ff


	//----- nvinfo : EIATTR_MERCURY_ISA_VERSION
	.align		4
        /*0040*/ 	.byte	0x03, 0x5f
        /*0042*/ 	.short	0x0101


	//----- nvinfo : EIATTR_VRC_CTA_INIT_COUNT
	.align		4
        /*0044*/ 	.byte	0x02, 0x4a
	.zero		1
	.zero		1


	//----- nvinfo : EIATTR_EXIT_INSTR_OFFSETS
	.align		4
        /*0048*/ 	.byte	0x04, 0x1c
        /*004a*/ 	.short	(.L_1483 - .L_1482)


	//   ....[0]....
.L_1482:
        /*004c*/ 	.word	0x00000130


	//   ....[1]....
        /*0050*/ 	.word	0x000001c0


	//----- nvinfo : EIATTR_CBANK_PARAM_SIZE
	.align		4
.L_1483:
        /*0054*/ 	.byte	0x03, 0x19
        /*0056*/ 	.short	0x0014


	//----- nvinfo : EIATTR_PARAM_CBANK
	.align		4
        /*0058*/ 	.byte	0x04, 0x0a
        /*005a*/ 	.short	(.L_1485 - .L_1484)
	.align		4
.L_1484:
        /*005c*/ 	.word	index@(.nv.constant0.sub_vs_f32)
        /*0060*/ 	.short	0x0380
        /*0062*/ 	.short	0x0014


	//----- nvinfo : EIATTR_SW_WAR
	.align		4
.L_1485:
        /*0064*/ 	.byte	0x04, 0x36
        /*0066*/ 	.short	(.L_1487 - .L_1486)
.L_1486:
        /*0068*/ 	.word	0x00000008
.L_1487:


//--------------------- .nv.info.sub_vs_f64       --------------------------
	.section	.nv.info.sub_vs_f64,"",@"SHT_CUDA_INFO"
	.sectionflags	@""
	.align	4


	//----- nvinfo : EIATTR_CUDA_API_VERSION
	.align		4
        /*0000*/ 	.byte	0x04, 0x37
        /*0002*/ 	.short	(.L_1489 - .L_1488)
.L_1488:
        /*0004*/ 	.word	0x00000082


	//----- nvinfo : EIATTR_KPARAM_INFO
	.align		4
.L_1489:
        /*0008*/ 	.byte	0x04, 0x17
        /*000a*/ 	.short	(.L_1491 - .L_1490)
.L_1490:
        /*000c*/ 	.word	0x00000000
        /*0010*/ 	.short	0x0002
        /*0012*/ 	.short	0x0010
        /*0014*/ 	.byte	0x00, 0xf0, 0x11, 0x00


	//----- nvinfo : EIATTR_KPARAM_INFO
	.align		4
.L_1491:
        /*0018*/ 	.byte	0x04, 0x17
        /*001a*/ 	.short	(.L_1493 - .L_1492)
.L_1492:
        /*001c*/ 	.word	0x00000000
        /*0020*/ 	.short	0x0001
        /*0022*/ 	.short	0x0008
        /*0024*/ 	.byte	0x00, 0xf5, 0x21, 0x00


	//----- nvinfo : EIATTR_KPARAM_INFO
	.align		4
.L_1493:
        /*0028*/ 	.byte	0x04, 0x17
        /*002a*/ 	.short	(.L_1495 - .L_1494)
.L_1494:
        /*002c*/ 	.word	0x00000000
        /*0030*/ 	.short	0x0000
        /*0032*/ 	.short	0x0000
        /*0034*/ 	.byte	0x00, 0xf5, 0x21, 0x00


	//----- nvinfo : EIATTR_SPARSE_MMA_MASK
	.align		4
.L_1495:
        /*0038*/ 	.byte	0x03, 0x50
        /*003a*/ 	.short	0x0000


	//----- nvinfo : EIATTR_MAXREG_COUNT
	.align		4
        /*003c*/ 	.byte	0x03, 0x1b
        /*003e*/ 	.short	0x00ff


	//----- nvinfo : EIATTR_MERCURY_ISA_VERSION
	.align		4
        /*0040*/ 	.byte	0x03, 0x5f
        /*0042*/ 	.short	0x0101


	//----- nvinfo : EIATTR_VRC_CTA_INIT_COUNT
	.align		4
        /*0044*/ 	.byte	0x02, 0x4a
	.zero		1
	.zero		1


	//----- nvinfo : EIATTR_EXIT_INSTR_OFFSETS
	.align		4
        /*0048*/ 	.byte	0x04, 0x1c
        /*004a*/ 	.short	(.L_1497 - .L_1496)


	//   ....[0]....
.L_1496:
        /*004c*/ 	.word	0x00000130


	//   ....[1]....
        /*0050*/ 	.word	0x000001c0


	//----- nvinfo : EIATTR_CBANK_PARAM_SIZE
	.align		4
.L_1497:
        /*0054*/ 	.byte	0x03, 0x19
        /*0056*/ 	.short	0x0014


	//----- nvinfo : EIATTR_PARAM_CBANK
	.align		4
        /*0058*/ 	.byte	0x04, 0x0a
        /*005a*/ 	.short	(.L_1499 - .L_1498)
	.align		4
.L_1498:
        /*005c*/ 	.word	index@(.nv.constant0.sub_vs_f64)
        /*0060*/ 	.short	0x0380
        /*0062*/ 	.short	0x0014


	//----- nvinfo : EIATTR_SW_WAR
	.align		4
.L_1499:
        /*0064*/ 	.byte	0x04, 0x36
        /*0066*/ 	.short	(.L_1501 - .L_1500)
.L_1500:
        /*0068*/ 	.word	0x00000008
.L_1501:


//--------------------- .nv.info.add_vs_f32       --------------------------
	.section	.nv.info.add_vs_f32,"",@"SHT_CUDA_INFO"
	.sectionflags	@""
	.align	4


	//----- nvinfo : EIATTR_CUDA_API_VERSION
	.align		4
        /*0000*/ 	.byte	0x04, 0x37
        /*0002*/ 	.short	(.L_1503 - .L_1502)
.L_1502:
        /*0004*/ 	.word	0x00000082


	//----- nvinfo : EIATTR_KPARAM_INFO
	.align		4
.L_1503:
        /*0008*/ 	.byte	0x04, 0x17
        /*000a*/ 	.short	(.L_1505 - .L_1504)
.L_1504:
        /*000c*/ 	.word	0x00000000
        /*0010*/ 	.short	0x0002
        /*0012*/ 	.short	0x0010
        /*0014*/ 	.byte	0x00, 0xf0, 0x11, 0x00


	//----- nvinfo : EIATTR_KPARAM_INFO
	.align		4
.L_1505:
        /*0018*/ 	.byte	0x04, 0x17
        /*001a*/ 	.short	(.L_1507 - .L_1506)
.L_1506:
        /*001c*/ 	.word	0x00000000
        /*0020*/ 	.short	0x0001
        /*0022*/ 	.short	0x0008
        /*0024*/ 	.byte	0x00, 0xf5, 0x21, 0x00


	//----- nvinfo : EIATTR_KPARAM_INFO
	.align		4
.L_1507:
        /*0028*/ 	.byte	0x04, 0x17
        /*002a*/ 	.short	(.L_1509 - .L_1508)
.L_1508:
        /*002c*/ 	.word	0x00000000
        /*0030*/ 	.short	0x0000
        /*0032*/ 	.short	0x0000
        /*0034*/ 	.byte	0x00, 0xf5, 0x21, 0x00


	//----- nvinfo : EIATTR_SPARSE_MMA_MASK
	.align		4
.L_1509:
        /*0038*/ 	.byte	0x03, 0x50
        /*003a*/ 	.short	0x0000


	//----- nvinfo : EIATTR_MAXREG_COUNT
	.align		4
        /*003c*/ 	.byte	0x03, 0x1b
        /*003e*/ 	.short	0x00ff


	//----- nvinfo : EIATTR_MERCURY_ISA_VERSION
	.align		4
        /*0040*/ 	.byte	0x03, 0x5f
        /*0042*/ 	.short	0x0101


	//----- nvinfo : EIATTR_VRC_CTA_INIT_COUNT
	.align		4
        /*0044*/ 	.byte	0x02, 0x4a
	.zero		1
	.zero		1


	//----- nvinfo : EIATTR_EXIT_INSTR_OFFSETS
	.align		4
        /*0048*/ 	.byte	0x04, 0x1c
        /*004a*/ 	.short	(.L_1511 - .L_1510)


	//   ....[0]....
.L_1510:
        /*004c*/ 	.word	0x00000130


	//   ....[1]....
        /*0050*/ 	.word	0x000001c0


	//----- nvinfo : EIATTR_CBANK_PARAM_SIZE
	.align		4
.L_1511:
        /*0054*/ 	.byte	0x03, 0x19
        /*0056*/ 	.short	0x0014


	//----- nvinfo : EIATTR_PARAM_CBANK
	.align		4
        /*0058*/ 	.byte	0x04, 0x0a
        /*005a*/ 	.short	(.L_1513 - .L_1512)
	.align		4
.L_1512:
        /*005c*/ 	.word	index@(.nv.constant0.add_vs_f32)
        /*0060*/ 	.short	0x0380
        /*0062*/ 	.short	0x0014


	//----- nvinfo : EIATTR_SW_WAR
	.align		4
.L_1513:
        /*0064*/ 	.byte	0x04, 0x36
        /*0066*/ 	.short	(.L_1515 - .L_1514)
.L_1514:
        /*0068*/ 	.word	0x00000008
.L_1515:


//--------------------- .nv.info.add_vs_f64       --------------------------
	.section	.nv.info.add_vs_f64,"",@"SHT_CUDA_INFO"
	.sectionflags	@""
	.align	4


	//----- nvinfo : EIATTR_CUDA_API_VERSION
	.align		4
        /*0000*/ 	.byte	0x04, 0x37
        /*0002*/ 	.short	(.L_1517 - .L_1516)
.L_1516:
        /*0004*/ 	.word	0x00000082


	//----- nvinfo : EIATTR_KPARAM_INFO
	.align		4
.L_1517:
        /*0008*/ 	.byte	0x04, 0x17
        /*000a*/ 	.short	(.L_1519 - .L_1518)
.L_1518:
        /*000c*/ 	.word	0x00000000
        /*0010*/ 	.short	0x0002
        /*0012*/ 	.short	0x0010
        /*0014*/ 	.byte	0x00, 0xf0, 0x11, 0x00


	//----- nvinfo : EIATTR_KPARAM_INFO
	.align		4
.L_1519:
        /*0018*/ 	.byte	0x04, 0x17
        /*001a*/ 	.short	(.L_1521 - .L_1520)
.L_1520:
        /*001c*/ 	.word	0x00000000
        /*0020*/ 	.short	0x0001
        /*0022*/ 	.short	0x0008
        /*0024*/ 	.byte	0x00, 0xf5, 0x21, 0x00


	//----- nvinfo : EIATTR_KPARAM_INFO
	.align		4
.L_1521:
        /*0028*/ 	.byte	0x04, 0x17
        /*002a*/ 	.short	(.L_1523 - .L_1522)
.L_1522:
        /*002c*/ 	.word	0x00000000
        /*0030*/ 	.short	0x0000
        /*0032*/ 	.short	0x0000
        /*0034*/ 	.byte	0x00, 0xf5, 0x21, 0x00


	//----- nvinfo : EIATTR_SPARSE_MMA_MASK
	.align		4
.L_1523:
        /*0038*/ 	.byte	0x03, 0x50
        /*003a*/ 	.short	0x0000


	//----- nvinfo : EIATTR_MAXREG_COUNT
	.align		4
        /*003c*/ 	.byte	0x03, 0x1b
        /*003e*/ 	.short	0x00ff


	//----- nvinfo : EIATTR_MERCURY_ISA_VERSION
	.align		4
        /*0040*/ 	.byte	0x03, 0x5f
        /*0042*/ 	.short	0x0101


	//----- nvinfo : EIATTR_VRC_CTA_INIT_COUNT
	.align		4
        /*0044*/ 	.byte	0x02, 0x4a
	.zero		1
	.zero		1


	//----- nvinfo : EIATTR_EXIT_INSTR_OFFSETS
	.align		4
        /*0048*/ 	.byte	0x04, 0x1c
        /*004a*/ 	.short	(.L_1525 - .L_1524)


	//   ....[0]....
.L_1524:
        /*004c*/ 	.word	0x00000130


	//   ....[1]....
        /*0050*/ 	.word	0x000001c0


	//----- nvinfo : EIATTR_CBANK_PARAM_SIZE
	.align		4
.L_1525:
        /*0054*/ 	.byte	0x03, 0x19
        /*0056*/ 	.short	0x0014


	//----- nvinfo : EIATTR_PARAM_CBANK
	.align		4
        /*0058*/ 	.byte	0x04, 0x0a
        /*005a*/ 	.short	(.L_1527 - .L_1526)
	.align		4
.L_1526:
        /*005c*/ 	.word	index@(.nv.constant0.add_vs_f64)
        /*0060*/ 	.short	0x0380
        /*0062*/ 	.short	0x0014


	//----- nvinfo : EIATTR_SW_WAR
	.align		4
.L_1527:
        /*0064*/ 	.byte	0x04, 0x36
        /*0066*/ 	.short	(.L_1529 - .L_1528)
.L_1528:
        /*0068*/ 	.word	0x00000008
.L_1529:


//--------------------- .nv.info.ne_vv_f32        --------------------------
	.section	.nv.info.ne_vv_f32,"",@"SHT_CUDA_INFO"
	.sectionflags	@""
	.align	4


	//----- nvinfo : EIATTR_CUDA_API_VERSION
	.align		4
        /*0000*/ 	.byte	0x04, 0x37
        /*0002*/ 	.short	(.L_1531 - .L_1530)
.L_1530:
        /*0004*/ 	.word	0x00000082


	//----- nvinfo : EIATTR_KPARAM_INFO
	.align		4
.L_1531:
        /*0008*/ 	.byte	0x04, 0x17
        /*000a*/ 	.short	(.L_1533 - .L_1532)
.L_1532:
        /*000c*/ 	.word	0x00000000
        /*0010*/ 	.short	0x0002
        /*0012*/ 	.short	0x0010
        /*0014*/ 	.byte	0x00, 0xf0, 0x11, 0x00


	//----- nvinfo : EIATTR_KPARAM_INFO
	.align		4
.L_1533:
        /*0018*/ 	.byte	0x04, 0x17
        /*001a*/ 	.short	(.L_1535 - .L_1534)
.L_1534:
        /*001c*/ 	.word	0x00000000
        /*0020*/ 	.short	0x0001
        /*0022*/ 	.short	0x0008
        /*0024*/ 	.byte	0x00, 0xf5, 0x21, 0x00


	//----- nvinfo : EIATTR_KPARAM_INFO
	.align		4
.L_1535:
        /*0028*/ 	.byte	0x04, 0x17
        /*002a*/ 	.short	(.L_1537 - .L_1536)
.L_1536:
        /*002c*/ 	.word	0x00000000
        /*0030*/ 	.short	0x0000
        /*0032*/ 	.short	0x0000
        /*0034*/ 	.byte	0x00, 0xf5, 0x21, 0x00


	//----- nvinfo : EIATTR_SPARSE_MMA_MASK
	.align		4
.L_1537:
        /*0038*/ 	.byte	0x03, 0x50
        /*003a*/ 	.short	0x0000


	//----- nvinfo : EIATTR_MAXREG_COUNT
	.align		4
        /*003c*/ 	.byte	0x03, 0x1b
        /*003e*/ 	.short	0x00ff


	//----- nvinfo : EIATTR_MERCURY_ISA_VERSION
	.align		4
        /*0040*/ 	.byte	0x03, 0x5f
        /*0042*/ 	.short	0x0101


	//----- nvinfo : EIATTR_VRC_CTA_INIT_COUNT
	.align		4
        /*0044*/ 	.byte	0x02, 0x4a
	.zero		1
	.zero		1


	//----- nvinfo : EIATTR_EXIT_INSTR_OFFSETS
	.align		4
        /*0048*/ 	.byte	0x04, 0x1c
        /*004a*/ 	.short	(.L_1539 - .L_1538)


	//   ....[0]....
.L_1538:
        /*004c*/ 	.word	0x00000130


	//   ....[1]....
        /*0050*/ 	.word	0x000001d0


	//----- nvinfo : EIATTR_CBANK_PARAM_SIZE
	.align		4
.L_1539:
        /*0054*/ 	.byte	0x03, 0x19
        /*0056*/ 	.short	0x0014


	//----- nvinfo : EIATTR_PARAM_CBANK
	.align		4
        /*0058*/ 	.byte	0x04, 0x0a
        /*005a*/ 	.short	(.L_1541 - .L_1540)
	.align		4
.L_1540:
        /*005c*/ 	.word	index@(.nv.constant0.ne_vv_f32)
        /*0060*/ 	.short	0x0380
        /*0062*/ 	.short	0x0014


	//----- nvinfo : EIATTR_SW_WAR
	.align		4
.L_1541:
        /*0064*/ 	.byte	0x04, 0x36
        /*0066*/ 	.short	(.L_1543 - .L_1542)
.L_1542:
        /*0068*/ 	.word	0x00000008
.L_1543:


//--------------------- .nv.info.ne_vv_f64        --------------------------
	.section	.nv.info.ne_vv_f64,"",@"SHT_CUDA_INFO"
	.sectionflags	@""
	.align	4


	//----- nvinfo : EIATTR_CUDA_API_VERSION
	.align		4
        /*0000*/ 	.byte	0x04, 0x37
        /*0002*/ 	.short	(.L_1545 - .L_1544)
.L_1544:
        /*0004*/ 	.word	0x00000082


	//----- nvinfo : EIATTR_KPARAM_INFO
	.align		4
.L_1545:
        /*0008*/ 	.byte	0x04, 0x17
        /*000a*/ 	.short	(.L_1547 - .L_1546)
.L_1546:
        /*000c*/ 	.word	0x00000000
        /*0010*/ 	.short	0x0002
        /*0012*/ 	.short	0x0010
        /*0014*/ 	.byte	0x00, 0xf0, 0x11, 0x00


	//----- nvinfo : EIATTR_KPARAM_INFO
	.align		4
.L_1547:
        /*0018*/ 	.byte	0x04, 0x17
        /*001a*/ 	.short	(.L_1549 - .L_1548)
.L_1548:
        /*001c*/ 	.word	0x00000000
        /*0020*/ 	.short	0x0001
        /*0022*/ 	.short	0x0008
        /*0024*/ 	.byte	0x00, 0xf5, 0x21, 0x00


	//----- nvinfo : EIATTR_KPARAM_INFO
	.align		4
.L_1549:
        /*0028*/ 	.byte	0x04, 0x17
        /*002a*/ 	.short	(.L_1551 - .L_1550)
.L_1550:
        /*002c*/ 	.word	0x00000000
        /*0030*/ 	.short	0x0000
        /*0032*/ 	.short	0x0000
        /*0034*/ 	.byte	0x00, 0xf5, 0x21, 0x00


	//----- nvinfo : EIATTR_SPARSE_MMA_MASK
	.align		4
.L_1551:
        /*0038*/ 	.byte	0x03, 0x50
        /*003a*/ 	.short	0x0000


	//----- nvinfo : EIATTR_MAXREG_COUNT
	.align		4
        /*003c*/ 	.byte	0x03, 0x1b
        /*003e*/ 	.short	0x00ff


	//----- nvinfo : EIATTR_MERCURY_ISA_VERSION
	.align		4
        /*0040*/ 	.byte	0x03, 0x5f
        /*0042*/ 	.short	0x0101


	//----- nvinfo : EIATTR_VRC_CTA_INIT_COUNT
	.align		4
        /*0044*/ 	.byte	0x02, 0x4a
	.zero		1
	.zero		1


	//----- nvinfo : EIATTR_EXIT_INSTR_OFFSETS
	.align		4
        /*0048*/ 	.byte	0x04, 0x1c
        /*004a*/ 	.short	(.L_1553 - .L_1552)


	//   ....[0]....
.L_1552:
        /*004c*/ 	.word	0x00000130


	//   ....[1]....
        /*0050*/ 	.word	0x000001f0


	//----- nvinfo : EIATTR_CBANK_PARAM_SIZE
	.align		4
.L_1553:
        /*0054*/ 	.byte	0x03, 0x19
        /*0056*/ 	.short	0x0014


	//----- nvinfo : EIATTR_PARAM_CBANK
	.align		4
        /*0058*/ 	.byte	0x04, 0x0a
        /*005a*/ 	.short	(.L_1555 - .L_1554)
	.align		4
.L_1554:
        /*005c*/ 	.word	index@(.nv.constant0.ne_vv_f64)
        /*0060*/ 	.short	0x0380
        /*0062*/ 	.short	0x0014


	//----- nvinfo : EIATTR_SW_WAR
	.align		4
.L_1555:
        /*0064*/ 	.byte	0x04, 0x36
        /*0066*/ 	.short	(.L_1557 - .L_1556)
.L_1556:
        /*0068*/ 	.word	0x00000008
.L_1557:


//--------------------- .nv.info.eq_vv_f32        --------------------------
	.section	.nv.info.eq_vv_f32,"",@"SHT_CUDA_INFO"
	.sectionflags	@""
	.align	4


	//----- nvinfo : EIATTR_CUDA_API_VERSION
	.align		4
        /*0000*/ 	.byte	0x04, 0x37
        /*0002*/ 	.short	(.L_1559 - .L_1558)
.L_1558:
        /*0004*/ 	.word	0x00000082


	//----- nvinfo : EIATTR_KPARAM_INFO
	.align		4
.L_1559:
        /*0008*/ 	.byte	0x04, 0x17
        /*000a*/ 	.short	(.L_1561 - .L_1560)
.L_1560:
        /*000c*/ 	.word	0x00000000
        /*0010*/ 	.short	0x0002
        /*0012*/ 	.short	0x0010
        /*0014*/ 	.byte	0x00, 0xf0, 0x11, 0x00


	//----- nvinfo : EIATTR_KPARAM_INFO
	.align		4
.L_1561:
        /*0018*/ 	.byte	0x04, 0x17
        /*001a*/ 	.short	(.L_1563 - .L_1562)
.L_1562:
        /*001c*/ 	.word	0x00000000
        /*0020*/ 	.short	0x0001
        /*0022*/ 	.short	0x0008
        /*0024*/ 	.byte	0x00, 0xf5, 0x21, 0x00


	//----- nvinfo : EIATTR_KPARAM_INFO
	.align		4
.L_1563:
        /*0028*/ 	.byte	0x04, 0x17
        /*002a*/ 	.short	(.L_1565 - .L_1564)
.L_1564:
        /*002c*/ 	.word	0x00000000
        /*0030*/ 	.short	0x0000
        /*0032*/ 	.short	0x0000
        /*0034*/ 	.byte	0x00, 0xf5, 0x21, 0x00


	//----- nvinfo : EIATTR_SPARSE_MMA_MASK
	.align		4
.L_1565:
        /*0038*/ 	.byte	0x03, 0x50
        /*003a*/ 	.short	0x0000


	//----- nvinfo : EIATTR_MAXREG_COUNT
	.align		4
        /*003c*/ 	.byte	0x03, 0x1b
        /*003e*/ 	.short	0x00ff


	//----- nvinfo : EIATTR_MERCURY_ISA_VERSION
	.align		4
        /*0040*/ 	.byte	0x03, 0x5f
        /*0042*/ 	.short	0x0101


	//----- nvinfo : EIATTR_VRC_CTA_INIT_COUNT
	.align		4
        /*0044*/ 	.byte	0x02, 0x4a
	.zero		1
	.zero		1


	//----- nvinfo : EIATTR_EXIT_INSTR_OFFSETS
	.align		4
        /*0048*/ 	.byte	0x04, 0x1c
        /*004a*/ 	.short	(.L_1567 - .L_1566)


	//   ....[0]....
.L_1566:
        /*004c*/ 	.word	0x00000130


	//   ....[1]....
        /*0050*/ 	.word	0x000001d0


	//----- nvinfo : EIATTR_CBANK_PARAM_SIZE
	.align		4
.L_1567:
        /*0054*/ 	.byte	0x03, 0x19
        /*0056*/ 	.short	0x0014


	//----- nvinfo : EIATTR_PARAM_CBANK
	.align		4
        /*0058*/ 	.byte	0x04, 0x0a
        /*005a*/ 	.short	(.L_1569 - .L_1568)
	.align		4
.L_1568:
        /*005c*/ 	.word	index@(.nv.constant0.eq_vv_f32)
        /*0060*/ 	.short	0x0380
        /*0062*/ 	.short	0x0014


	//----- nvinfo : EIATTR_SW_WAR
	.align		4
.L_1569:
        /*0064*/ 	.byte	0x04, 0x36
        /*0066*/ 	.short	(.L_1571 - .L_1570)
.L_1570:
        /*0068*/ 	.word	0x00000008
.L_1571:


//--------------------- .nv.info.eq_vv_f64        --------------------------
	.section	.nv.info.eq_vv_f64,"",@"SHT_CUDA_INFO"
	.sectionflags	@""
	.align	4


	//----- nvinfo : EIATTR_CUDA_API_VERSION
	.align		4
        /*0000*/ 	.byte	0x04, 0x37
        /*0002*/ 	.short	(.L_1573 - .L_1572)
.L_1572:
        /*0004*/ 	.word	0x00000082


	//----- nvinfo : EIATTR_KPARAM_INFO
	.align		4
.L_1573:
        /*0008*/ 	.byte	0x04, 0x17
        /*000a*/ 	.short	(.L_1575 - .L_1574)
.L_1574:
        /*000c*/ 	.word	0x00000000
        /*0010*/ 	.short	0x0002
        /*0012*/ 	.short	0x0010
        /*0014*/ 	.byte	0x00, 0xf0, 0x11, 0x00


	//----- nvinfo : EIATTR_KPARAM_INFO
	.align		4
.L_1575:
        /*0018*/ 	.byte	0x04, 0x17
        /*001a*/ 	.short	(.L_1577 - .L_1576)
.L_1576:
        /*001c*/ 	.word	0x00000000
        /*0020*/ 	.short	0x0001
        /*0022*/ 	.short	0x0008
        /*0024*/ 	.byte	0x00, 0xf5, 0x21, 0x00


	//----- nvinfo : EIATTR_KPARAM_INFO
	.align		4
.L_1577:
        /*0028*/ 	.byte	0x04, 0x17
        /*002a*/ 	.short	(.L_1579 - .L_1578)
.L_1578:
        /*002c*/ 	.word	0x00000000
        /*0030*/ 	.short	0x0000
        /*0032*/ 	.short	0x0000
        /*0034*/ 	.byte	0x00, 0xf5, 0x21, 0x00


	//----- nvinfo : EIATTR_SPARSE_MMA_MASK
	.align		4
.L_1579:
        /*0038*/ 	.byte	0x03, 0x50
        /*003a*/ 	.short	0x0000


	//----- nvinfo : EIATTR_MAXREG_COUNT
	.align		4
        /*003c*/ 	.byte	0x03, 0x1b
        /*003e*/ 	.short	0x00ff


	//----- nvinfo : EIATTR_MERCURY_ISA_VERSION
	.align		4
        /*0040*/ 	.byte	0x03, 0x5f
        /*0042*/ 	.short	0x0101


	//----- nvinfo : EIATTR_VRC_CTA_INIT_COUNT
	.align		4
        /*0044*/ 	.byte	0x02, 0x4a
	.zero		1
	.zero		1


	//----- nvinfo : EIATTR_EXIT_INSTR_OFFSETS
	.align		4
        /*0048*/ 	.byte	0x04, 0x1c
        /*004a*/ 	.short	(.L_1581 - .L_1580)


	//   ....[0]....
.L_1580:
        /*004c*/ 	.word	0x00000130


	//   ....[1]....
        /*0050*/ 	.word	0x000001f0


	//----- nvinfo : EIATTR_CBANK_PARAM_SIZE
	.align		4
.L_1581:
        /*0054*/ 	.byte	0x03, 0x19
        /*0056*/ 	.short	0x0014


	//----- nvinfo : EIATTR_PARAM_CBANK
	.align		4
        /*0058*/ 	.byte	0x04, 0x0a
        /*005a*/ 	.short	(.L_1583 - .L_1582)
	.align		4
.L_1582:
        /*005c*/ 	.word	index@(.nv.constant0.eq_vv_f64)
        /*0060*/ 	.short	0x0380
        /*0062*/ 	.short	0x0014


	//----- nvinfo : EIATTR_SW_WAR
	.align		4
.L_1583:
        /*0064*/ 	.byte	0x04, 0x36
        /*0066*/ 	.short	(.L_1585 - .L_1584)
.L_1584:
        /*0068*/ 	.word	0x00000008
.L_1585:


//--------------------- .nv.info.lte_vv_f32       --------------------------
	.section	.nv.info.lte_vv_f32,"",@"SHT_CUDA_INFO"
	.sectionflags	@""
	.align	4


	//----- nvinfo : EIATTR_CUDA_API_VERSION
	.align		4
        /*0000*/ 	.byte	0x04, 0x37
        /*0002*/ 	.short	(.L_1587 - .L_1586)
.L_1586:
        /*0004*/ 	.word	0x00000082


	//----- nvinfo : EIATTR_KPARAM_INFO
	.align		4
.L_1587:
        /*0008*/ 	.byte	0x04, 0x17
        /*000a*/ 	.short	(.L_1589 - .L_1588)
.L_1588:
        /*000c*/ 	.word	0x00000000
        /*0010*/ 	.short	0x0002
        /*0012*/ 	.short	0x0010
        /*0014*/ 	.byte	0x00, 0xf0, 0x11, 0x00


	//----- nvinfo : EIATTR_KPARAM_INFO
	.align		4
.L_1589:
        /*0018*/ 	.byte	0x04, 0x17
        /*001a*/ 	.short	(.L_1591 - .L_1590)
.L_1590:
        /*001c*/ 	.word	0x00000000
        /*0020*/ 	.short	0x0001
        /*0022*/ 	.short	0x0008
        /*0024*/ 	.byte	0x00, 0xf5, 0x21, 0x00


	//----- nvinfo : EIATTR_KPARAM_INFO
	.align		4
.L_1591:
        /*0028*/ 	.byte	0x04, 0x17
        /*002a*/ 	.short	(.L_1593 - .L_1592)
.L_1592:
        /*002c*/ 	.word	0x00000000
        /*0030*/ 	.short	0x0000
        /*0032*/ 	.short	0x0000
        /*0034*/ 	.byte	0x00, 0xf5, 0x21, 0x00


	//----- nvinfo : EIATTR_SPARSE_MMA_MASK
	.align		4
.L_1593:
        /*0038*/ 	.byte	0x03, 0x50
        /*003a*/ 	.short	0x0000


	//----- nvinfo : EIATTR_MAXREG_COUNT
	.align		4
        /*003c*/ 	.byte	0x03, 0x1b
        /*003e*/ 	.short	0x00ff


	//----- nvinfo : EIATTR_MERCURY_ISA_VERSION
	.align		4
        /*0040*/ 	.byte	0x03, 0x5f
        /*0042*/ 	.short	0x0101


	//----- nvinfo : EIATTR_VRC_CTA_INIT_COUNT
	.align		4
        /*0044*/ 	.byte	0x02, 0x4a
	.zero		1
	.zero		1


	//----- nvinfo : EIATTR_EXIT_INSTR_OFFSETS
	.align		4
        /*0048*/ 	.byte	0x04, 0x1c
        /*004a*/ 	.short	(.L_1595 - .L_1594)


	//   ....[0]....
.L_1594:
        /*004c*/ 	.word	0x00000130


	//   ....[1]....
        /*0050*/ 	.word	0x000001d0


	//----- nvinfo : EIATTR_CBANK_PARAM_SIZE
	.align		4
.L_1595:
        /*0054*/ 	.byte	0x03, 0x19
        /*0056*/ 	.short	0x0014


	//----- nvinfo : EIATTR_PARAM_CBANK
	.align		4
        /*0058*/ 	.byte	0x04, 0x0a
        /*005a*/ 	.short	(.L_1597 - .L_1596)
	.align		4
.L_1596:
        /*005c*/ 	.word	index@(.nv.constant0.lte_vv_f32)
        /*0060*/ 	.short	0x0380
        /*0062*/ 	.short	0x0014


	//----- nvinfo : EIATTR_SW_WAR
	.align		4
.L_1597:
        /*0064*/ 	.byte	0x04, 0x36
        /*0066*/ 	.short	(.L_1599 - .L_1598)
.L_1598:
        /*0068*/ 	.word	0x00000008
.L_1599:


//--------------------- .nv.info.lte_vv_f64       --------------------------
	.section	.nv.info.lte_vv_f64,"",@"SHT_CUDA_INFO"
	.sectionflags	@""
	.align	4


	//----- nvinfo : EIATTR_CUDA_API_VERSION
	.align		4
        /*0000*/ 	.byte	0x04, 0x37
        /*0002*/ 	.short	(.L_1601 - .L_1600)
.L_1600:
        /*0004*/ 	.word	0x00000082


	//----- nvinfo : EIATTR_KPARAM_INFO
	.align		4
.L_1601:
        /*0008*/ 	.byte	0x04, 0x17
        /*000a*/ 	.short	(.L_1603 - .L_1602)
.L_1602:
        /*000c*/ 	.word	0x00000000
        /*0010*/ 	.short	0x0002
        /*0012*/ 	.short	0x0010
        /*0014*/ 	.byte	0x00, 0xf0, 0x11, 0x00


	//----- nvinfo : EIATTR_KPARAM_INFO
	.align		4
.L_1603:
        /*0018*/ 	.byte	0x04, 0x17
        /*001a*/ 	.short	(.L_1605 - .L_1604)
.L_1604:
        /*001c*/ 	.word	0x00000000
        /*0020*/ 	.short	0x0001
        /*0022*/ 	.short	0x0008
        /*0024*/ 	.byte	0x00, 0xf5, 0x21, 0x00


	//----- nvinfo : EIATTR_KPARAM_INFO
	.align		4
.L_1605:
        /*0028*/ 	.byte	0x04, 0x17
        /*002a*/ 	.short	(.L_1607 - .L_1606)
.L_1606:
        /*002c*/ 	.word	0x00000000
        /*0030*/ 	.short	0x0000
        /*0032*/ 	.short	0x0000
        /*0034*/ 	.byte	0x00, 0xf5, 0x21, 0x00


	//----- nvinfo : EIATTR_SPARSE_MMA_MASK
	.align		4
.L_1607:
        /*0038*/ 	.byte	0x03, 0x50
        /*003a*/ 	.short	0x0000


	//----- nvinfo : EIATTR_MAXREG_COUNT
	.align		4
        /*003c*/ 	.byte	0x03, 0x1b
        /*003e*/ 	.short	0x00ff


	//----- nvinfo : EIATTR_MERCURY_ISA_VERSION
	.align		4
        /*0040*/ 	.byte	0x03, 0x5f
        /*0042*/ 	.short	0x0101


	//----- nvinfo : EIATTR_VRC_CTA_INIT_COUNT
	.align		4
        /*0044*/ 	.byte	0x02, 0x4a
	.zero		1
	.zero		1


	//----- nvinfo : EIATTR_EXIT_INSTR_OFFSETS
	.align		4
        /*0048*/ 	.byte	0x04, 0x1c
        /*004a*/ 	.short	(.L_1609 - .L_1608)


	//   ....[0]....
.L_1608:
        /*004c*/ 	.word	0x00000130


	//   ....[1]....
        /*0050*/ 	.word	0x000001f0


	//----- nvinfo : EIATTR_CBANK_PARAM_SIZE
	.align		4
.L_1609:
        /*0054*/ 	.byte	0x03, 0x19
        /*0056*/ 	.short	0x0014


	//----- nvinfo : EIATTR_PARAM_CBANK
	.align		4
        /*0058*/ 	.byte	0x04, 0x0a
        /*005a*/ 	.short	(.L_1611 - .L_1610)
	.align		4
.L_1610:
        /*005c*/ 	.word	index@(.nv.constant0.lte_vv_f64)
        /*0060*/ 	.short	0x0380
        /*0062*/ 	.short	0x0014


	//----- nvinfo : EIATTR_SW_WAR
	.align		4
.L_1611:
        /*0064*/ 	.byte	0x04, 0x36
        /*0066*/ 	.short	(.L_1613 - .L_1612)
.L_1612:
        /*0068*/ 	.word	0x00000008
.L_1613:


//--------------------- .nv.info.lt_vv_f32        --------------------------
	.section	.nv.info.lt_vv_f32,"",@"SHT_CUDA_INFO"
	.sectionflags	@""
	.align	4


	//----- nvinfo : EIATTR_CUDA_API_VERSION
	.align		4
        /*0000*/ 	.byte	0x04, 0x37
        /*0002*/ 	.short	(.L_1615 - .L_1614)
.L_1614:
        /*0004*/ 	.word	0x00000082


	//----- nvinfo : EIATTR_KPARAM_INFO
	.align		4
.L_1615:
        /*0008*/ 	.byte	0x04, 0x17
        /*000a*/ 	.short	(.L_1617 - .L_1616)
.L_1616:
        /*000c*/ 	.word	0x00000000
        /*0010*/ 	.short	0x0002
        /*0012*/ 	.short	0x0010
        /*0014*/ 	.byte	0x00, 0xf0, 0x11, 0x00


	//----- nvinfo : EIATTR_KPARAM_INFO
	.align		4
.L_1617:
        /*0018*/ 	.byte	0x04, 0x17
        /*001a*/ 	.short	(.L_1619 - .L_1618)
.L_1618:
        /*001c*/ 	.word	0x00000000
        /*0020*/ 	.short	0x0001
        /*0022*/ 	.short	0x0008
        /*0024*/ 	.byte	0x00, 0xf5, 0x21, 0x00


	//----- nvinfo : EIATTR_KPARAM_INFO
	.align		4
.L_1619:
        /*0028*/ 	.byte	0x04, 0x17
        /*002a*/ 	.short	(.L_1621 - .L_1620)
.L_1620:
        /*002c*/ 	.word	0x00000000
        /*0030*/ 	.short	0x0000
        /*0032*/ 	.short	0x0000
        /*0034*/ 	.byte	0x00, 0xf5, 0x21, 0x00


	//----- nvinfo : EIATTR_SPARSE_MMA_MASK
	.align		4
.L_1621:
        /*0038*/ 	.byte	0x03, 0x50
        /*003a*/ 	.short	0x0000


	//----- nvinfo : EIATTR_MAXREG_COUNT
	.align		4
        /*003c*/ 	.byte	0x03, 0x1b
        /*003e*/ 	.short	0x00ff


	//----- nvinfo : EIATTR_MERCURY_ISA_VERSION
	.align		4
        /*0040*/ 	.byte	0x03, 0x5f
        /*0042*/ 	.short	0x0101


	//----- nvinfo : EIATTR_VRC_CTA_INIT_COUNT
	.align		4
        /*0044*/ 	.byte	0x02, 0x4a
	.zero		1
	.zero		1


	//----- nvinfo : EIATTR_EXIT_INSTR_OFFSETS
	.align		4
        /*0048*/ 	.byte	0x04, 0x1c
        /*004a*/ 	.short	(.L_1623 - .L_1622)


	//   ....[0]....
.L_1622:
        /*004c*/ 	.word	0x00000130


	//   ....[1]....
        /*0050*/ 	.word	0x000001d0


	//----- nvinfo : EIATTR_CBANK_PARAM_SIZE
	.align		4
.L_1623:
        /*0054*/ 	.byte	0x03, 0x19
        /*0056*/ 	.short	0x0014


	//----- nvinfo : EIATTR_PARAM_CBANK
	.align		4
        /*0058*/ 	.byte	0x04, 0x0a
        /*005a*/ 	.short	(.L_1625 - .L_1624)
	.align		4
.L_1624:
        /*005c*/ 	.word	index@(.nv.constant0.lt_vv_f32)
        /*0060*/ 	.short	0x0380
        /*0062*/ 	.short	0x0014


	//----- nvinfo : EIATTR_SW_WAR
	.align		4
.L_1625:
        /*0064*/ 	.byte	0x04, 0x36
        /*0066*/ 	.short	(.L_1627 - .L_1626)
.L_1626:
        /*0068*/ 	.word	0x00000008
.L_1627:


//--------------------- .nv.info.lt_vv_f64        --------------------------
	.section	.nv.info.lt_vv_f64,"",@"SHT_CUDA_INFO"
	.sectionflags	@""
	.align	4


	//----- nvinfo : EIATTR_CUDA_API_VERSION
	.align		4
        /*0000*/ 	.byte	0x04, 0x37
        /*0002*/ 	.short	(.L_1629 - .L_1628)
.L_1628:
        /*0004*/ 	.word	0x00000082


	//----- nvinfo : EIATTR_KPARAM_INFO
	.align		4
.L_1629:
        /*0008*/ 	.byte	0x04, 0x17
        /*000a*/ 	.short	(.L_1631 - .L_1630)
.L_1630:
        /*000c*/ 	.word	0x00000000
        /*0010*/ 	.short	0x0002
        /*0012*/ 	.short	0x0010
        /*0014*/ 	.byte	0x00, 0xf0, 0x11, 0x00


	//----- nvinfo : EIATTR_KPARAM_INFO
	.align		4
.L_1631:
        /*0018*/ 	.byte	0x04, 0x17
        /*001a*/ 	.short	(.L_1633 - .L_1632)
.L_1632:
        /*001c*/ 	.word	0x00000000
        /*0020*/ 	.short	0x0001
        /*0022*/ 	.short	0x0008
        /*0024*/ 	.byte	0x00, 0xf5, 0x21, 0x00


	//----- nvinfo : EIATTR_KPARAM_INFO
	.align		4
.L_1633:
        /*0028*/ 	.byte	0x04, 0x17
        /*002a*/ 	.short	(.L_1635 - .L_1634)
.L_1634:
        /*002c*/ 	.word	0x00000000
        /*0030*/ 	.short	0x0000
        /*0032*/ 	.short	0x0000
        /*0034*/ 	.byte	0x00, 0xf5, 0x21, 0x00


	//----- nvinfo : EIATTR_SPARSE_MMA_MASK
	.align		4
.L_1635:
        /*0038*/ 	.byte	0x03, 0x50
        /*003a*/ 	.short	0x0000


	//----- nvinfo : EIATTR_MAXREG_COUNT
	.align		4
        /*003c*/ 	.byte	0x03, 0x1b
        /*003e*/ 	.short	0x00ff


	//----- nvinfo : EIATTR_MERCURY_ISA_VERSION
	.align		4
        /*0040*/ 	.byte	0x03, 0x5f
        /*0042*/ 	.short	0x0101


	//----- nvinfo : EIATTR_VRC_CTA_INIT_COUNT
	.align		4
        /*0044*/ 	.byte	0x02, 0x4a
	.zero		1
	.zero		1


	//----- nvinfo : EIATTR_EXIT_INSTR_OFFSETS
	.align		4
        /*0048*/ 	.byte	0x04, 0x1c
        /*004a*/ 	.short	(.L_1637 - .L_1636)


	//   ....[0]....
.L_1636:
        /*004c*/ 	.word	0x00000130


	//   ....[1]....
        /*0050*/ 	.word	0x000001f0


	//----- nvinfo : EIATTR_CBANK_PARAM_SIZE
	.align		4
.L_1637:
        /*0054*/ 	.byte	0x03, 0x19
        /*0056*/ 	.short	0x0014


	//----- nvinfo : EIATTR_PARAM_CBANK
	.align		4
        /*0058*/ 	.byte	0x04, 0x0a
        /*005a*/ 	.short	(.L_1639 - .L_1638)
	.align		4
.L_1638:
        /*005c*/ 	.word	index@(.nv.constant0.lt_vv_f64)
        /*0060*/ 	.short	0x0380
        /*0062*/ 	.short	0x0014


	//----- nvinfo : EIATTR_SW_WAR
	.align		4
.L_1639:
        /*0064*/ 	.byte	0x04, 0x36
        /*0066*/ 	.short	(.L_1641 - .L_1640)
.L_1640:
        /*0068*/ 	.word	0x00000008
.L_1641:


//--------------------- .nv.info.gte_vv_f32       --------------------------
	.section	.nv.info.gte_vv_f32,"",@"SHT_CUDA_INFO"
	.sectionflags	@""
	.align	4


	//----- nvinfo : EIATTR_CUDA_API_VERSION
	.align		4
        /*0000*/ 	.byte	0x04, 0x37
        /*0002*/ 	.short	(.L_1643 - .L_1642)
.L_1642:
        /*0004*/ 	.word	0x00000082


	//----- nvinfo : EIATTR_KPARAM_INFO
	.align		4
.L_1643:
        /*0008*/ 	.byte	0x04, 0x17
        /*000a*/ 	.short	(.L_1645 - .L_1644)
.L_1644:
        /*000c*/ 	.word	0x00000000
        /*0010*/ 	.short	0x0002
        /*0012*/ 	.short	0x0010
        /*0014*/ 	.byte	0x00, 0xf0, 0x11, 0x00


	//----- nvinfo : EIATTR_KPARAM_INFO
	.align		4
.L_1645:
        /*0018*/ 	.byte	0x04, 0x17
        /*001a*/ 	.short	(.L_1647 - .L_1646)
.L_1646:
        /*001c*/ 	.word	0x00000000
        /*0020*/ 	.short	0x0001
        /*0022*/ 	.short	0x0008
        /*0024*/ 	.byte	0x00, 0xf5, 0x21, 0x00


	//----- nvinfo : EIATTR_KPARAM_INFO
	.align		4
.L_1647:
        /*0028*/ 	.byte	0x04, 0x17
        /*002a*/ 	.short	(.L_1649 - .L_1648)
.L_1648:
        /*002c*/ 	.word	0x00000000
        /*0030*/ 	.short	0x0000
        /*0032*/ 	.short	0x0000
        /*0034*/ 	.byte	0x00, 0xf5, 0x21, 0x00


	//----- nvinfo : EIATTR_SPARSE_MMA_MASK
	.align		4
.L_1649:
        /*0038*/ 	.byte	0x03, 0x50
        /*003a*/ 	.short	0x0000


	//----- nvinfo : EIATTR_MAXREG_COUNT
	.align		4
        /*003c*/ 	.byte	0x03, 0x1b
        /*003e*/ 	.short	0x00ff


	//----- nvinfo : EIATTR_MERCURY_ISA_VERSION
	.align		4
        /*0040*/ 	.byte	0x03, 0x5f
        /*0042*/ 	.short	0x0101


	//----- nvinfo : EIATTR_VRC_CTA_INIT_COUNT
	.align		4
        /*0044*/ 	.byte	0x02, 0x4a
	.zero		1
	.zero		1


	//----- nvinfo : EIATTR_EXIT_INSTR_OFFSETS
	.align		4
        /*0048*/ 	.byte	0x04, 0x1c
        /*004a*/ 	.short	(.L_1651 - .L_1650)


	//   ....[0]....
.L_1650:
        /*004c*/ 	.word	0x00000130


	//   ....[1]....
        /*0050*/ 	.word	0x000001d0


	//----- nvinfo : EIATTR_CBANK_PARAM_SIZE
	.align		4
.L_1651:
        /*0054*/ 	.byte	0x03, 0x19
        /*0056*/ 	.short	0x0014


	//----- nvinfo : EIATTR_PARAM_CBANK
	.align		4
        /*0058*/ 	.byte	0x04, 0x0a
        /*005a*/ 	.short	(.L_1653 - .L_1652)
	.align		4
.L_1652:
        /*005c*/ 	.word	index@(.nv.constant0.gte_vv_f32)
        /*0060*/ 	.short	0x0380
        /*0062*/ 	.short	0x0014


	//----- nvinfo : EIATTR_SW_WAR
	.align		4
.L_1653:
        /*0064*/ 	.byte	0x04, 0x36
        /*0066*/ 	.short	(.L_1655 - .L_1654)
.L_1654:
        /*0068*/ 	.word	0x00000008
.L_1655:


//--------------------- .nv.info.gte_vv_f64       --------------------------
	.section	.nv.info.gte_vv_f64,"",@"SHT_CUDA_INFO"
	.sectionflags	@""
	.align	4


	//----- nvinfo : EIATTR_CUDA_API_VERSION
	.align		4
        /*0000*/ 	.byte	0x04, 0x37
        /*0002*/ 	.short	(.L_1657 - .L_1656)
.L_1656:
        /*0004*/ 	.word	0x00000082


	//----- nvinfo : EIATTR_KPARAM_INFO
	.align		4
.L_1657:
        /*0008*/ 	.byte	0x04, 0x17
        /*000a*/ 	.short	(.L_1659 - .L_1658)
.L_1658:
        /*000c*/ 	.word	0x00000000
        /*0010*/ 	.short	0x0002
        /*0012*/ 	.short	0x0010
        /*0014*/ 	.byte	0x00, 0xf0, 0x11, 0x00


	//----- nvinfo : EIATTR_KPARAM_INFO
	.align		4
.L_1659:
        /*0018*/ 	.byte	0x04, 0x17
        /*001a*/ 	.short	(.L_1661 - .L_1660)
.L_1660:
        /*001c*/ 	.word	0x00000000
        /*0020*/ 	.short	0x0001
        /*0022*/ 	.short	0x0008
        /*0024*/ 	.byte	0x00, 0xf5, 0x21, 0x00


	//----- nvinfo : EIATTR_KPARAM_INFO
	.align		4
.L_1661:
        /*0028*/ 	.byte	0x04, 0x17
        /*002a*/ 	.short	(.L_1663 - .L_1662)
.L_1662:
        /*002c*/ 	.word	0x00000000
        /*0030*/ 	.short	0x0000
        /*0032*/ 	.short	0x0000
        /*0034*/ 	.byte	0x00, 0xf5, 0x21, 0x00


	//----- nvinfo : EIATTR_SPARSE_MMA_MASK
	.align		4
.L_1663:
        /*0038*/ 	.byte	0x03, 0x50
        /*003a*/ 	.short	0x0000


	//----- nvinfo : EIATTR_MAXREG_COUNT
	.align		4
        /*003c*/ 	.byte	0x03, 0x1b
        /*003e*/ 	.short	0x00ff


	//----- nvinfo : EIATTR_MERCURY_ISA_VERSION
	.align		4
        /*0040*/ 	.byte	0x03, 0x5f
        /*0042*/ 	.short	0x0101


	//----- nvinfo : EIATTR_VRC_CTA_INIT_COUNT
	.align		4
        /*0044*/ 	.byte	0x02, 0x4a
	.zero		1
	.zero		1


	//----- nvinfo : EIATTR_EXIT_INSTR_OFFSETS
	.align		4
        /*0048*/ 	.byte	0x04, 0x1c
        /*004a*/ 	.short	(.L_1665 - .L_1664)


	//   ....[0]....
.L_1664:
        /*004c*/ 	.word	0x00000130


	//   ....[1]....
        /*0050*/ 	.word	0x000001f0


	//----- nvinfo : EIATTR_CBANK_PARAM_SIZE
	.align		4
.L_1665:
        /*0054*/ 	.byte	0x03, 0x19
        /*0056*/ 	.short	0x0014


	//----- nvinfo : EIATTR_PARAM_CBANK
	.align		4
        /*0058*/ 	.byte	0x04, 0x0a
        /*005a*/ 	.short	(.L_1667 - .L_1666)
	.align		4
.L_1666:
        /*005c*/ 	.word	index@(.nv.constant0.gte_vv_f64)
        /*0060*/ 	.short	0x0380
        /*0062*/ 	.short	0x0014


	//----- nvinfo : EIATTR_SW_WAR
	.align		4
.L_1667:
        /*0064*/ 	.byte	0x04, 0x36
        /*0066*/ 	.short	(.L_1669 - .L_1668)
.L_1668:
        /*0068*/ 	.word	0x00000008
.L_1669:


//--------------------- .nv.info.gt_vv_f32        --------------------------
	.section	.nv.info.gt_vv_f32,"",@"SHT_CUDA_INFO"
	.sectionflags	@""
	.align	4


	//----- nvinfo : EIATTR_CUDA_API_VERSION
	.align		4
        /*0000*/ 	.byte	0x04, 0x37
        /*0002*/ 	.short	(.L_1671 - .L_1670)
.L_1670:
        /*0004*/ 	.word	0x00000082


	//----- nvinfo : EIATTR_KPARAM_INFO
	.align		4
.L_1671:
        /*0008*/ 	.byte	0x04, 0x17
        /*000a*/ 	.short	(.L_1673 - .L_1672)
.L_1672:
        /*000c*/ 	.word	0x00000000
        /*0010*/ 	.short	0x0002
        /*0012*/ 	.short	0x0010
        /*0014*/ 	.byte	0x00, 0xf0, 0x11, 0x00


	//----- nvinfo : EIATTR_KPARAM_INFO
	.align		4
.L_1673:
        /*0018*/ 	.byte	0x04, 0x17
        /*001a*/ 	.short	(.L_1675 - .L_1674)
.L_1674:
        /*001c*/ 	.word	0x00000000
        /*0020*/ 	.short	0x0001
        /*0022*/ 	.short	0x0008
        /*0024*/ 	.byte	0x00, 0xf5, 0x21, 0x00


	//----- nvinfo : EIATTR_KPARAM_INFO
	.align		4
.L_1675:
        /*0028*/ 	.byte	0x04, 0x17
        /*002a*/ 	.short	(.L_1677 - .L_1676)
.L_1676:
        /*002c*/ 	.word	0x00000000
        /*0030*/ 	.short	0x0000
        /*0032*/ 	.short	0x0000
        /*0034*/ 	.byte	0x00, 0xf5, 0x21, 0x00


	//----- nvinfo : EIATTR_SPARSE_MMA_MASK
	.align		4
.L_1677:
        /*0038*/ 	.byte	0x03, 0x50
        /*003a*/ 	.short	0x0000


	//----- nvinfo : EIATTR_MAXREG_COUNT
	.align		4
        /*003c*/ 	.byte	0x03, 0x1b
        /*003e*/ 	.short	0x00ff


	//----- nvinfo : EIATTR_MERCURY_ISA_VERSION
	.align		4
        /*0040*/ 	.byte	0x03, 0x5f
        /*0042*/ 	.short	0x0101


	//----- nvinfo : EIATTR_VRC_CTA_INIT_COUNT
	.align		4
        /*0044*/ 	.byte	0x02, 0x4a
	.zero		1
	.zero		1


	//----- nvinfo : EIATTR_EXIT_INSTR_OFFSETS
	.align		4
        /*0048*/ 	.byte	0x04, 0x1c
        /*004a*/ 	.short	(.L_1679 - .L_1678)


	//   ....[0]....
.L_1678:
        /*004c*/ 	.word	0x00000130


	//   ....[1]....
        /*0050*/ 	.word	0x000001d0


	//----- nvinfo : EIATTR_CBANK_PARAM_SIZE
	.align		4
.L_1679:
        /*0054*/ 	.byte	0x03, 0x19
        /*0056*/ 	.short	0x0014


	//----- nvinfo : EIATTR_PARAM_CBANK
	.align		4
        /*0058*/ 	.byte	0x04, 0x0a
        /*005a*/ 	.short	(.L_1681 - .L_1680)
	.align		4
.L_1680:
        /*005c*/ 	.word	index@(.nv.constant0.gt_vv_f32)
        /*0060*/ 	.short	0x0380
        /*0062*/ 	.short	0x0014


	//----- nvinfo : EIATTR_SW_WAR
	.align		4
.L_1681:
        /*0064*/ 	.byte	0x04, 0x36
        /*0066*/ 	.short	(.L_1683 - .L_1682)
.L_1682:
        /*0068*/ 	.word	0x00000008
.L_1683:


//--------------------- .nv.info.gt_vv_f64        --------------------------
	.section	.nv.info.gt_vv_f64,"",@"SHT_CUDA_INFO"
	.sectionflags	@""
	.align	4


	//----- nvinfo : EIATTR_CUDA_API_VERSION
	.align		4
        /*0000*/ 	.byte	0x04, 0x37
        /*0002*/ 	.short	(.L_1685 - .L_1684)
.L_1684:
        /*0004*/ 	.word	0x00000082


	//----- nvinfo : EIATTR_KPARAM_INFO
	.align		4
.L_1685:
        /*0008*/ 	.byte	0x04, 0x17
        /*000a*/ 	.short	(.L_1687 - .L_1686)
.L_1686:
        /*000c*/ 	.word	0x00000000
        /*0010*/ 	.short	0x0002
        /*0012*/ 	.short	0x0010
        /*0014*/ 	.byte	0x00, 0xf0, 0x11, 0x00


	//----- nvinfo : EIATTR_KPARAM_INFO
	.align		4
.L_1687:
        /*0018*/ 	.byte	0x04, 0x17
        /*001a*/ 	.short	(.L_1689 - .L_1688)
.L_1688:
        /*001c*/ 	.word	0x00000000
        /*0020*/ 	.short	0x0001
        /*0022*/ 	.short	0x0008
        /*0024*/ 	.byte	0x00, 0xf5, 0x21, 0x00


	//----- nvinfo : EIATTR_KPARAM_INFO
	.align		4
.L_1689:
        /*0028*/ 	.byte	0x04, 0x17
        /*002a*/ 	.short	(.L_1691 - .L_1690)
.L_1690:
        /*002c*/ 	.word	0x00000000
        /*0030*/ 	.short	0x0000
        /*0032*/ 	.short	0x0000
        /*0034*/ 	.byte	0x00, 0xf5, 0x21, 0x00


	//----- nvinfo : EIATTR_SPARSE_MMA_MASK
	.align		4
.L_1691:
        /*0038*/ 	.byte	0x03, 0x50
        /*003a*/ 	.short	0x0000


	//----- nvinfo : EIATTR_MAXREG_COUNT
	.align		4
        /*003c*/ 	.byte	0x03, 0x1b
        /*003e*/ 	.short	0x00ff


	//----- nvinfo : EIATTR_MERCURY_ISA_VERSION
	.align		4
        /*0040*/ 	.byte	0x03, 0x5f
        /*0042*/ 	.short	0x0101


	//----- nvinfo : EIATTR_VRC_CTA_INIT_COUNT
	.align		4
        /*0044*/ 	.byte	0x02, 0x4a
	.zero		1
	.zero		1


	//----- nvinfo : EIATTR_EXIT_INSTR_OFFSETS
	.align		4
        /*0048*/ 	.byte	0x04, 0x1c
        /*004a*/ 	.short	(.L_1693 - .L_1692)


	//   ....[0]....
.L_1692:
        /*004c*/ 	.word	0x00000130


	//   ....[1]....
        /*0050*/ 	.word	0x000001f0


	//----- nvinfo : EIATTR_CBANK_PARAM_SIZE
	.align		4
.L_1693:
        /*0054*/ 	.byte	0x03, 0x19
        /*0056*/ 	.short	0x0014


	//----- nvinfo : EIATTR_PARAM_CBANK
	.align		4
        /*0058*/ 	.byte	0x04, 0x0a
        /*005a*/ 	.short	(.L_1695 - .L_1694)
	.align		4
.L_1694:
        /*005c*/ 	.word	index@(.nv.constant0.gt_vv_f64)
        /*0060*/ 	.short	0x0380
        /*0062*/ 	.short	0x0014


	//----- nvinfo : EIATTR_SW_WAR
	.align		4
.L_1695:
        /*0064*/ 	.byte	0x04, 0x36
        /*0066*/ 	.short	(.L_1697 - .L_1696)
.L_1696:
        /*0068*/ 	.word	0x00000008
.L_1697:


//--------------------- .nv.info.div_vv_f32       --------------------------
	.section	.nv.info.div_vv_f32,"",@"SHT_CUDA_INFO"
	.sectionflags	@""
	.align	4


	//----- nvinfo : EIATTR_CUDA_API_VERSION
	.align		4
        /*0000*/ 	.byte	0x04, 0x37
        /*0002*/ 	.short	(.L_1699 - .L_1698)
.L_1698:
        /*0004*/ 	.word	0x00000082


	//----- nvinfo : EIATTR_KPARAM_INFO
	.align		4
.L_1699:
        /*0008*/ 	.byte	0x04, 0x17
        /*000a*/ 	.short	(.L_1701 - .L_1700)
.L_1700:
        /*000c*/ 	.word	0x00000000
        /*0010*/ 	.short	0x0002
        /*0012*/ 	.short	0x0010
        /*0014*/ 	.byte	0x00, 0xf0, 0x11, 0x00


	//----- nvinfo : EIATTR_KPARAM_INFO
	.align		4
.L_1701:
        /*0018*/ 	.byte	0x04, 0x17
        /*001a*/ 	.short	(.L_1703 - .L_1702)
.L_1702:
        /*001c*/ 	.word	0x00000000
        /*0020*/ 	.short	0x0001
        /*0022*/ 	.short	0x0008
        /*0024*/ 	.byte	0x00, 0xf5, 0x21, 0x00


	//----- nvinfo : EIATTR_KPARAM_INFO
	.align		4
.L_1703:
        /*0028*/ 	.byte	0x04, 0x17
        /*002a*/ 	.short	(.L_1705 - .L_1704)
.L_1704:
        /*002c*/ 	.word	0x00000000
        /*0030*/ 	.short	0x0000
        /*0032*/ 	.short	0x0000
        /*0034*/ 	.byte	0x00, 0xf5, 0x21, 0x00


	//----- nvinfo : EIATTR_SPARSE_MMA_MASK
	.align		4
.L_1705:
        /*0038*/ 	.byte	0x03, 0x50
        /*003a*/ 	.short	0x0000


	//----- nvinfo : EIATTR_MAXREG_COUNT
	.align		4
        /*003c*/ 	.byte	0x03, 0x1b
        /*003e*/ 	.short	0x00ff


	//----- nvinfo : EIATTR_MERCURY_ISA_VERSION
	.align		4
        /*0040*/ 	.byte	0x03, 0x5f
        /*0042*/ 	.short	0x0101


	//----- nvinfo : EIATTR_VRC_CTA_INIT_COUNT
	.align		4
        /*0044*/ 	.byte	0x02, 0x4a
	.zero		1
	.zero		1


	//----- nvinfo : EIATTR_EXIT_INSTR_OFFSETS
	.align		4
        /*0048*/ 	.byte	0x04, 0x1c
        /*004a*/ 	.short	(.L_1707 - .L_1706)


	//   ....[0]....
.L_1706:
        /*004c*/ 	.word	0x00000130


	//   ....[1]....
        /*0050*/ 	.word	0x00000290


	//----- nvinfo : EIATTR_CRS_STACK_SIZE
	.align		4
.L_1707:
        /*0054*/ 	.byte	0x04, 0x1e
        /*0056*/ 	.short	(.L_1709 - .L_1708)
.L_1708:
        /*0058*/ 	.word	0x00000000


	//----- nvinfo : EIATTR_CBANK_PARAM_SIZE
	.align		4
.L_1709:
        /*005c*/ 	.byte	0x03, 0x19
        /*005e*/ 	.short	0x0014


	//----- nvinfo : EIATTR_PARAM_CBANK
	.align		4
        /*0060*/ 	.byte	0x04, 0x0a
        /*0062*/ 	.short	(.L_1711 - .L_1710)
	.align		4
.L_1710:
        /*0064*/ 	.word	index@(.nv.constant0.div_vv_f32)
        /*0068*/ 	.short	0x0380
        /*006a*/ 	.short	0x0014


	//----- nvinfo : EIATTR_SW_WAR
	.align		4
.L_1711:
        /*006c*/ 	.byte	0x04, 0x36
        /*006e*/ 	.short	(.L_1713 - .L_1712)
.L_1712:
        /*0070*/ 	.word	0x00000008
.L_1713:


//--------------------- .nv.info.div_vv_f64       --------------------------
	.section	.nv.info.div_vv_f64,"",@"SHT_CUDA_INFO"
	.sectionflags	@""
	.align	4


	//----- nvinfo : EIATTR_CUDA_API_VERSION
	.align		4
        /*0000*/ 	.byte	0x04, 0x37
        /*0002*/ 	.short	(.L_1715 - .L_1714)
.L_1714:
        /*0004*/ 	.word	0x00000082


	//----- nvinfo : EIATTR_KPARAM_INFO
	.align		4
.L_1715:
        /*0008*/ 	.byte	0x04, 0x17
        /*000a*/ 	.short	(.L_1717 - .L_1716)
.L_1716:
        /*000c*/ 	.word	0x00000000
        /*0010*/ 	.short	0x0002
        /*0012*/ 	.short	0x0010
        /*0014*/ 	.byte	0x00, 0xf0, 0x11, 0x00


	//----- nvinfo : EIATTR_KPARAM_INFO
	.align		4
.L_1717:
        /*0018*/ 	.byte	0x04, 0x17
        /*001a*/ 	.short	(.L_1719 - .L_1718)
.L_1718:
        /*001c*/ 	.word	0x00000000
        /*0020*/ 	.short	0x0001
        /*0022*/ 	.short	0x0008
        /*0024*/ 	.byte	0x00, 0xf5, 0x21, 0x00


	//----- nvinfo : EIATTR_KPARAM_INFO
	.align		4
.L_1719:
        /*0028*/ 	.byte	0x04, 0x17
        /*002a*/ 	.short	(.L_1721 - .L_1720)
.L_1720:
        /*002c*/ 	.word	0x00000000
        /*0030*/ 	.short	0x0000
        /*0032*/ 	.short	0x0000
        /*0034*/ 	.byte	0x00, 0xf5, 0x21, 0x00


	//----- nvinfo : EIATTR_SPARSE_MMA_MASK
	.align		4
.L_1721:
        /*0038*/ 	.byte	0x03, 0x50
        /*003a*/ 	.short	0x0000


	//----- nvinfo : EIATTR_MAXREG_COUNT
	.align		4
        /*003c*/ 	.byte	0x03, 0x1b
        /*003e*/ 	.short	0x00ff


	//----- nvinfo : EIATTR_MERCURY_ISA_VERSION
	.align		4
        /*0040*/ 	.byte	0x03, 0x5f
        /*0042*/ 	.short	0x0101


	//----- nvinfo : EIATTR_VRC_CTA_INIT_COUNT
	.align		4
        /*0044*/ 	.byte	0x02, 0x4a
	.zero		1
	.zero		1


	//----- nvinfo : EIATTR_EXIT_INSTR_OFFSETS
	.align		4
        /*0048*/ 	.byte	0x04, 0x1c
        /*004a*/ 	.short	(.L_1723 - .L_1722)


	//   ....[0]....
.L_1722:
        /*004c*/ 	.word	0x00000130


	//   ....[1]....
        /*0050*/ 	.word	0x00000300


	//----- nvinfo : EIATTR_CRS_STACK_SIZE
	.align		4
.L_1723:
        /*0054*/ 	.byte	0x04, 0x1e
        /*0056*/ 	.short	(.L_1725 - .L_1724)
.L_1724:
        /*0058*/ 	.word	0x00000000


	//----- nvinfo : EIATTR_CBANK_PARAM_SIZE
	.align		4
.L_1725:
        /*005c*/ 	.byte	0x03, 0x19
        /*005e*/ 	.short	0x0014


	//----- nvinfo : EIATTR_PARAM_CBANK
	.align		4
        /*0060*/ 	.byte	0x04, 0x0a
        /*0062*/ 	.short	(.L_1727 - .L_1726)
	.align		4
.L_1726:
        /*0064*/ 	.word	index@(.nv.constant0.div_vv_f64)
        /*0068*/ 	.short	0x0380
        /*006a*/ 	.short	0x0014


	//----- nvinfo : EIATTR_SW_WAR
	.align		4
.L_1727:
        /*006c*/ 	.byte	0x04, 0x36
        /*006e*/ 	.short	(.L_1729 - .L_1728)
.L_1728:
        /*0070*/ 	.word	0x00000008
.L_1729:


//--------------------- .nv.info.mul_vv_f32       --------------------------
	.section	.nv.info.mul_vv_f32,"",@"SHT_CUDA_INFO"
	.sectionflags	@""
	.align	4


	//----- nvinfo : EIATTR_CUDA_API_VERSION
	.align		4
        /*0000*/ 	.byte	0x04, 0x37
        /*0002*/ 	.short	(.L_1731 - .L_1730)
.L_1730:
        /*0004*/ 	.word	0x00000082


	//----- nvinfo : EIATTR_KPARAM_INFO
	.align		4
.L_1731:
        /*0008*/ 	.byte	0x04, 0x17
        /*000a*/ 	.short	(.L_1733 - .L_1732)
.L_1732:
        /*000c*/ 	.word	0x00000000
        /*0010*/ 	.short	0x0002
        /*0012*/ 	.short	0x0010
        /*0014*/ 	.byte	0x00, 0xf0, 0x11, 0x00


	//----- nvinfo : EIATTR_KPARAM_INFO
	.align		4
.L_1733:
        /*0018*/ 	.byte	0x04, 0x17
        /*001a*/ 	.short	(.L_1735 - .L_1734)
.L_1734:
        /*001c*/ 	.word	0x00000000
        /*0020*/ 	.short	0x0001
        /*0022*/ 	.short	0x0008
        /*0024*/ 	.byte	0x00, 0xf5, 0x21, 0x00


	//----- nvinfo : EIATTR_KPARAM_INFO
	.align		4
.L_1735:
        /*0028*/ 	.byte	0x04, 0x17
        /*002a*/ 	.short	(.L_1737 - .L_1736)
.L_1736:
        /*002c*/ 	.word	0x00000000
        /*0030*/ 	.short	0x0000
        /*0032*/ 	.short	0x0000
        /*0034*/ 	.byte	0x00, 0xf5, 0x21, 0x00


	//----- nvinfo : EIATTR_SPARSE_MMA_MASK
	.align		4
.L_1737:
        /*0038*/ 	.byte	0x03, 0x50
        /*003a*/ 	.short	0x0000


	//----- nvinfo : EIATTR_MAXREG_COUNT
	.align		4
        /*003c*/ 	.byte	0x03, 0x1b
        /*003e*/ 	.short	0x00ff


	//----- nvinfo : EIATTR_MERCURY_ISA_VERSION
	.align		4
        /*0040*/ 	.byte	0x03, 0x5f
        /*0042*/ 	.short	0x0101


	//----- nvinfo : EIATTR_VRC_CTA_INIT_COUNT
	.align		4
        /*0044*/ 	.byte	0x02, 0x4a
	.zero		1
	.zero		1


	//----- nvinfo : EIATTR_EXIT_INSTR_OFFSETS
	.align		4
        /*0048*/ 	.byte	0x04, 0x1c
        /*004a*/ 	.short	(.L_1739 - .L_1738)


	//   ....[0]....
.L_1738:
        /*004c*/ 	.word	0x00000130


	//   ....[1]....
        /*0050*/ 	.word	0x000001d0


	//----- nvinfo : EIATTR_CBANK_PARAM_SIZE
	.align		4
.L_1739:
        /*0054*/ 	.byte	0x03, 0x19
        /*0056*/ 	.short	0x0014


	//----- nvinfo : EIATTR_PARAM_CBANK
	.align		4
        /*0058*/ 	.byte	0x04, 0x0a
        /*005a*/ 	.short	(.L_1741 - .L_1740)
	.align		4
.L_1740:
        /*005c*/ 	.word	index@(.nv.constant0.mul_vv_f32)
        /*0060*/ 	.short	0x0380
        /*0062*/ 	.short	0x0014


	//----- nvinfo : EIATTR_SW_WAR
	.align		4
.L_1741:
        /*0064*/ 	.byte	0x04, 0x36
        /*0066*/ 	.short	(.L_1743 - .L_1742)
.L_1742:
        /*0068*/ 	.word	0x00000008
.L_1743:


//--------------------- .nv.info.mul_vv_f64       --------------------------
	.section	.nv.info.mul_vv_f64,"",@"SHT_CUDA_INFO"
	.sectionflags	@""
	.align	4


	//----- nvinfo : EIATTR_CUDA_API_VERSION
	.align		4
        /*0000*/ 	.byte	0x04, 0x37
        /*0002*/ 	.short	(.L_1745 - .L_1744)
.L_1744:
        /*0004*/ 	.word	0x00000082


	//----- nvinfo : EIATTR_KPARAM_INFO
	.align		4
.L_1745:
        /*0008*/ 	.byte	0x04, 0x17
        /*000a*/ 	.short	(.L_1747 - .L_1746)
.L_1746:
        /*000c*/ 	.word	0x00000000
        /*0010*/ 	.short	0x0002
        /*0012*/ 	.short	0x0010
        /*0014*/ 	.byte	0x00, 0xf0, 0x11, 0x00


	//----- nvinfo : EIATTR_KPARAM_INFO
	.align		4
.L_1747:
        /*0018*/ 	.byte	0x04, 0x17
        /*001a*/ 	.short	(.L_1749 - .L_1748)
.L_1748:
        /*001c*/ 	.word	0x00000000
        /*0020*/ 	.short	0x0001
        /*0022*/ 	.short	0x0008
        /*0024*/ 	.byte	0x00, 0xf5, 0x21, 0x00


	//----- nvinfo : EIATTR_KPARAM_INFO
	.align		4
.L_1749:
        /*0028*/ 	.byte	0x04, 0x17
        /*002a*/ 	.short	(.L_1751 - .L_1750)
.L_1750:
        /*002c*/ 	.word	0x00000000
        /*0030*/ 	.short	0x0000
        /*0032*/ 	.short	0x0000
        /*0034*/ 	.byte	0x00, 0xf5, 0x21, 0x00


	//----- nvinfo : EIATTR_SPARSE_MMA_MASK
	.align		4
.L_1751:
        /*0038*/ 	.byte	0x03, 0x50
        /*003a*/ 	.short	0x0000


	//----- nvinfo : EIATTR_MAXREG_COUNT
	.align		4
        /*003c*/ 	.byte	0x03, 0x1b
        /*003e*/ 	.short	0x00ff


	//----- nvinfo : EIATTR_MERCURY_ISA_VERSION
	.align		4
        /*0040*/ 	.byte	0x03, 0x5f
        /*0042*/ 	.short	0x0101


	//----- nvinfo : EIATTR_VRC_CTA_INIT_COUNT
	.align		4
        /*0044*/ 	.byte	0x02, 0x4a
	.zero		1
	.zero		1


	//----- nvinfo : EIATTR_EXIT_INSTR_OFFSETS
	.align		4
        /*0048*/ 	.byte	0x04, 0x1c
        /*004a*/ 	.short	(.L_1753 - .L_1752)


	//   ....[0]....
.L_1752:
        /*004c*/ 	.word	0x00000130


	//   ....[1]....
        /*0050*/ 	.word	0x000001d0


	//----- nvinfo : EIATTR_CBANK_PARAM_SIZE
	.align		4
.L_1753:
        /*0054*/ 	.byte	0x03, 0x19
        /*0056*/ 	.short	0x0014


	//----- nvinfo : EIATTR_PARAM_CBANK
	.align		4
        /*0058*/ 	.byte	0x04, 0x0a
        /*005a*/ 	.short	(.L_1755 - .L_1754)
	.align		4
.L_1754:
        /*005c*/ 	.word	index@(.nv.constant0.mul_vv_f64)
        /*0060*/ 	.short	0x0380
        /*0062*/ 	.short	0x0014


	//----- nvinfo : EIATTR_SW_WAR
	.align		4
.L_1755:
        /*0064*/ 	.byte	0x04, 0x36
        /*0066*/ 	.short	(.L_1757 - .L_1756)
.L_1756:
        /*0068*/ 	.word	0x00000008
.L_1757:


//--------------------- .nv.info.sub_vv_f32       --------------------------
	.section	.nv.info.sub_vv_f32,"",@"SHT_CUDA_INFO"
	.sectionflags	@""
	.align	4


	//----- nvinfo : EIATTR_CUDA_API_VERSION
	.align		4
        /*0000*/ 	.byte	0x04, 0x37
        /*0002*/ 	.short	(.L_1759 - .L_1758)
.L_1758:
        /*0004*/ 	.word	0x00000082


	//----- nvinfo : EIATTR_KPARAM_INFO
	.align		4
.L_1759:
        /*0008*/ 	.byte	0x04, 0x17
        /*000a*/ 	.short	(.L_1761 - .L_1760)
.L_1760:
        /*000c*/ 	.word	0x00000000
        /*0010*/ 	.short	0x0002
        /*0012*/ 	.short	0x0010
        /*0014*/ 	.byte	0x00, 0xf0, 0x11, 0x00


	//----- nvinfo : EIATTR_KPARAM_INFO
	.align		4
.L_1761:
        /*0018*/ 	.byte	0x04, 0x17
        /*001a*/ 	.short	(.L_1763 - .L_1762)
.L_1762:
        /*001c*/ 	.word	0x00000000
        /*0020*/ 	.short	0x0001
        /*0022*/ 	.short	0x0008
        /*0024*/ 	.byte	0x00, 0xf5, 0x21, 0x00


	//----- nvinfo : EIATTR_KPARAM_INFO
	.align		4
.L_1763:
        /*0028*/ 	.byte	0x04, 0x17
        /*002a*/ 	.short	(.L_1765 - .L_1764)
.L_1764:
        /*002c*/ 	.word	0x00000000
        /*0030*/ 	.short	0x0000
        /*0032*/ 	.short	0x0000
        /*0034*/ 	.byte	0x00, 0xf5, 0x21, 0x00


	//----- nvinfo : EIATTR_SPARSE_MMA_MASK
	.align		4
.L_1765:
        /*0038*/ 	.byte	0x03, 0x50
        /*003a*/ 	.short	0x0000


	//----- nvinfo : EIATTR_MAXREG_COUNT
	.align		4
        /*003c*/ 	.byte	0x03, 0x1b
        /*003e*/ 	.short	0x00ff


	//----- nvinfo : EIATTR_MERCURY_ISA_VERSION
	.align		4
        /*0040*/ 	.byte	0x03, 0x5f
        /*0042*/ 	.short	0x0101


	//----- nvinfo : EIATTR_VRC_CTA_INIT_COUNT
	.align		4
        /*0044*/ 	.byte	0x02, 0x4a
	.zero		1
	.zero		1


	//----- nvinfo : EIATTR_EXIT_INSTR_OFFSETS
	.align		4
        /*0048*/ 	.byte	0x04, 0x1c
        /*004a*/ 	.short	(.L_1767 - .L_1766)


	//   ....[0]....
.L_1766:
        /*004c*/ 	.word	0x00000130


	//   ....[1]....
        /*0050*/ 	.word	0x000001d0


	//----- nvinfo : EIATTR_CBANK_PARAM_SIZE
	.align		4
.L_1767:
        /*0054*/ 	.byte	0x03, 0x19
        /*0056*/ 	.short	0x0014


	//----- nvinfo : EIATTR_PARAM_CBANK
	.align		4
        /*0058*/ 	.byte	0x04, 0x0a
        /*005a*/ 	.short	(.L_1769 - .L_1768)
	.align		4
.L_1768:
        /*005c*/ 	.word	index@(.nv.constant0.sub_vv_f32)
        /*0060*/ 	.short	0x0380
        /*0062*/ 	.short	0x0014


	//----- nvinfo : EIATTR_SW_WAR
	.align		4
.L_1769:
        /*0064*/ 	.byte	0x04, 0x36
        /*0066*/ 	.short	(.L_1771 - .L_1770)
.L_1770:
        /*0068*/ 	.word	0x00000008
.L_1771:


//--------------------- .nv.info.sub_vv_f64       --------------------------
	.section	.nv.info.sub_vv_f64,"",@"SHT_CUDA_INFO"
	.sectionflags	@""
	.align	4


	//----- nvinfo : EIATTR_CUDA_API_VERSION
	.align		4
        /*0000*/ 	.byte	0x04, 0x37
        /*0002*/ 	.short	(.L_1773 - .L_1772)
.L_1772:
        /*0004*/ 	.word	0x00000082


	//----- nvinfo : EIATTR_KPARAM_INFO
	.align		4
.L_1773:
        /*0008*/ 	.byte	0x04, 0x17
        /*000a*/ 	.short	(.L_1775 - .L_1774)
.L_1774:
        /*000c*/ 	.word	0x00000000
        /*0010*/ 	.short	0x0002
        /*0012*/ 	.short	0x0010
        /*0014*/ 	.byte	0x00, 0xf0, 0x11, 0x00


	//----- nvinfo : EIATTR_KPARAM_INFO
	.align		4
.L_1775:
        /*0018*/ 	.byte	0x04, 0x17
        /*001a*/ 	.short	(.L_1777 - .L_1776)
.L_1776:
        /*001c*/ 	.word	0x00000000
        /*0020*/ 	.short	0x0001
        /*0022*/ 	.short	0x0008
        /*0024*/ 	.byte	0x00, 0xf5, 0x21, 0x00


	//----- nvinfo : EIATTR_KPARAM_INFO
	.align		4
.L_1777:
        /*0028*/ 	.byte	0x04, 0x17
        /*002a*/ 	.short	(.L_1779 - .L_1778)
.L_1778:
        /*002c*/ 	.word	0x00000000
        /*0030*/ 	.short	0x0000
        /*0032*/ 	.short	0x0000
        /*0034*/ 	.byte	0x00, 0xf5, 0x21, 0x00


	//----- nvinfo : EIATTR_SPARSE_MMA_MASK
	.align		4
.L_1779:
        /*0038*/ 	.byte	0x03, 0x50
        /*003a*/ 	.short	0x0000


	//----- nvinfo : EIATTR_MAXREG_COUNT
	.align		4
        /*003c*/ 	.byte	0x03, 0x1b
        /*003e*/ 	.short	0x00ff


	//----- nvinfo : EIATTR_MERCURY_ISA_VERSION
	.align		4
        /*0040*/ 	.byte	0x03, 0x5f
        /*0042*/ 	.short	0x0101


	//----- nvinfo : EIATTR_VRC_CTA_INIT_COUNT
	.align		4
        /*0044*/ 	.byte	0x02, 0x4a
	.zero		1
	.zero		1


	//----- nvinfo : EIATTR_EXIT_INSTR_OFFSETS
	.align		4
        /*0048*/ 	.byte	0x04, 0x1c
        /*004a*/ 	.short	(.L_1781 - .L_1780)


	//   ....[0]....
.L_1780:
        /*004c*/ 	.word	0x00000130


	//   ....[1]....
        /*0050*/ 	.word	0x000001d0


	//----- nvinfo : EIATTR_CBANK_PARAM_SIZE
	.align		4
.L_1781:
        /*0054*/ 	.byte	0x03, 0x19
        /*0056*/ 	.short	0x0014


	//----- nvinfo : EIATTR_PARAM_CBANK
	.align		4
        /*0058*/ 	.byte	0x04, 0x0a
        /*005a*/ 	.short	(.L_1783 - .L_1782)
	.align		4
.L_1782:
        /*005c*/ 	.word	index@(.nv.constant0.sub_vv_f64)
        /*0060*/ 	.short	0x0380
        /*0062*/ 	.short	0x0014


	//----- nvinfo : EIATTR_SW_WAR
	.align		4
.L_1783:
        /*0064*/ 	.byte	0x04, 0x36
        /*0066*/ 	.short	(.L_1785 - .L_1784)
.L_1784:
        /*0068*/ 	.word	0x00000008
.L_1785:


//--------------------- .nv.info.add_vv_f32       --------------------------
	.section	.nv.info.add_vv_f32,"",@"SHT_CUDA_INFO"
	.sectionflags	@""
	.align	4


	//----- nvinfo : EIATTR_CUDA_API_VERSION
	.align		4
        /*0000*/ 	.byte	0x04, 0x37
        /*0002*/ 	.short	(.L_1787 - .L_1786)
.L_1786:
        /*0004*/ 	.word	0x00000082


	//----- nvinfo : EIATTR_KPARAM_INFO
	.align		4
.L_1787:
        /*0008*/ 	.byte	0x04, 0x17
        /*000a*/ 	.short	(.L_1789 - .L_1788)
.L_1788:
        /*000c*/ 	.word	0x00000000
        /*0010*/ 	.short	0x0002
        /*0012*/ 	.short	0x0010
        /*0014*/ 	.byte	0x00, 0xf0, 0x11, 0x00


	//----- nvinfo : EIATTR_KPARAM_INFO
	.align		4
.L_1789:
        /*0018*/ 	.byte	0x04, 0x17
        /*001a*/ 	.short	(.L_1791 - .L_1790)
.L_1790:
        /*001c*/ 	.word	0x00000000
        /*0020*/ 	.short	0x0001
        /*0022*/ 	.short	0x0008
        /*0024*/ 	.byte	0x00, 0xf5, 0x21, 0x00


	//----- nvinfo : EIATTR_KPARAM_INFO
	.align		4
.L_1791:
        /*0028*/ 	.byte	0x04, 0x17
        /*002a*/ 	.short	(.L_1793 - .L_1792)
.L_1792:
        /*002c*/ 	.word	0x00000000
        /*0030*/ 	.short	0x0000
        /*0032*/ 	.short	0x0000
        /*0034*/ 	.byte	0x00, 0xf5, 0x21, 0x00


	//----- nvinfo : EIATTR_SPARSE_MMA_MASK
	.align		4
.L_1793:
        /*0038*/ 	.byte	0x03, 0x50
        /*003a*/ 	.short	0x0000


	//----- nvinfo : EIATTR_MAXREG_COUNT
	.align		4
        /*003c*/ 	.byte	0x03, 0x1b
        /*003e*/ 	.short	0x00ff


	//----- nvinfo : EIATTR_MERCURY_ISA_VERSION
	.align		4
        /*0040*/ 	.byte	0x03, 0x5f
        /*0042*/ 	.short	0x0101


	//----- nvinfo : EIATTR_VRC_CTA_INIT_COUNT
	.align		4
        /*0044*/ 	.byte	0x02, 0x4a
	.zero		1
	.zero		1


	//----- nvinfo : EIATTR_EXIT_INSTR_OFFSETS
	.align		4
        /*0048*/ 	.byte	0x04, 0x1c
        /*004a*/ 	.short	(.L_1795 - .L_1794)


	//   ....[0]....
.L_1794:
        /*004c*/ 	.word	0x00000130


	//   ....[1]....
        /*0050*/ 	.word	0x000001d0


	//----- nvinfo : EIATTR_CBANK_PARAM_SIZE
	.align		4
.L_1795:
        /*0054*/ 	.byte	0x03, 0x19
        /*0056*/ 	.short	0x0014


	//----- nvinfo : EIATTR_PARAM_CBANK
	.align		4
        /*0058*/ 	.byte	0x04, 0x0a
        /*005a*/ 	.short	(.L_1797 - .L_1796)
	.align		4
.L_1796:
        /*005c*/ 	.word	index@(.nv.constant0.add_vv_f32)
        /*0060*/ 	.short	0x0380
        /*0062*/ 	.short	0x0014


	//----- nvinfo : EIATTR_SW_WAR
	.align		4
.L_1797:
        /*0064*/ 	.byte	0x04, 0x36
        /*0066*/ 	.short	(.L_1799 - .L_1798)
.L_1798:
        /*0068*/ 	.word	0x00000008
.L_1799:


//--------------------- .nv.info.add_vv_f64       --------------------------
	.section	.nv.info.add_vv_f64,"",@"SHT_CUDA_INFO"
	.sectionflags	@""
	.align	4


	//----- nvinfo : EIATTR_CUDA_API_VERSION
	.align		4
        /*0000*/ 	.byte	0x04, 0x37
        /*0002*/ 	.short	(.L_1801 - .L_1800)
.L_1800:
        /*0004*/ 	.word	0x00000082


	//----- nvinfo : EIATTR_KPARAM_INFO
	.align		4
.L_1801:
        /*0008*/ 	.byte	0x04, 0x17
        /*000a*/ 	.short	(.L_1803 - .L_1802)
.L_1802:
        /*000c*/ 	.word	0x00000000
        /*0010*/ 	.short	0x0002
        /*0012*/ 	.short	0x0010
        /*0014*/ 	.byte	0x00, 0xf0, 0x11, 0x00


	//----- nvinfo : EIATTR_KPARAM_INFO
	.align		4
.L_1803:
        /*0018*/ 	.byte	0x04, 0x17
        /*001a*/ 	.short	(.L_1805 - .L_1804)
.L_1804:
        /*001c*/ 	.word	0x00000000
        /*0020*/ 	.short	0x0001
        /*0022*/ 	.short	0x0008
        /*0024*/ 	.byte	0x00, 0xf5, 0x21, 0x00


	//----- nvinfo : EIATTR_KPARAM_INFO
	.align		4
.L_1805:
        /*0028*/ 	.byte	0x04, 0x17
        /*002a*/ 	.short	(.L_1807 - .L_1806)
.L_1806:
        /*002c*/ 	.word	0x00000000
        /*0030*/ 	.short	0x0000
        /*0032*/ 	.short	0x0000
        /*0034*/ 	.byte	0x00, 0xf5, 0x21, 0x00


	//----- nvinfo : EIATTR_SPARSE_MMA_MASK
	.align		4
.L_1807:
        /*0038*/ 	.byte	0x03, 0x50
        /*003a*/ 	.short	0x0000


	//----- nvinfo : EIATTR_MAXREG_COUNT
	.align		4
        /*003c*/ 	.byte	0x03, 0x1b
        /*003e*/ 	.short	0x00ff


	//----- nvinfo : EIATTR_MERCURY_ISA_VERSION
	.align		4
        /*0040*/ 	.byte	0x03, 0x5f
        /*0042*/ 	.short	0x0101


	//----- nvinfo : EIATTR_VRC_CTA_INIT_COUNT
	.align		4
        /*0044*/ 	.byte	0x02, 0x4a
	.zero		1
	.zero		1


	//----- nvinfo : EIATTR_EXIT_INSTR_OFFSETS
	.align		4
        /*0048*/ 	.byte	0x04, 0x1c
        /*004a*/ 	.short	(.L_1809 - .L_1808)


	//   ....[0]....
.L_1808:
        /*004c*/ 	.word	0x00000130


	//   ....[1]....
        /*0050*/ 	.word	0x000001d0


	//----- nvinfo : EIATTR_CBANK_PARAM_SIZE
	.align		4
.L_1809:
        /*0054*/ 	.byte	0x03, 0x19
        /*0056*/ 	.short	0x0014


	//----- nvinfo : EIATTR_PARAM_CBANK
	.align		4
        /*0058*/ 	.byte	0x04, 0x0a
        /*005a*/ 	.short	(.L_1811 - .L_1810)
	.align		4
.L_1810:
        /*005c*/ 	.word	index@(.nv.constant0.add_vv_f64)
        /*0060*/ 	.short	0x0380
        /*0062*/ 	.short	0x0014


	//----- nvinfo : EIATTR_SW_WAR
	.align		4
.L_1811:
        /*0064*/ 	.byte	0x04, 0x36
        /*0066*/ 	.short	(.L_1813 - .L_1812)
.L_1812:
        /*0068*/ 	.word	0x00000008
.L_1813:


//--------------------- .nv.callgraph             --------------------------
	.section	.nv.callgraph,"",@"SHT_CUDA_CALLGRAPH"
	.align	4
	.sectionentsize	8
	.align		4
        /*0000*/ 	.word	0x00000000
	.align		4
        /*0004*/ 	.word	0xffffffff
	.align		4
        /*0008*/ 	.word	0x00000000
	.align		4
        /*000c*/ 	.word	0xfffffffe
	.align		4
        /*0010*/ 	.word	0x00000000
	.align		4
        /*0014*/ 	.word	0xfffffffd
	.align		4
        /*0018*/ 	.word	0x00000000
	.align		4
        /*001c*/ 	.word	0xfffffffc


//--------------------- .text.pow_ss_f32          --------------------------
	.section	.text.pow_ss_f32,"ax",@progbits
	.align	128
        .global         pow_ss_f32
        .type           pow_ss_f32,@function
        .size           pow_ss_f32,(.L_x_211 - pow_ss_f32)
        .other          pow_ss_f32,@"STO_CUDA_ENTRY STV_DEFAULT"
pow_ss_f32:
.text.pow_ss_f32:
[----:B------:R-:W-:Y:S08]  /*0000*/  LDC R1, c[0x0][0x37c] ;  /* 0x0000df00ff017b82 */ /* 0x000ff00000000800 */
[----:B------:R-:W-:Y:S01]  /*0010*/  S2UR UR4, SR_CTAID.Y ;  /* 0x00000000000479c3 */ /* 0x000fe20000002600 */
[----:B------:R-:W0:Y:S01]  /*0020*/  S2R R3, SR_TID.Z ;  /* 0x0000000000037919 */ /* 0x000e220000002300 */
[----:B------:R-:W1:Y:S01]  /*0030*/  LDCU UR6, c[0x0][0x370] ;  /* 0x00006e00ff0677ac */ /* 0x000e620008000800 */
[----:B------:R-:W2:Y:S01]  /*0040*/  S2R R5, SR_TID.Y ;  /* 0x0000000000057919 */ /* 0x000ea20000002200 */
[----:B------:R-:W3:Y:S04]  /*0050*/  LDCU UR7, c[0x0][0x374] ;  /* 0x00006e80ff0777ac */ /* 0x000ee80008000800 */
[----:B------:R-:W3:Y:S01]  /*0060*/  S2UR UR8, SR_CTAID.Z ;  /* 0x00000000000879c3 */ /* 0x000ee20000002700 */
[----:B------:R-:W4:Y:S01]  /*0070*/  S2R R7, SR_TID.X ;  /* 0x0000000000077919 */ /* 0x000f220000002100 */
[----:B------:R-:W4:Y:S01]  /*0080*/  LDCU UR9, c[0x0][0x360] ;  /* 0x00006c00ff0977ac */ /* 0x000f220008000800 */
[----:B------:R-:W2:Y:S05]  /*0090*/  LDCU UR10, c[0x0][0x364] ;  /* 0x00006c80ff0a77ac */ /* 0x000eaa0008000800 */
[----:B------:R-:W1:Y:S08]  /*00a0*/  S2UR UR5, SR_CTAID.X ;  /* 0x00000000000579c3 */ /* 0x000e700000002500 */
[----:B------:R-:W0:Y:S01]  /*00b0*/  LDC R0, c[0x0][0x368] ;  /* 0x0000da00ff007b82 */ /* 0x000e220000000800 */
[----:B---3--:R-:W-:-:S04]  /*00c0*/  UIMAD UR4, UR7, UR8, UR4 ;  /* 0x00000008070472a4 */ /* 0x008fc8000f8e0204 */
[----:B-1----:R-:W-:Y:S01]  /*00d0*/  UIMAD UR4, UR4, UR6, UR5 ;  /* 0x00000006040472a4 */ /* 0x002fe2000f8e0205 */
[----:B------:R-:W1:Y:S05]  /*00e0*/  LDCU UR5, c[0x0][0x390] ;  /* 0x00007200ff0577ac */ /* 0x000e6a0008000800 */
[----:B0-----:R-:W-:-:S04]  /*00f0*/  IMAD R0, R0, UR4, R3 ;  /* 0x0000000400007c24 */ /* 0x001fc8000f8e0203 */
[----:B--2---:R-:W-:-:S04]  /*0100*/  IMAD R0, R0, UR10, R5 ;  /* 0x0000000a00007c24 */ /* 0x004fc8000f8e0205 */
[----:B----4-:R-:W-:-:S05]  /*0110*/  IMAD R0, R0, UR9, R7 ;  /* 0x0000000900007c24 */ /* 0x010fca000f8e0207 */
[----:B-1----:R-:W-:-:S13]  /*0120*/  ISETP.GE.AND P0, PT, R0, UR5, PT ;  /* 0x0000000500007c0c */ /* 0x002fda000bf06270 */
[----:B------:R-:W-:Y:S05]  /*0130*/  @P0 EXIT ;  /* 0x000000000000094d */ /* 0x000fea0003800000 */
[----:B------:R-:W0:Y:S01]  /*0140*/  LDC.64 R2, c[0x0][0x380] ;  /* 0x0000e000ff027b82 */ /* 0x000e220000000a00 */
[----:B------:R-:W0:Y:S02]  /*0150*/  LDCU.64 UR4, c[0x0][0x358] ;  /* 0x00006b00ff0477ac */ /* 0x000e240008000a00 */
[----:B0-----:R-:W2:Y:S05]  /*0160*/  LDG.E R0, desc[UR4][R2.64] ;  /* 0x0000000402007981 */ /* 0x001eaa000c1e1900 */
[----:B------:R-:W0:Y:S02]  /*0170*/  LDC.64 R4, c[0x0][0x388] ;  /* 0x0000e200ff047b82 */ /* 0x000e240000000a00 */
[----:B0-----:R0:W3:Y:S01]  /*0180*/  LDG.E R5, desc[UR4][R4.64] ;  /* 0x0000000404057981 */ /* 0x0010e2000c1e1900 */
[----:B------:R-:W-:-:S02]  /*0190*/  HFMA2 R13, -RZ, RZ, 0.771484375, 0.21533203125 ;  /* 0x3a2c32e4ff0d7431 */ /* 0x000fc400000001ff */
[C---:B--2---:R-:W-:Y:S01]  /*01a0*/  FMUL R7, |R0|.reuse, 16777216 ;  /* 0x4b80000000077820 */ /* 0x044fe20000400200 */
[----:B------:R-:W-:-:S04]  /*01b0*/  FSETP.GEU.AND P0, PT, |R0|, 1.175494350822287508e-38, PT ;  /* 0x008000000000780b */ /* 0x000fc80003f0e200 */
[----:B------:R-:W-:Y:S02]  /*01c0*/  FSEL R7, R7, |R0|, !P0 ;  /* 0x4000000007077208 */ /* 0x000fe40004000000 */
[----:B0-----:R-:W-:Y:S02]  /*01d0*/  FSEL R4, RZ, -24, P0 ;  /* 0xc1c00000ff047808 */ /* 0x001fe40000000000 */
[----:B------:R-:W-:-:S04]  /*01e0*/  IADD3 R6, PT, PT, R7, -0x3f3504f3, RZ ;  /* 0xc0cafb0d07067810 */ /* 0x000fc80007ffe0ff */
[----:B------:R-:W-:-:S04]  /*01f0*/  LOP3.LUT R6, R6, 0xff800000, RZ, 0xc0, !PT ;  /* 0xff80000006067812 */ /* 0x000fc800078ec0ff */
[----:B------:R-:W-:-:S05]  /*0200*/  IADD3 R7, PT, PT, R7, -R6, RZ ;  /* 0x8000000607077210 */ /* 0x000fca0007ffe0ff */
[C---:B------:R-:W-:Y:S01]  /*0210*/  FADD R9, R7.reuse, 1 ;  /* 0x3f80000007097421 */ /* 0x040fe20000000000 */
[----:B------:R-:W-:Y:S01]  /*0220*/  FADD R8, R7, -1 ;  /* 0xbf80000007087421 */ /* 0x000fe20000000000 */
[----:B------:R-:W-:-:S03]  /*0230*/  I2FP.F32.S32 R7, R6 ;  /* 0x0000000600077245 */ /* 0x000fc60000201400 */
[----:B------:R-:W-:Y:S01]  /*0240*/  FADD R10, R8, R8 ;  /* 0x00000008080a7221 */ /* 0x000fe20000000000 */
[----:B------:R-:W0:Y:S01]  /*0250*/  MUFU.RCP R9, R9 ;  /* 0x0000000900097308 */ /* 0x000e220000001000 */
[----:B------:R-:W-:Y:S02]  /*0260*/  FFMA R4, R7, 1.1920928955078125e-07, R4 ;  /* 0x3400000007047823 */ /* 0x000fe40000000004 */
[----:B0-----:R-:W-:-:S04]  /*0270*/  FMUL R11, R9, R10 ;  /* 0x0000000a090b7220 */ /* 0x001fc80000400000 */
[----:B------:R-:W-:Y:S01]  /*0280*/  FADD R7, R8, -R11 ;  /* 0x8000000b08077221 */ /* 0x000fe20000000000 */
[C---:B------:R-:W-:Y:S01]  /*0290*/  FMUL R6, R11.reuse, R11 ;  /* 0x0000000b0b067220 */ /* 0x040fe20000400000 */
[----:B------:R-:W-:Y:S02]  /*02a0*/  FFMA R15, R11, 1.4426950216293334961, R4 ;  /* 0x3fb8aa3b0b0f7823 */ /* 0x000fe40000000004 */
[----:B------:R-:W-:Y:S01]  /*02b0*/  FADD R7, R7, R7 ;  /* 0x0000000707077221 */ /* 0x000fe20000000000 */
[----:B------:R-:W-:Y:S01]  /*02c0*/  FFMA R13, R6, R13, 0.0032181653659790754318 ;  /* 0x3b52e7db060d7423 */ /* 0x000fe2000000000d */
[----:B------:R-:W-:Y:S02]  /*02d0*/  FADD R4, R4, -R15 ;  /* 0x8000000f04047221 */ /* 0x000fe40000000000 */
[----:B------:R-:W-:Y:S01]  /*02e0*/  FFMA R8, R8, -R11, R7 ;  /* 0x8000000b08087223 */ /* 0x000fe20000000007 */
[----:B------:R-:W-:Y:S01]  /*02f0*/  FFMA R13, R6, R13, 0.018033718690276145935 ;  /* 0x3c93bb73060d7423 */ /* 0x000fe2000000000d */
[----:B------:R-:W-:-:S02]  /*0300*/  FFMA R7, R11, 1.4426950216293334961, R4 ;  /* 0x3fb8aa3b0b077823 */ /* 0x000fc40000000004 */
[----:B------:R-:W-:Y:S01]  /*0310*/  FMUL R8, R9, R8 ;  /* 0x0000000809087220 */ /* 0x000fe20000400000 */
[----:B------:R-:W-:-:S03]  /*0320*/  FFMA R13, R6, R13, 0.12022458761930465698 ;  /* 0x3df6384f060d7423 */ /* 0x000fc6000000000d */
[----:B------:R-:W-:Y:S01]  /*0330*/  FFMA R4, R8, 1.4426950216293334961, R7 ;  /* 0x3fb8aa3b08047823 */ /* 0x000fe20000000007 */
[----:B------:R-:W-:-:S03]  /*0340*/  FMUL R6, R6, R13 ;  /* 0x0000000d06067220 */ /* 0x000fc60000400000 */
[----:B------:R-:W-:Y:S01]  /*0350*/  FFMA R7, R11, 1.9251366722983220825e-08, R4 ;  /* 0x32a55e340b077823 */ /* 0x000fe20000000004 */
[----:B------:R-:W-:-:S04]  /*0360*/  FMUL R4, R6, 3 ;  /* 0x4040000006047820 */ /* 0x000fc80000400000 */
[----:B------:R-:W-:-:S04]  /*0370*/  FFMA R7, R8, R4, R7 ;  /* 0x0000000408077223 */ /* 0x000fc80000000007 */
[----:B------:R-:W-:Y:S01]  /*0380*/  FFMA R6, R11, R6, R7 ;  /* 0x000000060b067223 */ /* 0x000fe20000000007 */
[----:B------:R-:W-:-:S03]  /*0390*/  MOV R11, 0x391fcb8e ;  /* 0x391fcb8e000b7802 */ /* 0x000fc60000000f00 */
[----:B------:R-:W-:-:S04]  /*03a0*/  FADD R4, R15, R6 ;  /* 0x000000060f047221 */ /* 0x000fc80000000000 */
[----:B---3--:R-:W-:Y:S01]  /*03b0*/  FMUL R8, R5, R4 ;  /* 0x0000000405087220 */ /* 0x008fe20000400000 */
[----:B------:R-:W-:-:S03]  /*03c0*/  FADD R15, -R15, R4 ;  /* 0x000000040f0f7221 */ /* 0x000fc60000000100 */
[----:B------:R-:W0:Y:S01]  /*03d0*/  FRND R9, R8 ;  /* 0x0000000800097307 */ /* 0x000e220000201000 */
[----:B------:R-:W-:Y:S01]  /*03e0*/  FADD R6, R6, -R15 ;  /* 0x8000000f06067221 */ /* 0x000fe20000000000 */
[C---:B------:R-:W-:Y:S01]  /*03f0*/  FFMA R7, R5.reuse, R4, -R8 ;  /* 0x0000000405077223 */ /* 0x040fe20000000808 */
[C---:B------:R-:W-:Y:S02]  /*0400*/  FSETP.GT.AND P1, PT, |R8|.reuse, 152, PT ;  /* 0x431800000800780b */ /* 0x040fe40003f24200 */
[C---:B------:R-:W-:Y:S01]  /*0410*/  FSETP.GEU.AND P2, PT, R8.reuse, RZ, PT ;  /* 0x000000ff0800720b */ /* 0x040fe20003f4e000 */
[----:B------:R-:W-:Y:S02]  /*0420*/  FFMA R6, R5, R6, R7 ;  /* 0x0000000605067223 */ /* 0x000fe40000000007 */
[----:B------:R-:W1:Y:S01]  /*0430*/  F2I.NTZ R4, R8 ;  /* 0x0000000800047305 */ /* 0x000e620000203100 */
[----:B0-----:R-:W-:Y:S01]  /*0440*/  FADD R7, R8, -R9 ;  /* 0x8000000908077221 */ /* 0x001fe20000000000 */
[----:B------:R-:W-:-:S03]  /*0450*/  FSETP.GT.AND P0, PT, R9, RZ, PT ;  /* 0x000000ff0900720b */ /* 0x000fc60003f04000 */
[----:B------:R-:W-:Y:S01]  /*0460*/  FADD R6, R6, R7 ;  /* 0x0000000706067221 */ /* 0x000fe20000000000 */
[----:B------:R-:W-:Y:S02]  /*0470*/  SEL R9, RZ, 0x83000000, P0 ;  /* 0x83000000ff097807 */ /* 0x000fe40000000000 */
[----:B------:R-:W-:Y:S01]  /*0480*/  FSETP.NEU.AND P0, PT, R5, RZ, PT ;  /* 0x000000ff0500720b */ /* 0x000fe20003f0d000 */
[----:B------:R-:W-:Y:S01]  /*0490*/  FFMA R7, R6, R11, 0.0013391353422775864601 ;  /* 0x3aaf85ed06077423 */ /* 0x000fe2000000000b */
[----:B------:R-:W-:Y:S02]  /*04a0*/  IADD3 R10, PT, PT, R9, 0x7f000000, RZ ;  /* 0x7f000000090a7810 */ /* 0x000fe40007ffe0ff */
[----:B------:R-:W-:Y:S01]  /*04b0*/  FSETP.EQ.OR P0, PT, R0, 1, !P0 ;  /* 0x3f8000000000780b */ /* 0x000fe20004702400 */
[----:B------:R-:W-:Y:S01]  /*04c0*/  FFMA R7, R6, R7, 0.0096188392490148544312 ;  /* 0x3c1d985606077423 */ /* 0x000fe20000000007 */
[----:B-1----:R-:W-:-:S03]  /*04d0*/  LEA R4, R4, -R9, 0x17 ;  /* 0x8000000904047211 */ /* 0x002fc600078eb8ff */
[----:B------:R-:W-:-:S04]  /*04e0*/  FFMA R7, R6, R7, 0.055503588169813156128 ;  /* 0x3d6357bb06077423 */ /* 0x000fc80000000007 */
[----:B------:R-:W-:-:S04]  /*04f0*/  FFMA R7, R6, R7, 0.24022644758224487305 ;  /* 0x3e75fdec06077423 */ /* 0x000fc80000000007 */
[----:B------:R-:W-:-:S04]  /*0500*/  FFMA R7, R6, R7, 0.69314718246459960938 ;  /* 0x3f31721806077423 */ /* 0x000fc80000000007 */
[----:B------:R-:W-:-:S04]  /*0510*/  FFMA R7, R6, R7, 1 ;  /* 0x3f80000006077423 */ /* 0x000fc80000000007 */
[----:B------:R-:W-:-:S04]  /*0520*/  FMUL R7, R7, R10 ;  /* 0x0000000a07077220 */ /* 0x000fc80000400000 */
[----:B------:R-:W-:Y:S01]  /*0530*/  FMUL R4, R7, R4 ;  /* 0x0000000407047220 */ /* 0x000fe20000400000 */
[----:B------:R-:W-:Y:S01]  /*0540*/  HFMA2 R7, -RZ, RZ, 1.875, 0 ;  /* 0x3f800000ff077431 */ /* 0x000fe200000001ff */
[----:B------:R-:W-:Y:S01]  /*0550*/  @P1 FSEL R4, RZ, +INF , !P2 ;  /* 0x7f800000ff041808 */ /* 0x000fe20005000000 */
[----:B------:R-:W-:Y:S06]  /*0560*/  @P0 BRA `(.L_x_0) ;  /* 0x00000000006c0947 */ /* 0x000fec0003800000 */
[----:B------:R-:W-:-:S04]  /*0570*/  FSETP.NAN.AND P0, PT, |R5|, |R5|, PT ;  /* 0x400000050500720b */ /* 0x000fc80003f08200 */
[----:B------:R-:W-:-:S13]  /*0580*/  FSETP.NUM.AND P0, PT, |R0|, |R0|, !P0 ;  /* 0x400000000000720b */ /* 0x000fda0004707200 */
[----:B------:R-:W-:Y:S01]  /*0590*/  @!P0 FADD R7, R0, R5 ;  /* 0x0000000500078221 */ /* 0x000fe20000000000 */
[----:B------:R-:W-:Y:S06]  /*05a0*/  @!P0 BRA `(.L_x_0) ;  /* 0x00000000005c8947 */ /* 0x000fec0003800000 */
[----:B------:R-:W-:Y:S01]  /*05b0*/  FMUL R6, R5, 0.5 ;  /* 0x3f00000005067820 */ /* 0x000fe20000400000 */
[C---:B------:R-:W-:Y:S02]  /*05c0*/  FSETP.NEU.AND P0, PT, |R0|.reuse, +INF , PT ;  /* 0x7f8000000000780b */ /* 0x040fe40003f0d200 */
[----:B------:R-:W-:-:S03]  /*05d0*/  FSETP.NEU.AND P1, PT, R0, RZ, PT ;  /* 0x000000ff0000720b */ /* 0x000fc60003f2d000 */
[----:B------:R-:W0:Y:S02]  /*05e0*/  FRND.TRUNC R6, R6 ;  /* 0x0000000600067307 */ /* 0x000e24000020d000 */
[----:B0-----:R-:W-:-:S04]  /*05f0*/  FADD R8, R6, R6 ;  /* 0x0000000606087221 */ /* 0x001fc80000000000 */
[----:B------:R-:W-:-:S04]  /*0600*/  FADD R8, R5, -R8 ;  /* 0x8000000805087221 */ /* 0x000fc80000000000 */
[----:B------:R-:W-:Y:S05]  /*0610*/  @P0 BRA P1, `(.L_x_1) ;  /* 0x0000000000180947 */ /* 0x000fea0000800000 */
[----:B------:R-:W-:Y:S01]  /*0620*/  FSETP.GEU.AND P1, PT, R5, RZ, PT ;  /* 0x000000ff0500720b */ /* 0x000fe20003f2e000 */
[----:B------:R-:W-:Y:S01]  /*0630*/  FADD R7, R0, R0 ;  /* 0x0000000000077221 */ /* 0x000fe20000000000 */
[----:B------:R-:W-:-:S11]  /*0640*/  FSETP.NEU.AND P0, PT, |R8|, 1, PT ;  /* 0x3f8000000800780b */ /* 0x000fd60003f0d200 */
[----:B------:R-:W-:-:S04]  /*0650*/  @!P1 LOP3.LUT R7, R7, 0x7f800000, RZ, 0x3c, !PT ;  /* 0x7f80000007079812 */ /* 0x000fc800078e3cff */
[----:B------:R-:W-:Y:S01]  /*0660*/  @P0 LOP3.LUT R7, R7, 0x7fffffff, RZ, 0xc0, !PT ;  /* 0x7fffffff07070812 */ /* 0x000fe200078ec0ff */
[----:B------:R-:W-:Y:S06]  /*0670*/  BRA `(.L_x_0) ;  /* 0x0000000000287947 */ /* 0x000fec0003800000 */
.L_x_1:
[----:B------:R-:W-:Y:S02]  /*0680*/  FSETP.NEU.AND P0, PT, |R5|, +INF , PT ;  /* 0x7f8000000500780b */ /* 0x000fe40003f0d200 */
[----:B------:R-:W-:-:S13]  /*0690*/  FSETP.EQ.AND P1, PT, R0, -1, PT ;  /* 0xbf8000000000780b */ /* 0x000fda0003f22000 */
[----:B------:R-:W-:Y:S05]  /*06a0*/  @!P0 BRA P1, `(.L_x_0) ;  /* 0x00000000001c8947 */ /* 0x000fea0000800000 */
[----:B------:R-:W-:Y:S02]  /*06b0*/  FSETP.GEU.AND P1, PT, R0, RZ, PT ;  /* 0x000000ff0000720b */ /* 0x000fe40003f2e000 */
[----:B------:R-:W-:-:S11]  /*06c0*/  MOV R7, R4 ;  /* 0x0000000400077202 */ /* 0x000fd60000000f00 */
[----:B------:R-:W0:Y:S01]  /*06d0*/  @!P1 FRND.FLOOR R0, R5 ;  /* 0x0000000500009307 */ /* 0x000e220000205000 */
[----:B------:R-:W-:Y:S02]  /*06e0*/  @!P1 FSETP.NEU.AND P2, PT, |R8|, 1, PT ;  /* 0x3f8000000800980b */ /* 0x000fe40003f4d200 */
[----:B0-----:R-:W-:Y:S02]  /*06f0*/  @!P1 FSETP.NEU.AND P0, PT, R5, R0, PT ;  /* 0x000000000500920b */ /* 0x001fe40003f0d000 */
[----:B------:R-:W-:-:S04]  /*0700*/  @!P1 FSEL R0, R4, -R4, P2 ;  /* 0x8000000404009208 */ /* 0x000fc80001000000 */
[----:B------:R-:W-:-:S07]  /*0710*/  @!P1 FSEL R7, R0, +QNAN , !P0 ;  /* 0x7fffffff00079808 */ /* 0x000fce0004000000 */
.L_x_0:
[----:B------:R-:W-:Y:S01]  /*0720*/  STG.E desc[UR4][R2.64], R7 ;  /* 0x0000000702007986 */ /* 0x000fe2000c101904 */
[----:B------:R-:W-:Y:S05]  /*0730*/  EXIT ;  /* 0x000000000000794d */ /* 0x000fea0003800000 */
.L_x_2:
[----:B------:R-:W-:-:S00]  /*0740*/  BRA `(.L_x_2) ;  /* 0xfffffffc00fc7947 */ /* 0x000fc0000383ffff */
[----:B------:R-:W-:-:S00]  /*0750*/  NOP ;  /* 0x0000000000007918 */ /* 0x000fc00000000000 */
        /* <DEDUP_REMOVED lines=10> */
.L_x_211:


//--------------------- .text.pow_ss_f64          --------------------------
	.section	.text.pow_ss_f64,"ax",@progbits
	.align	128
        .global         pow_ss_f64
        .type           pow_ss_f64,@function
        .size           pow_ss_f64,(.L_x_199 - pow_ss_f64)
        .other          pow_ss_f64,@"STO_CUDA_ENTRY STV_DEFAULT"
pow_ss_f64:
.text.pow_ss_f64:
        /* <DEDUP_REMOVED lines=21> */
[----:B------:R-:W0:Y:S07]  /*0150*/  LDCU.64 UR4, c[0x0][0x358] ;  /* 0x00006b00ff0477ac */ /* 0x000e2e0008000a00 */
[----:B------:R-:W1:Y:S01]  /*0160*/  LDC.64 R4, c[0x0][0x380] ;  /* 0x0000e000ff047b82 */ /* 0x000e620000000a00 */
[----:B0-----:R-:W2:Y:S04]  /*0170*/  LDG.E.64 R2, desc[UR4][R2.64] ;  /* 0x0000000402027981 */ /* 0x001ea8000c1e1b00 */
[----:B-1----:R-:W3:Y:S01]  /*0180*/  LDG.E.64 R4, desc[UR4][R4.64] ;  /* 0x0000000404047981 */ /* 0x002ee2000c1e1b00 */
[----:B--2---:R-:W-:-:S04]  /*0190*/  SHF.R.U32.HI R0, RZ, 0x14, R3 ;  /* 0x00000014ff007819 */ /* 0x004fc80000011603 */
[----:B------:R-:W-:Y:S01]  /*01a0*/  LOP3.LUT R0, R0, 0x7ff, RZ, 0xc0, !PT ;  /* 0x000007ff00007812 */ /* 0x000fe200078ec0ff */
[----:B---3--:R-:W-:-:S04]  /*01b0*/  DSETP.NEU.AND P2, PT, R4, RZ, PT ;  /* 0x000000ff0400722a */ /* 0x008fc80003f4d000 */
[----:B------:R-:W-:-:S05]  /*01c0*/  VIADD R7, R0, 0xfffffc0c ;  /* 0xfffffc0c00077836 */ /* 0x000fca0000000000 */
[CC--:B------:R-:W-:Y:S02]  /*01d0*/  SHF.L.U32 R0, R2.reuse, R7.reuse, RZ ;  /* 0x0000000702007219 */ /* 0x0c0fe400000006ff */
[----:B------:R-:W-:Y:S02]  /*01e0*/  SHF.L.U64.HI R7, R2, R7, R3 ;  /* 0x0000000702077219 */ /* 0x000fe40000010203 */
[----:B------:R-:W-:-:S04]  /*01f0*/  ISETP.NE.U32.AND P1, PT, R0, RZ, PT ;  /* 0x000000ff0000720c */ /* 0x000fc80003f25070 */
[----:B------:R-:W-:-:S04]  /*0200*/  ISETP.NE.AND.EX P1, PT, R7, -0x80000000, PT, P1 ;  /* 0x800000000700780c */ /* 0x000fc80003f25310 */
[----:B------:R-:W-:Y:S01]  /*0210*/  PLOP3.LUT P0, PT, P1, PT, PT, 0x8, 0x80 ;  /* 0x000000000080781c */ /* 0x000fe20000f0e170 */
[----:B------:R-:W-:-:S12]  /*0220*/  @P2 BRA `(.L_x_3) ;  /* 0x0000000000182947 */ /* 0x000fd80003800000 */
[----:B------:R-:W-:Y:S01]  /*0230*/  ISETP.GE.AND P2, PT, R3, RZ, PT ;  /* 0x000000ff0300720c */ /* 0x000fe20003f46270 */
[----:B------:R-:W-:Y:S01]  /*0240*/  DSETP.NEU.AND P0, PT, |R2|, 0.5, !P1 ;  /* 0x3fe000000200742a */ /* 0x000fe20004f0d200 */
[----:B------:R-:W-:-:S05]  /*0250*/  IMAD.MOV.U32 R6, RZ, RZ, RZ ;  /* 0x000000ffff067224 */ /* 0x000fca00078e00ff */
[----:B------:R-:W-:-:S06]  /*0260*/  SEL R7, R5, RZ, P0 ;  /* 0x000000ff05077207 */ /* 0x000fcc0000000000 */
[----:B------:R-:W-:Y:S01]  /*0270*/  @!P2 LOP3.LUT R7, R7, 0x7ff00000, RZ, 0xfc, !PT ;  /* 0x7ff000000707a812 */ /* 0x000fe200078efcff */
[----:B------:R-:W-:Y:S06]  /*0280*/  BRA `(.L_x_4) ;  /* 0x00000000003c7947 */ /* 0x000fec0003800000 */
.L_x_3:
[----:B------:R-:W-:Y:S01]  /*0290*/  DADD R6, -RZ, |R4| ;  /* 0x00000000ff067229 */ /* 0x000fe20000000504 */
[----:B------:R-:W-:-:S10]  /*02a0*/  MOV R0, 0x2c0 ;  /* 0x000002c000007802 */ /* 0x000fd40000000f00 */
[----:B------:R-:W-:Y:S05]  /*02b0*/  CALL.REL.NOINC `($pow_ss_f64$__internal_accurate_pow) ;  /* 0x0000000000c87944 */ /* 0x000fea0003c00000 */
[----:B------:R-:W-:Y:S01]  /*02c0*/  IMAD.MOV.U32 R8, RZ, RZ, R11 ;  /* 0x000000ffff087224 */ /* 0x000fe200078e000b */
[----:B------:R-:W0:Y:S01]  /*02d0*/  FRND.F64.TRUNC R6, R2 ;  /* 0x0000000200067313 */ /* 0x000e22000030d800 */
[----:B------:R-:W-:Y:S01]  /*02e0*/  IMAD.MOV.U32 R9, RZ, RZ, R10 ;  /* 0x000000ffff097224 */ /* 0x000fe200078e000a */
[----:B------:R-:W-:-:S05]  /*02f0*/  ISETP.GE.AND P2, PT, R5, RZ, PT ;  /* 0x000000ff0500720c */ /* 0x000fca0003f46270 */
[----:B------:R-:W-:Y:S02]  /*0300*/  DADD R8, -RZ, -R8 ;  /* 0x00000000ff087229 */ /* 0x000fe40000000908 */
[----:B0-----:R-:W-:-:S08]  /*0310*/  DSETP.NEU.AND P1, PT, R2, R6, PT ;  /* 0x000000060200722a */ /* 0x001fd00003f2d000 */
[-C--:B------:R-:W-:Y:S02]  /*0320*/  FSEL R0, R8, R11.reuse, P0 ;  /* 0x0000000b08007208 */ /* 0x080fe40000000000 */
[-C--:B------:R-:W-:Y:S02]  /*0330*/  FSEL R9, R9, R10.reuse, P0 ;  /* 0x0000000a09097208 */ /* 0x080fe40000000000 */
[----:B------:R-:W-:Y:S02]  /*0340*/  FSEL R6, R0, R11, !P2 ;  /* 0x0000000b00067208 */ /* 0x000fe40005000000 */
[----:B------:R-:W-:Y:S02]  /*0350*/  FSEL R7, R9, R10, !P2 ;  /* 0x0000000a09077208 */ /* 0x000fe40005000000 */
[----:B------:R-:W-:Y:S02]  /*0360*/  @!P2 FSEL R6, R6, RZ, !P1 ;  /* 0x000000ff0606a208 */ /* 0x000fe40004800000 */
[----:B------:R-:W-:-:S07]  /*0370*/  @!P2 FSEL R7, R7, -QNAN , !P1 ;  /* 0xfff800000707a808 */ /* 0x000fce0004800000 */
.L_x_4:
[----:B------:R-:W-:-:S10]  /*0380*/  DADD R8, R4, R2 ;  /* 0x0000000004087229 */ /* 0x000fd40000000002 */
[----:B------:R-:W-:-:S04]  /*0390*/  LOP3.LUT R8, R9, 0x7ff00000, RZ, 0xc0, !PT ;  /* 0x7ff0000009087812 */ /* 0x000fc800078ec0ff */
[----:B------:R-:W-:-:S13]  /*03a0*/  ISETP.NE.AND P1, PT, R8, 0x7ff00000, PT ;  /* 0x7ff000000800780c */ /* 0x000fda0003f25270 */
[----:B------:R-:W-:Y:S05]  /*03b0*/  @P1 BRA `(.L_x_5) ;  /* 0x0000000000641947 */ /* 0x000fea0003800000 */
[----:B------:R-:W-:-:S06]  /*03c0*/  DSETP.NAN.AND P1, PT, R2, R2, PT ;  /* 0x000000020200722a */ /* 0x000fcc0003f28000 */
[----:B------:R-:W-:-:S14]  /*03d0*/  DSETP.NUM.AND P1, PT, R4, R4, !P1 ;  /* 0x000000040400722a */ /* 0x000fdc0004f27000 */
[----:B------:R-:W-:Y:S01]  /*03e0*/  @!P1 DADD R6, R4, R2 ;  /* 0x0000000004069229 */ /* 0x000fe20000000002 */
[----:B------:R-:W-:Y:S10]  /*03f0*/  @!P1 BRA `(.L_x_5) ;  /* 0x0000000000549947 */ /* 0x000ff40003800000 */
[----:B------:R-:W-:-:S14]  /*0400*/  DSETP.NEU.AND P1, PT, |R2|, +INF , PT ;  /* 0x7ff000000200742a */ /* 0x000fdc0003f2d200 */
[----:B------:R-:W-:Y:S05]  /*0410*/  @P1 BRA `(.L_x_6) ;  /* 0x0000000000201947 */ /* 0x000fea0003800000 */
[----:B------:R-:W-:Y:S01]  /*0420*/  ISETP.GE.AND P1, PT, R3, RZ, PT ;  /* 0x000000ff0300720c */ /* 0x000fe20003f26270 */
[----:B------:R-:W-:-:S06]  /*0430*/  DSETP.GT.AND P0, PT, |R4|, 1, PT ;  /* 0x3ff000000400742a */ /* 0x000fcc0003f04200 */
[----:B------:R-:W-:Y:S01]  /*0440*/  SEL R6, RZ, 0x7ff00000, !P0 ;  /* 0x7ff00000ff067807 */ /* 0x000fe20004000000 */
[----:B------:R-:W-:-:S05]  /*0450*/  DSETP.NEU.AND P0, PT, R4, -1, PT ;  /* 0xbff000000400742a */ /* 0x000fca0003f0d000 */
[----:B------:R-:W-:-:S04]  /*0460*/  @!P1 LOP3.LUT R6, R6, 0x7ff00000, RZ, 0x3c, !PT ;  /* 0x7ff0000006069812 */ /* 0x000fc800078e3cff */
[----:B------:R-:W-:Y:S01]  /*0470*/  SEL R7, R6, 0x3ff00000, P0 ;  /* 0x3ff0000006077807 */ /* 0x000fe20000000000 */
[----:B------:R-:W-:Y:S01]  /*0480*/  IMAD.MOV.U32 R6, RZ, RZ, RZ ;  /* 0x000000ffff067224 */ /* 0x000fe200078e00ff */
[----:B------:R-:W-:Y:S06]  /*0490*/  BRA `(.L_x_5) ;  /* 0x00000000002c7947 */ /* 0x000fec0003800000 */
.L_x_6:
[----:B------:R-:W-:-:S14]  /*04a0*/  DSETP.NEU.AND P1, PT, |R4|, +INF , PT ;  /* 0x7ff000000400742a */ /* 0x000fdc0003f2d200 */
[----:B------:R-:W-:Y:S05]  /*04b0*/  @P1 BRA `(.L_x_5) ;  /* 0x0000000000241947 */ /* 0x000fea0003800000 */
[C---:B------:R-:W-:Y:S01]  /*04c0*/  ISETP.GE.AND P2, PT, R3.reuse, RZ, PT ;  /* 0x000000ff0300720c */ /* 0x040fe20003f46270 */
[----:B------:R-:W-:Y:S01]  /*04d0*/  IMAD.MOV.U32 R6, RZ, RZ, RZ ;  /* 0x000000ffff067224 */ /* 0x000fe200078e00ff */
[----:B------:R-:W-:Y:S02]  /*04e0*/  LOP3.LUT R0, R3, 0x7fffffff, RZ, 0xc0, !PT ;  /* 0x7fffffff03007812 */ /* 0x000fe400078ec0ff */
[----:B------:R-:W-:Y:S02]  /*04f0*/  SEL R7, RZ, 0x7ff00000, !P2 ;  /* 0x7ff00000ff077807 */ /* 0x000fe40005000000 */
[----:B------:R-:W-:Y:S02]  /*0500*/  ISETP.GE.AND P1, PT, R5, RZ, PT ;  /* 0x000000ff0500720c */ /* 0x000fe40003f26270 */
[----:B------:R-:W-:Y:S01]  /*0510*/  ISETP.NE.AND P2, PT, R0, 0x3fe00000, PT ;  /* 0x3fe000000000780c */ /* 0x000fe20003f45270 */
[----:B------:R-:W-:-:S05]  /*0520*/  VIADD R0, R7, 0x80000000 ;  /* 0x8000000007007836 */ /* 0x000fca0000000000 */
[----:B------:R-:W-:-:S05]  /*0530*/  SEL R0, R0, R7, P2 ;  /* 0x0000000700007207 */ /* 0x000fca0001000000 */
[----:B------:R-:W-:-:S07]  /*0540*/  @!P1 SEL R7, R0, R7, P0 ;  /* 0x0000000700079207 */ /* 0x000fce0000000000 */
.L_x_5:
[----:B------:R-:W0:Y:S01]  /*0550*/  LDC.64 R8, c[0x0][0x380] ;  /* 0x0000e000ff087b82 */ /* 0x000e220000000a00 */
[----:B------:R-:W-:Y:S02]  /*0560*/  DSETP.NEU.AND P1, PT, R2, RZ, PT ;  /* 0x000000ff0200722a */ /* 0x000fe40003f2d000 */
[----:B------:R-:W-:-:S04]  /*0570*/  DSETP.NEU.AND P0, PT, R4, 1, PT ;  /* 0x3ff000000400742a */ /* 0x000fc80003f0d000 */
[----:B------:R-:W-:Y:S02]  /*0580*/  FSEL R2, R6, RZ, P1 ;  /* 0x000000ff06027208 */ /* 0x000fe40000800000 */
[----:B------:R-:W-:Y:S02]  /*0590*/  FSEL R6, R7, 1.875, P1 ;  /* 0x3ff0000007067808 */ /* 0x000fe40000800000 */
[----:B------:R-:W-:Y:S02]  /*05a0*/  FSEL R2, R2, RZ, P0 ;  /* 0x000000ff02027208 */ /* 0x000fe40000000000 */
[----:B------:R-:W-:-:S05]  /*05b0*/  FSEL R3, R6, 1.875, P0 ;  /* 0x3ff0000006037808 */ /* 0x000fca0000000000 */
[----:B0-----:R-:W-:Y:S01]  /*05c0*/  STG.E.64 desc[UR4][R8.64], R2 ;  /* 0x0000000208007986 */ /* 0x001fe2000c101b04 */
[----:B------:R-:W-:Y:S05]  /*05d0*/  EXIT ;  /* 0x000000000000794d */ /* 0x000fea0003800000 */
        .type           $pow_ss_f64$__internal_accurate_pow,@function
        .size           $pow_ss_f64$__internal_accurate_pow,(.L_x_199 - $pow_ss_f64$__internal_accurate_pow)
$pow_ss_f64$__internal_accurate_pow:
[----:B------:R-:W-:Y:S01]  /*05e0*/  ISETP.GT.U32.AND P1, PT, R7, 0xfffff, PT ;  /* 0x000fffff0700780c */ /* 0x000fe20003f24070 */
[----:B------:R-:W-:Y:S01]  /*05f0*/  IMAD.MOV.U32 R8, RZ, RZ, R7 ;  /* 0x000000ffff087224 */ /* 0x000fe200078e0007 */
[----:B------:R-:W-:Y:S01]  /*0600*/  UMOV UR6, 0x7d2cafe2 ;  /* 0x7d2cafe200067882 */ /* 0x000fe20000000000 */
[----:B------:R-:W-:Y:S01]  /*0610*/  IMAD.MOV.U32 R14, RZ, RZ, RZ ;  /* 0x000000ffff0e7224 */ /* 0x000fe200078e00ff */
[----:B------:R-:W-:Y:S01]  /*0620*/  UMOV UR7, 0x3eb0f5ff ;  /* 0x3eb0f5ff00077882 */ /* 0x000fe20000000000 */
[----:B------:R-:W-:Y:S01]  /*0630*/  IMAD.MOV.U32 R18, RZ, RZ, 0x41ad3b5a ;  /* 0x41ad3b5aff127424 */ /* 0x000fe200078e00ff */
[----:B------:R-:W-:Y:S01]  /*0640*/  UMOV UR8, 0x3b39803f ;  /* 0x3b39803f00087882 */ /* 0x000fe20000000000 */
[----:B------:R-:W-:Y:S01]  /*0650*/  IMAD.MOV.U32 R19, RZ, RZ, 0x3ed0f5d2 ;  /* 0x3ed0f5d2ff137424 */ /* 0x000fe200078e00ff */
[----:B------:R-:W-:-:S05]  /*0660*/  UMOV UR9, 0x3c7abc9e ;  /* 0x3c7abc9e00097882 */ /* 0x000fca0000000000 */
[----:B------:R-:W-:-:S10]  /*0670*/  @!P1 DMUL R22, R6, 1.80143985094819840000e+16 ;  /* 0x4350000006169828 */ /* 0x000fd40000000000 */
[----:B------:R-:W-:Y:S02]  /*0680*/  @!P1 IMAD.MOV.U32 R8, RZ, RZ, R23 ;  /* 0x000000ffff089224 */ /* 0x000fe400078e0017 */
[----:B------:R-:W-:-:S03]  /*0690*/  @!P1 IMAD.MOV.U32 R6, RZ, RZ, R22 ;  /* 0x000000ffff069224 */ /* 0x000fc600078e0016 */
[----:B------:R-:W-:Y:S01]  /*06a0*/  LOP3.LUT R8, R8, 0x800fffff, RZ, 0xc0, !PT ;  /* 0x800fffff08087812 */ /* 0x000fe200078ec0ff */
[----:B------:R-:W-:Y:S01]  /*06b0*/  IMAD.MOV.U32 R12, RZ, RZ, R6 ;  /* 0x000000ffff0c7224 */ /* 0x000fe200078e0006 */
[----:B------:R-:W-:Y:S02]  /*06c0*/  SHF.R.U32.HI R6, RZ, 0x14, R7 ;  /* 0x00000014ff067819 */ /* 0x000fe40000011607 */
[----:B------:R-:W-:Y:S02]  /*06d0*/  LOP3.LUT R13, R8, 0x3ff00000, RZ, 0xfc, !PT ;  /* 0x3ff00000080d7812 */ /* 0x000fe400078efcff */
[----:B------:R-:W-:Y:S02]  /*06e0*/  @!P1 LEA.HI R6, R23, 0xffffffca, RZ, 0xc ;  /* 0xffffffca17069811 */ /* 0x000fe400078f60ff */
[----:B------:R-:W-:-:S03]  /*06f0*/  ISETP.GE.U32.AND P2, PT, R13, 0x3ff6a09f, PT ;  /* 0x3ff6a09f0d00780c */ /* 0x000fc60003f46070 */
[----:B------:R-:W-:-:S10]  /*0700*/  VIADD R7, R6, 0xfffffc01 ;  /* 0xfffffc0106077836 */ /* 0x000fd40000000000 */
[----:B------:R-:W-:Y:S02]  /*0710*/  @P2 VIADD R9, R13, 0xfff00000 ;  /* 0xfff000000d092836 */ /* 0x000fe40000000000 */
[----:B------:R-:W-:Y:S02]  /*0720*/  @P2 VIADD R7, R6, 0xfffffc02 ;  /* 0xfffffc0206072836 */ /* 0x000fe40000000000 */
[----:B------:R-:W-:-:S03]  /*0730*/  @P2 IMAD.MOV.U32 R13, RZ, RZ, R9 ;  /* 0x000000ffff0d2224 */ /* 0x000fc600078e0009 */
[----:B------:R-:W-:Y:S01]  /*0740*/  LOP3.LUT R6, R7, 0x80000000, RZ, 0x3c, !PT ;  /* 0x8000000007067812 */ /* 0x000fe200078e3cff */
[----:B------:R-:W-:Y:S02]  /*0750*/  IMAD.MOV.U32 R7, RZ, RZ, 0x43300000 ;  /* 0x43300000ff077424 */ /* 0x000fe400078e00ff */
[C---:B------:R-:W-:Y:S02]  /*0760*/  DADD R10, R12.reuse, 1 ;  /* 0x3ff000000c0a7429 */ /* 0x040fe40000000000 */
[----:B------:R-:W-:-:S04]  /*0770*/  DADD R12, R12, -1 ;  /* 0xbff000000c0c7429 */ /* 0x000fc80000000000 */
[----:B------:R-:W0:Y:S02]  /*0780*/  MUFU.RCP64H R15, R11 ;  /* 0x0000000b000f7308 */ /* 0x000e240000001800 */
[----:B0-----:R-:W-:-:S08]  /*0790*/  DFMA R8, -R10, R14, 1 ;  /* 0x3ff000000a08742b */ /* 0x001fd0000000010e */
[----:B------:R-:W-:-:S08]  /*07a0*/  DFMA R8, R8, R8, R8 ;  /* 0x000000080808722b */ /* 0x000fd00000000008 */
[----:B------:R-:W-:-:S08]  /*07b0*/  DFMA R14, R14, R8, R14 ;  /* 0x000000080e0e722b */ /* 0x000fd0000000000e */
[----:B------:R-:W-:-:S08]  /*07c0*/  DMUL R8, R12, R14 ;  /* 0x0000000e0c087228 */ /* 0x000fd00000000000 */
[----:B------:R-:W-:-:S08]  /*07d0*/  DFMA R8, R12, R14, R8 ;  /* 0x0000000e0c08722b */ /* 0x000fd00000000008 */
[----:B------:R-:W-:Y:S02]  /*07e0*/  DMUL R16, R8, R8 ;  /* 0x0000000808107228 */ /* 0x000fe40000000000 */
[----:B------:R-:W-:-:S06]  /*07f0*/  DADD R20, R12, -R8 ;  /* 0x000000000c147229 */ /* 0x000fcc0000000808 */
[----:B------:R-:W-:Y:S01]  /*0800*/  DFMA R10, R16, UR6, R18 ;  /* 0x00000006100a7c2b */ /* 0x000fe20008000012 */
[----:B------:R-:W-:Y:S01]  /*0810*/  UMOV UR6, 0x75488a3f ;  /* 0x75488a3f00067882 */ /* 0x000fe20000000000 */
[----:B------:R-:W-:Y:S01]  /*0820*/  UMOV UR7, 0x3ef3b20a ;  /* 0x3ef3b20a00077882 */ /* 0x000fe20000000000 */
[----:B------:R-:W-:-:S05]  /*0830*/  DADD R20, R20, R20 ;  /* 0x0000000014147229 */ /* 0x000fca0000000014 */
[----:B------:R-:W-:Y:S01]  /*0840*/  DFMA R10, R16, R10, UR6 ;  /* 0x00000006100a7e2b */ /* 0x000fe2000800000a */
[----:B------:R-:W-:Y:S01]  /*0850*/  UMOV UR6, 0xe4faecd5 ;  /* 0xe4faecd500067882 */ /* 0x000fe20000000000 */
[----:B------:R-:W-:Y:S01]  /*0860*/  UMOV UR7, 0x3f1745cd ;  /* 0x3f1745cd00077882 */ /* 0x000fe20000000000 */
[-C--:B------:R-:W-:Y:S02]  /*0870*/  DFMA R20, R12, -R8.reuse, R20 ;  /* 0x800000080c14722b */ /* 0x080fe40000000014 */
[----:B------:R-:W-:-:S03]  /*0880*/  DMUL R12, R8, R8 ;  /* 0x00000008080c7228 */ /* 0x000fc60000000000 */
[----:B------:R-:W-:Y:S01]  /*0890*/  DFMA R10, R16, R10, UR6 ;  /* 0x00000006100a7e2b */ /* 0x000fe2000800000a */
[----:B------:R-:W-:Y:S01]  /*08a0*/  UMOV UR6, 0x258a578b ;  /* 0x258a578b00067882 */ /* 0x000fe20000000000 */
[----:B------:R-:W-:Y:S01]  /*08b0*/  UMOV UR7, 0x3f3c71c7 ;  /* 0x3f3c71c700077882 */ /* 0x000fe20000000000 */
[----:B------:R-:W-:-:S05]  /*08c0*/  DMUL R14, R14, R20 ;  /* 0x000000140e0e7228 */ /* 0x000fca0000000000 */
[----:B------:R-:W-:Y:S01]  /*08d0*/  DFMA R10, R16, R10, UR6 ;  /* 0x00000006100a7e2b */ /* 0x000fe2000800000a */
[----:B------:R-:W-:Y:S01]  /*08e0*/  UMOV UR6, 0x9242b910 ;  /* 0x9242b91000067882 */ /* 0x000fe20000000000 */
[----:B------:R-:W-:-:S06]  /*08f0*/  UMOV UR7, 0x3f624924 ;  /* 0x3f62492400077882 */ /* 0x000fcc0000000000 */
[----:B------:R-:W-:Y:S01]  /*0900*/  DFMA R10, R16, R10, UR6 ;  /* 0x00000006100a7e2b */ /* 0x000fe2000800000a */
[----:B------:R-:W-:Y:S01]  /*0910*/  UMOV UR6, 0x99999dfb ;  /* 0x99999dfb00067882 */ /* 0x000fe20000000000 */
[----:B------:R-:W-:-:S06]  /*0920*/  UMOV UR7, 0x3f899999 ;  /* 0x3f89999900077882 */ /* 0x000fcc0000000000 */
[----:B------:R-:W-:Y:S01]  /*0930*/  DFMA R18, R16, R10, UR6 ;  /* 0x0000000610127e2b */ /* 0x000fe2000800000a */
[----:B------:R-:W-:Y:S01]  /*0940*/  UMOV UR6, 0x55555555 ;  /* 0x5555555500067882 */ /* 0x000fe20000000000 */
[----:B------:R-:W-:-:S06]  /*0950*/  UMOV UR7, 0x3fb55555 ;  /* 0x3fb5555500077882 */ /* 0x000fcc0000000000 */
[----:B------:R-:W-:-:S08]  /*0960*/  DFMA R10, R16, R18, UR6 ;  /* 0x00000006100a7e2b */ /* 0x000fd00008000012 */
[----:B------:R-:W-:Y:S01]  /*0970*/  DADD R24, -R10, UR6 ;  /* 0x000000060a187e29 */ /* 0x000fe20008000100 */
[----:B------:R-:W-:Y:S01]  /*0980*/  UMOV UR6, 0xb9e7b0 ;  /* 0x00b9e7b000067882 */ /* 0x000fe20000000000 */
[----:B------:R-:W-:-:S06]  /*0990*/  UMOV UR7, 0x3c46a4cb ;  /* 0x3c46a4cb00077882 */ /* 0x000fcc0000000000 */
[----:B------:R-:W-:Y:S02]  /*09a0*/  DFMA R20, R16, R18, R24 ;  /* 0x000000121014722b */ /* 0x000fe40000000018 */
[C---:B------:R-:W-:Y:S01]  /*09b0*/  DMUL R16, R8.reuse, R12 ;  /* 0x0000000c08107228 */ /* 0x040fe20000000000 */
[----:B------:R-:W-:Y:S01]  /*09c0*/  VIADD R19, R15, 0x100000 ;  /* 0x001000000f137836 */ /* 0x000fe20000000000 */
[----:B------:R-:W-:Y:S01]  /*09d0*/  DFMA R24, R8, R8, -R12 ;  /* 0x000000080818722b */ /* 0x000fe2000000080c */
[----:B------:R-:W-:-:S03]  /*09e0*/  IMAD.MOV.U32 R18, RZ, RZ, R14 ;  /* 0x000000ffff127224 */ /* 0x000fc600078e000e */
[----:B------:R-:W-:Y:S01]  /*09f0*/  DADD R20, R20, -UR6 ;  /* 0x8000000614147e29 */ /* 0x000fe20008000000 */
[----:B------:R-:W-:Y:S01]  /*0a00*/  UMOV UR6, 0x80000000 ;  /* 0x8000000000067882 */ /* 0x000fe20000000000 */
[C---:B------:R-:W-:Y:S01]  /*0a10*/  DFMA R26, R8.reuse, R12, -R16 ;  /* 0x0000000c081a722b */ /* 0x040fe20000000810 */
[----:B------:R-:W-:Y:S01]  /*0a20*/  UMOV UR7, 0x43300000 ;  /* 0x4330000000077882 */ /* 0x000fe20000000000 */
[----:B------:R-:W-:-:S04]  /*0a30*/  DFMA R24, R8, R18, R24 ;  /* 0x000000120818722b */ /* 0x000fc80000000018 */
[----:B------:R-:W-:Y:S02]  /*0a40*/  DADD R18, R10, R20 ;  /* 0x000000000a127229 */ /* 0x000fe40000000014 */
[----:B------:R-:W-:-:S06]  /*0a50*/  DFMA R26, R14, R12, R26 ;  /* 0x0000000c0e1a722b */ /* 0x000fcc000000001a */
[----:B------:R-:W-:Y:S02]  /*0a60*/  DMUL R12, R18, R16 ;  /* 0x00000010120c7228 */ /* 0x000fe40000000000 */
[----:B------:R-:W-:Y:S02]  /*0a70*/  DFMA R24, R8, R24, R26 ;  /* 0x000000180818722b */ /* 0x000fe4000000001a */
[----:B------:R-:W-:-:S04]  /*0a80*/  DADD R26, R10, -R18 ;  /* 0x000000000a1a7229 */ /* 0x000fc80000000812 */
[----:B------:R-:W-:-:S04]  /*0a90*/  DFMA R10, R18, R16, -R12 ;  /* 0x00000010120a722b */ /* 0x000fc8000000080c */
[----:B------:R-:W-:-:S04]  /*0aa0*/  DADD R26, R20, R26 ;  /* 0x00000000141a7229 */ /* 0x000fc8000000001a */
[----:B------:R-:W-:-:S08]  /*0ab0*/  DFMA R10, R18, R24, R10 ;  /* 0x00000018120a722b */ /* 0x000fd0000000000a */
[----:B------:R-:W-:-:S08]  /*0ac0*/  DFMA R26, R26, R16, R10 ;  /* 0x000000101a1a722b */ /* 0x000fd0000000000a */
[----:B------:R-:W-:-:S08]  /*0ad0*/  DADD R16, R12, R26 ;  /* 0x000000000c107229 */ /* 0x000fd0000000001a */
[--C-:B------:R-:W-:Y:S02]  /*0ae0*/  DADD R10, R8, R16.reuse ;  /* 0x00000000080a7229 */ /* 0x100fe40000000010 */
[----:B------:R-:W-:-:S06]  /*0af0*/  DADD R12, R12, -R16 ;  /* 0x000000000c0c7229 */ /* 0x000fcc0000000810 */
[----:B------:R-:W-:Y:S02]  /*0b00*/  DADD R8, R8, -R10 ;  /* 0x0000000008087229 */ /* 0x000fe4000000080a */
[----:B------:R-:W-:-:S06]  /*0b10*/  DADD R12, R26, R12 ;  /* 0x000000001a0c7229 */ /* 0x000fcc000000000c */
[----:B------:R-:W-:-:S08]  /*0b20*/  DADD R8, R16, R8 ;  /* 0x0000000010087229 */ /* 0x000fd00000000008 */
[----:B------:R-:W-:-:S08]  /*0b30*/  DADD R8, R12, R8 ;  /* 0x000000000c087229 */ /* 0x000fd00000000008 */
[----:B------:R-:W-:Y:S02]  /*0b40*/  DADD R8, R14, R8 ;  /* 0x000000000e087229 */ /* 0x000fe40000000008 */
[----:B------:R-:W-:Y:S01]  /*0b50*/  DADD R14, R6, -UR6 ;  /* 0x80000006060e7e29 */ /* 0x000fe20008000000 */
[----:B------:R-:W-:Y:S01]  /*0b60*/  UMOV UR6, 0xfefa39ef ;  /* 0xfefa39ef00067882 */ /* 0x000fe20000000000 */
[----:B------:R-:W-:-:S04]  /*0b70*/  UMOV UR7, 0x3fe62e42 ;  /* 0x3fe62e4200077882 */ /* 0x000fc80000000000 */
[----:B------:R-:W-:-:S08]  /*0b80*/  DADD R12, R10, R8 ;  /* 0x000000000a0c7229 */ /* 0x000fd00000000008 */
[--C-:B------:R-:W-:Y:S02]  /*0b90*/  DFMA R6, R14, UR6, R12.reuse ;  /* 0x000000060e067c2b */ /* 0x100fe4000800000c */
[----:B------:R-:W-:-:S06]  /*0ba0*/  DADD R10, R10, -R12 ;  /* 0x000000000a0a7229 */ /* 0x000fcc000000080c */
[----:B------:R-:W-:Y:S02]  /*0bb0*/  DFMA R16, R14, -UR6, R6 ;  /* 0x800000060e107c2b */ /* 0x000fe40008000006 */
[----:B------:R-:W-:Y:S01]  /*0bc0*/  DADD R10, R8, R10 ;  /* 0x00000000080a7229 */ /* 0x000fe2000000000a */
[----:B------:R-:W-:-:S05]  /*0bd0*/  IMAD.SHL.U32 R8, R3, 0x2, RZ ;  /* 0x0000000203087824 */ /* 0x000fca00078e00ff */
[----:B------:R-:W-:Y:S01]  /*0be0*/  DADD R16, -R12, R16 ;  /* 0x000000000c107229 */ /* 0x000fe20000000110 */
[----:B------:R-:W-:-:S07]  /*0bf0*/  ISETP.GT.U32.AND P1, PT, R8, -0x2000001, PT ;  /* 0xfdffffff0800780c */ /* 0x000fce0003f24070 */
[----:B------:R-:W-:-:S08]  /*0c00*/  DADD R10, R10, -R16 ;  /* 0x000000000a0a7229 */ /* 0x000fd00000000810 */
[----:B------:R-:W-:Y:S01]  /*0c10*/  DFMA R10, R14, UR8, R10 ;  /* 0x000000080e0a7c2b */ /* 0x000fe2000800000a */
[----:B------:R-:W-:Y:S01]  /*0c20*/  LOP3.LUT R15, R3, 0xff0fffff, RZ, 0xc0, !PT ;  /* 0xff0fffff030f7812 */ /* 0x000fe200078ec0ff */
[----:B------:R-:W-:-:S03]  /*0c30*/  IMAD.MOV.U32 R14, RZ, RZ, R2 ;  /* 0x000000ffff0e7224 */ /* 0x000fc600078e0002 */
[----:B------:R-:W-:-:S03]  /*0c40*/  SEL R15, R15, R3, P1 ;  /* 0x000000030f0f7207 */ /* 0x000fc60000800000 */
[----:B------:R-:W-:-:S08]  /*0c50*/  DADD R8, R6, R10 ;  /* 0x0000000006087229 */ /* 0x000fd0000000000a */
[----:B------:R-:W-:Y:S02]  /*0c60*/  DADD R12, R6, -R8 ;  /* 0x00000000060c7229 */ /* 0x000fe40000000808 */
[----:B------:R-:W-:-:S06]  /*0c70*/  DMUL R6, R8, R14 ;  /* 0x0000000e08067228 */ /* 0x000fcc0000000000 */
[----:B------:R-:W-:Y:S02]  /*0c80*/  DADD R12, R10, R12 ;  /* 0x000000000a0c7229 */ /* 0x000fe4000000000c */
[----:B------:R-:W-:Y:S01]  /*0c90*/  DFMA R8, R8, R14, -R6 ;  /* 0x0000000e0808722b */ /* 0x000fe20000000806 */
[----:B------:R-:W-:Y:S02]  /*0ca0*/  IMAD.MOV.U32 R10, RZ, RZ, 0x652b82fe ;  /* 0x652b82feff0a7424 */ /* 0x000fe400078e00ff */
[----:B------:R-:W-:-:S05]  /*0cb0*/  IMAD.MOV.U32 R11, RZ, RZ, 0x3ff71547 ;  /* 0x3ff71547ff0b7424 */ /* 0x000fca00078e00ff */
[----:B------:R-:W-:-:S08]  /*0cc0*/  DFMA R12, R12, R14, R8 ;  /* 0x0000000e0c0c722b */ /* 0x000fd00000000008 */
[----:B------:R-:W-:-:S08]  /*0cd0*/  DADD R8, R6, R12 ;  /* 0x0000000006087229 */ /* 0x000fd0000000000c */
[----:B------:R-:W-:Y:S02]  /*0ce0*/  DFMA R10, R8, R10, 6.75539944105574400000e+15 ;  /* 0x43380000080a742b */ /* 0x000fe4000000000a */
[----:B------:R-:W-:Y:S01]  /*0cf0*/  FSETP.GEU.AND P1, PT, |R9|, 4.1917929649353027344, PT ;  /* 0x4086232b0900780b */ /* 0x000fe20003f2e200 */
[----:B------:R-:W-:-:S05]  /*0d00*/  DADD R6, R6, -R8 ;  /* 0x0000000006067229 */ /* 0x000fca0000000808 */
[----:B------:R-:W-:-:S03]  /*0d10*/  DADD R14, R10, -6.75539944105574400000e+15 ;  /* 0xc33800000a0e7429 */ /* 0x000fc60000000000 */
[----:B------:R-:W-:-:S05]  /*0d20*/  DADD R12, R12, R6 ;  /* 0x000000000c0c7229 */ /* 0x000fca0000000006 */
[----:B------:R-:W-:Y:S01]  /*0d30*/  DFMA R16, R14, -UR6, R8 ;  /* 0x800000060e107c2b */ /* 0x000fe20008000008 */
[----:B------:R-:W-:Y:S01]  /*0d40*/  UMOV UR6, 0x3b39803f ;  /* 0x3b39803f00067882 */ /* 0x000fe20000000000 */
[----:B------:R-:W-:-:S06]  /*0d50*/  UMOV UR7, 0x3c7abc9e ;  /* 0x3c7abc9e00077882 */ /* 0x000fcc0000000000 */
[----:B------:R-:W-:Y:S01]  /*0d60*/  DFMA R14, R14, -UR6, R16 ;  /* 0x800000060e0e7c2b */ /* 0x000fe20008000010 */
[----:B------:R-:W-:Y:S01]  /*0d70*/  UMOV UR6, 0x69ce2bdf ;  /* 0x69ce2bdf00067882 */ /* 0x000fe20000000000 */
[----:B------:R-:W-:Y:S01]  /*0d80*/  IMAD.MOV.U32 R16, RZ, RZ, -0x35dec16 ;  /* 0xfca213eaff107424 */ /* 0x000fe200078e00ff */
[----:B------:R-:W-:Y:S01]  /*0d90*/  UMOV UR7, 0x3e5ade15 ;  /* 0x3e5ade1500077882 */ /* 0x000fe20000000000 */
[----:B------:R-:W-:-:S06]  /*0da0*/  IMAD.MOV.U32 R17, RZ, RZ, 0x3e928af3 ;  /* 0x3e928af3ff117424 */ /* 0x000fcc00078e00ff */
[----:B------:R-:W-:Y:S01]  /*0db0*/  DFMA R16, R14, UR6, R16 ;  /* 0x000000060e107c2b */ /* 0x000fe20008000010 */
        /* <DEDUP_REMOVED lines=24> */
[----:B------:R-:W-:-:S08]  /*0f40*/  DFMA R16, R14, R16, 1 ;  /* 0x3ff000000e10742b */ /* 0x000fd00000000010 */
[----:B------:R-:W-:-:S10]  /*0f50*/  DFMA R14, R14, R16, 1 ;  /* 0x3ff000000e0e742b */ /* 0x000fd40000000010 */
[----:B------:R-:W-:Y:S02]  /*0f60*/  IMAD R7, R10, 0x100000, R15 ;  /* 0x001000000a077824 */ /* 0x000fe400078e020f */
[----:B------:R-:W-:Y:S01]  /*0f70*/  IMAD.MOV.U32 R6, RZ, RZ, R14 ;  /* 0x000000ffff067224 */ /* 0x000fe200078e000e */
[----:B------:R-:W-:Y:S06]  /*0f80*/  @!P1 BRA `(.L_x_7) ;  /* 0x0000000000349947 */ /* 0x000fec0003800000 */
[----:B------:R-:W-:Y:S01]  /*0f90*/  FSETP.GEU.AND P2, PT, |R9|, 4.2275390625, PT ;  /* 0x408748000900780b */ /* 0x000fe20003f4e200 */
[C---:B------:R-:W-:Y:S02]  /*0fa0*/  DADD R6, R8.reuse, +INF ;  /* 0x7ff0000008067429 */ /* 0x040fe40000000000 */
[----:B------:R-:W-:-:S08]  /*0fb0*/  DSETP.GEU.AND P1, PT, R8, RZ, PT ;  /* 0x000000ff0800722a */ /* 0x000fd00003f2e000 */
[----:B------:R-:W-:Y:S02]  /*0fc0*/  FSEL R6, R6, RZ, P1 ;  /* 0x000000ff06067208 */ /* 0x000fe40000800000 */
[----:B------:R-:W-:Y:S01]  /*0fd0*/  FSEL R7, R7, RZ, P1 ;  /* 0x000000ff07077208 */ /* 0x000fe20000800000 */
[----:B------:R-:W-:Y:S06]  /*0fe0*/  @P2 BRA `(.L_x_7) ;  /* 0x00000000001c2947 */ /* 0x000fec0003800000 */
[----:B------:R-:W-:-:S04]  /*0ff0*/  LEA.HI R6, R10, R10, RZ, 0x1 ;  /* 0x0000000a0a067211 */ /* 0x000fc800078f08ff */
[----:B------:R-:W-:-:S05]  /*1000*/  SHF.R.S32.HI R7, RZ, 0x1, R6 ;  /* 0x00000001ff077819 */ /* 0x000fca0000011406 */
[----:B------:R-:W-:Y:S02]  /*1010*/  IMAD.IADD R6, R10, 0x1, -R7 ;  /* 0x000000010a067824 */ /* 0x000fe400078e0a07 */
[----:B------:R-:W-:-:S03]  /*1020*/  IMAD R15, R7, 0x100000, R15 ;  /* 0x00100000070f7824 */ /* 0x000fc600078e020f */
[----:B------:R-:W-:Y:S01]  /*1030*/  LEA R7, R6, 0x3ff00000, 0x14 ;  /* 0x3ff0000006077811 */ /* 0x000fe200078ea0ff */
[----:B------:R-:W-:-:S06]  /*1040*/  IMAD.MOV.U32 R6, RZ, RZ, RZ ;  /* 0x000000ffff067224 */ /* 0x000fcc00078e00ff */
[----:B------:R-:W-:-:S11]  /*1050*/  DMUL R6, R14, R6 ;  /* 0x000000060e067228 */ /* 0x000fd60000000000 */
.L_x_7:
[----:B------:R-:W-:Y:S02]  /*1060*/  DFMA R8, R12, R6, R6 ;  /* 0x000000060c08722b */ /* 0x000fe40000000006 */
[----:B------:R-:W-:-:S08]  /*1070*/  DSETP.NEU.AND P1, PT, |R6|, +INF , PT ;  /* 0x7ff000000600742a */ /* 0x000fd00003f2d200 */
[----:B------:R-:W-:Y:S01]  /*1080*/  FSEL R11, R6, R8, !P1 ;  /* 0x00000008060b7208 */ /* 0x000fe20004800000 */
[----:B------:R-:W-:Y:S01]  /*1090*/  IMAD.MOV.U32 R6, RZ, RZ, R0 ;  /* 0x000000ffff067224 */ /* 0x000fe200078e0000 */
[----:B------:R-:W-:Y:S01]  /*10a0*/  FSEL R10, R7, R9, !P1 ;  /* 0x00000009070a7208 */ /* 0x000fe20004800000 */
[----:B------:R-:W-:-:S04]  /*10b0*/  IMAD.MOV.U32 R7, RZ, RZ, 0x0 ;  /* 0x00000000ff077424 */ /* 0x000fc800078e00ff */
[----:B------:R-:W-:Y:S05]  /*10c0*/  RET.REL.NODEC R6 `(pow_ss_f64) ;  /* 0xffffffec06cc7950 */ /* 0x000fea0003c3ffff */
.L_x_8:
        /* <DEDUP_REMOVED lines=11> */
.L_x_199:


//--------------------- .text.pow_sv_f32          --------------------------
	.section	.text.pow_sv_f32,"ax",@progbits
	.align	128
        .global         pow_sv_f32
        .type           pow_sv_f32,@function
        .size           pow_sv_f32,(.L_x_213 - pow_sv_f32)
        .other          pow_sv_f32,@"STO_CUDA_ENTRY STV_DEFAULT"
pow_sv_f32:
.text.pow_sv_f32:
        /* <DEDUP_REMOVED lines=23> */
[----:B0-----:R-:W2:Y:S01]  /*0170*/  LDG.E R0, desc[UR4][R6.64] ;  /* 0x0000000406007981 */ /* 0x001ea2000c1e1900 */
[----:B-1----:R-:W-:-:S05]  /*0180*/  IMAD.WIDE R2, R5, 0x4, R2 ;  /* 0x0000000405027825 */ /* 0x002fca00078e0202 */
[----:B------:R-:W3:Y:S01]  /*0190*/  LDG.E R5, desc[UR4][R2.64] ;  /* 0x0000000402057981 */ /* 0x000ee2000c1e1900 */
[----:B------:R-:W-:Y:S01]  /*01a0*/  HFMA2 R15, -RZ, RZ, 0.771484375, 0.21533203125 ;  /* 0x3a2c32e4ff0f7431 */ /* 0x000fe200000001ff */
[----:B------:R-:W-:Y:S01]  /*01b0*/  BSSY.RECONVERGENT B0, `(.L_x_9) ;  /* 0x0000059000007945 */ /* 0x000fe20003800200 */
[C---:B--2---:R-:W-:Y:S01]  /*01c0*/  FMUL R9, |R0|.reuse, 16777216 ;  /* 0x4b80000000097820 */ /* 0x044fe20000400200 */
[----:B------:R-:W-:-:S04]  /*01d0*/  FSETP.GEU.AND P0, PT, |R0|, 1.175494350822287508e-38, PT ;  /* 0x008000000000780b */ /* 0x000fc80003f0e200 */
[----:B------:R-:W-:-:S04]  /*01e0*/  FSEL R9, R9, |R0|, !P0 ;  /* 0x4000000009097208 */ /* 0x000fc80004000000 */
[----:B------:R-:W-:-:S04]  /*01f0*/  IADD3 R4, PT, PT, R9, -0x3f3504f3, RZ ;  /* 0xc0cafb0d09047810 */ /* 0x000fc80007ffe0ff */
[----:B------:R-:W-:Y:S02]  /*0200*/  LOP3.LUT R8, R4, 0xff800000, RZ, 0xc0, !PT ;  /* 0xff80000004087812 */ /* 0x000fe400078ec0ff */
[----:B------:R-:W-:Y:S02]  /*0210*/  FSEL R4, RZ, -24, P0 ;  /* 0xc1c00000ff047808 */ /* 0x000fe40000000000 */
[-C--:B------:R-:W-:Y:S02]  /*0220*/  IADD3 R9, PT, PT, R9, -R8.reuse, RZ ;  /* 0x8000000809097210 */ /* 0x080fe40007ffe0ff */
[----:B------:R-:W-:-:S03]  /*0230*/  I2FP.F32.S32 R7, R8 ;  /* 0x0000000800077245 */ /* 0x000fc60000201400 */
[C---:B------:R-:W-:Y:S01]  /*0240*/  FADD R10, R9.reuse, 1 ;  /* 0x3f800000090a7421 */ /* 0x040fe20000000000 */
[----:B------:R-:W-:Y:S01]  /*0250*/  FADD R9, R9, -1 ;  /* 0xbf80000009097421 */ /* 0x000fe20000000000 */
[----:B------:R-:W-:-:S03]  /*0260*/  FFMA R4, R7, 1.1920928955078125e-07, R4 ;  /* 0x3400000007047823 */ /* 0x000fc60000000004 */
[----:B------:R-:W-:Y:S01]  /*0270*/  FADD R11, R9, R9 ;  /* 0x00000009090b7221 */ /* 0x000fe20000000000 */
[----:B------:R-:W0:Y:S03]  /*0280*/  MUFU.RCP R10, R10 ;  /* 0x0000000a000a7308 */ /* 0x000e260000001000 */
        /* <DEDUP_REMOVED lines=65> */
.L_x_11:
        /* <DEDUP_REMOVED lines=10> */
.L_x_10:
[----:B------:R-:W-:Y:S05]  /*0740*/  BSYNC.RECONVERGENT B0 ;  /* 0x0000000000007941 */ /* 0x000fea0003800200 */
.L_x_9:
[----:B------:R-:W-:Y:S01]  /*0750*/  STG.E desc[UR4][R2.64], R7 ;  /* 0x0000000702007986 */ /* 0x000fe2000c101904 */
[----:B------:R-:W-:Y:S05]  /*0760*/  EXIT ;  /* 0x000000000000794d */ /* 0x000fea0003800000 */
.L_x_12:
        /* <DEDUP_REMOVED lines=9> */
.L_x_213:


//--------------------- .text.pow_sv_f64          --------------------------
	.section	.text.pow_sv_f64,"ax",@progbits
	.align	128
        .global         pow_sv_f64
        .type           pow_sv_f64,@function
        .size           pow_sv_f64,(.L_x_200 - pow_sv_f64)
        .other          pow_sv_f64,@"STO_CUDA_ENTRY STV_DEFAULT"
pow_sv_f64:
.text.pow_sv_f64:
        /* <DEDUP_REMOVED lines=21> */
[----:B------:R-:W1:Y:S07]  /*0150*/  LDCU.64 UR4, c[0x0][0x358] ;  /* 0x00006b00ff0477ac */ /* 0x000e6e0008000a00 */
[----:B------:R-:W2:Y:S01]  /*0160*/  LDC.64 R6, c[0x0][0x380] ;  /* 0x0000e000ff067b82 */ /* 0x000ea20000000a00 */
[----:B0-----:R-:W-:-:S05]  /*0170*/  IMAD.WIDE R2, R5, 0x8, R2 ;  /* 0x0000000805027825 */ /* 0x001fca00078e0202 */
[----:B-1----:R-:W3:Y:S04]  /*0180*/  LDG.E.64 R4, desc[UR4][R2.64] ;  /* 0x0000000402047981 */ /* 0x002ee8000c1e1b00 */
[----:B--2---:R-:W2:Y:S01]  /*0190*/  LDG.E.64 R6, desc[UR4][R6.64] ;  /* 0x0000000406067981 */ /* 0x004ea2000c1e1b00 */
[----:B---3--:R-:W-:-:S04]  /*01a0*/  SHF.R.U32.HI R0, RZ, 0x14, R5 ;  /* 0x00000014ff007819 */ /* 0x008fc80000011605 */
[----:B------:R-:W-:Y:S01]  /*01b0*/  LOP3.LUT R0, R0, 0x7ff, RZ, 0xc0, !PT ;  /* 0x000007ff00007812 */ /* 0x000fe200078ec0ff */
[----:B--2---:R-:W-:-:S04]  /*01c0*/  DSETP.NEU.AND P2, PT, R6, RZ, PT ;  /* 0x000000ff0600722a */ /* 0x004fc80003f4d000 */
        /* <DEDUP_REMOVED lines=13> */
.L_x_13:
[----:B------:R-:W-:Y:S01]  /*02a0*/  DADD R14, -RZ, |R6| ;  /* 0x00000000ff0e7229 */ /* 0x000fe20000000506 */
[----:B------:R-:W-:Y:S01]  /*02b0*/  BSSY.RECONVERGENT B0, `(.L_x_15) ;  /* 0x0000003000007945 */ /* 0x000fe20003800200 */
[----:B------:R-:W-:-:S09]  /*02c0*/  MOV R0, 0x2e0 ;  /* 0x000002e000007802 */ /* 0x000fd20000000f00 */
[----:B------:R-:W-:Y:S05]  /*02d0*/  CALL.REL.NOINC `($pow_sv_f64$__internal_accurate_pow) ;  /* 0x0000000000d07944 */ /* 0x000fea0003c00000 */
[----:B------:R-:W-:Y:S05]  /*02e0*/  BSYNC.RECONVERGENT B0 ;  /* 0x0000000000007941 */ /* 0x000fea0003800200 */
.L_x_15:
        /* <DEDUP_REMOVED lines=12> */
.L_x_14:
[----:B------:R-:W-:Y:S01]  /*03b0*/  DADD R10, R6, R4 ;  /* 0x00000000060a7229 */ /* 0x000fe20000000004 */
[----:B------:R-:W-:Y:S09]  /*03c0*/  BSSY.RECONVERGENT B0, `(.L_x_16) ;  /* 0x000001d000007945 */ /* 0x000ff20003800200 */
        /* <DEDUP_REMOVED lines=17> */
.L_x_18:
        /* <DEDUP_REMOVED lines=11> */
.L_x_17:
[----:B------:R-:W-:Y:S05]  /*0590*/  BSYNC.RECONVERGENT B0 ;  /* 0x0000000000007941 */ /* 0x000fea0003800200 */
.L_x_16:
[----:B------:R-:W-:Y:S02]  /*05a0*/  DSETP.NEU.AND P1, PT, R4, RZ, PT ;  /* 0x000000ff0400722a */ /* 0x000fe40003f2d000 */
[----:B------:R-:W-:-:S04]  /*05b0*/  DSETP.NEU.AND P0, PT, R6, 1, PT ;  /* 0x3ff000000600742a */ /* 0x000fc80003f0d000 */
[----:B------:R-:W-:Y:S02]  /*05c0*/  FSEL R4, R8, RZ, P1 ;  /* 0x000000ff08047208 */ /* 0x000fe40000800000 */
[----:B------:R-:W-:Y:S02]  /*05d0*/  FSEL R8, R9, 1.875, P1 ;  /* 0x3ff0000009087808 */ /* 0x000fe40000800000 */
[----:B------:R-:W-:Y:S02]  /*05e0*/  FSEL R4, R4, RZ, P0 ;  /* 0x000000ff04047208 */ /* 0x000fe40000000000 */
[----:B------:R-:W-:-:S05]  /*05f0*/  FSEL R5, R8, 1.875, P0 ;  /* 0x3ff0000008057808 */ /* 0x000fca0000000000 */
[----:B------:R-:W-:Y:S01]  /*0600*/  STG.E.64 desc[UR4][R2.64], R4 ;  /* 0x0000000402007986 */ /* 0x000fe2000c101b04 */
[----:B------:R-:W-:Y:S05]  /*0610*/  EXIT ;  /* 0x000000000000794d */ /* 0x000fea0003800000 */
        .type           $pow_sv_f64$__internal_accurate_pow,@function
        .size           $pow_sv_f64$__internal_accurate_pow,(.L_x_200 - $pow_sv_f64$__internal_accurate_pow)
$pow_sv_f64$__internal_accurate_pow:
        /* <DEDUP_REMOVED lines=10> */
[----:B------:R-:W-:-:S05]  /*06c0*/  @!P1 IMAD.MOV.U32 R8, RZ, RZ, R25 ;  /* 0x000000ffff089224 */ /* 0x000fca00078e0019 */
[----:B------:R-:W-:-:S04]  /*06d0*/  LOP3.LUT R8, R8, 0x800fffff, RZ, 0xc0, !PT ;  /* 0x800fffff08087812 */ /* 0x000fc800078ec0ff */
[----:B------:R-:W-:Y:S01]  /*06e0*/  LOP3.LUT R9, R8, 0x3ff00000, RZ, 0xfc, !PT ;  /* 0x3ff0000008097812 */ /* 0x000fe200078efcff */
[----:B------:R-:W-:Y:S01]  /*06f0*/  IMAD.MOV.U32 R8, RZ, RZ, R14 ;  /* 0x000000ffff087224 */ /* 0x000fe200078e000e */
[----:B------:R-:W-:Y:S01]  /*0700*/  SHF.R.U32.HI R14, RZ, 0x14, R15 ;  /* 0x00000014ff0e7819 */ /* 0x000fe2000001160f */
[----:B------:R-:W-:Y:S01]  /*0710*/  @!P1 IMAD.MOV.U32 R8, RZ, RZ, R24 ;  /* 0x000000ffff089224 */ /* 0x000fe200078e0018 */
[----:B------:R-:W-:Y:S02]  /*0720*/  ISETP.GE.U32.AND P2, PT, R9, 0x3ff6a09f, PT ;  /* 0x3ff6a09f0900780c */ /* 0x000fe40003f46070 */
[----:B------:R-:W-:-:S05]  /*0730*/  @!P1 LEA.HI R14, R25, 0xffffffca, RZ, 0xc ;  /* 0xffffffca190e9811 */ /* 0x000fca00078f60ff */
[----:B------:R-:W-:-:S06]  /*0740*/  VIADD R15, R14, 0xfffffc01 ;  /* 0xfffffc010e0f7836 */ /* 0x000fcc0000000000 */
[----:B------:R-:W-:Y:S02]  /*0750*/  @P2 VIADD R11, R9, 0xfff00000 ;  /* 0xfff00000090b2836 */ /* 0x000fe40000000000 */
[----:B------:R-:W-:Y:S02]  /*0760*/  @P2 VIADD R15, R14, 0xfffffc02 ;  /* 0xfffffc020e0f2836 */ /* 0x000fe40000000000 */
[----:B------:R-:W-:-:S06]  /*0770*/  @P2 IMAD.MOV.U32 R9, RZ, RZ, R11 ;  /* 0x000000ffff092224 */ /* 0x000fcc00078e000b */
        /* <DEDUP_REMOVED lines=8> */
[----:B------:R-:W-:-:S08]  /*0800*/  DMUL R16, R12, R12 ;  /* 0x0000000c0c107228 */ /* 0x000fd00000000000 */
[----:B------:R-:W-:Y:S01]  /*0810*/  DFMA R18, R16, UR6, R20 ;  /* 0x0000000610127c2b */ /* 0x000fe20008000014 */
[----:B------:R-:W-:Y:S01]  /*0820*/  UMOV UR6, 0x75488a3f ;  /* 0x75488a3f00067882 */ /* 0x000fe20000000000 */
[----:B------:R-:W-:Y:S01]  /*0830*/  UMOV UR7, 0x3ef3b20a ;  /* 0x3ef3b20a00077882 */ /* 0x000fe20000000000 */
[----:B------:R-:W-:-:S05]  /*0840*/  DADD R20, R8, -R12 ;  /* 0x0000000008147229 */ /* 0x000fca000000080c */
[----:B------:R-:W-:Y:S01]  /*0850*/  DFMA R18, R16, R18, UR6 ;  /* 0x0000000610127e2b */ /* 0x000fe20008000012 */
[----:B------:R-:W-:Y:S01]  /*0860*/  UMOV UR6, 0xe4faecd5 ;  /* 0xe4faecd500067882 */ /* 0x000fe20000000000 */
[----:B------:R-:W-:Y:S01]  /*0870*/  UMOV UR7, 0x3f1745cd ;  /* 0x3f1745cd00077882 */ /* 0x000fe20000000000 */
[----:B------:R-:W-:-:S05]  /*0880*/  DADD R20, R20, R20 ;  /* 0x0000000014147229 */ /* 0x000fca0000000014 */
[----:B------:R-:W-:Y:S01]  /*0890*/  DFMA R18, R16, R18, UR6 ;  /* 0x0000000610127e2b */ /* 0x000fe20008000012 */
[----:B------:R-:W-:Y:S01]  /*08a0*/  UMOV UR6, 0x258a578b ;  /* 0x258a578b00067882 */ /* 0x000fe20000000000 */
[----:B------:R-:W-:Y:S01]  /*08b0*/  UMOV UR7, 0x3f3c71c7 ;  /* 0x3f3c71c700077882 */ /* 0x000fe20000000000 */
[----:B------:R-:W-:-:S05]  /*08c0*/  DFMA R20, R8, -R12, R20 ;  /* 0x8000000c0814722b */ /* 0x000fca0000000014 */
[----:B------:R-:W-:Y:S01]  /*08d0*/  DFMA R18, R16, R18, UR6 ;  /* 0x0000000610127e2b */ /* 0x000fe20008000012 */
[----:B------:R-:W-:Y:S01]  /*08e0*/  UMOV UR6, 0x9242b910 ;  /* 0x9242b91000067882 */ /* 0x000fe20000000000 */
[----:B------:R-:W-:Y:S01]  /*08f0*/  UMOV UR7, 0x3f624924 ;  /* 0x3f62492400077882 */ /* 0x000fe20000000000 */
[----:B------:R-:W-:Y:S02]  /*0900*/  DMUL R10, R10, R20 ;  /* 0x000000140a0a7228 */ /* 0x000fe40000000000 */
[----:B------:R-:W-:-:S03]  /*0910*/  DMUL R20, R12, R12 ;  /* 0x0000000c0c147228 */ /* 0x000fc60000000000 */
[----:B------:R-:W-:Y:S01]  /*0920*/  DFMA R18, R16, R18, UR6 ;  /* 0x0000000610127e2b */ /* 0x000fe20008000012 */
[----:B------:R-:W-:Y:S01]  /*0930*/  UMOV UR6, 0x99999dfb ;  /* 0x99999dfb00067882 */ /* 0x000fe20000000000 */
[----:B------:R-:W-:-:S03]  /*0940*/  UMOV UR7, 0x3f899999 ;  /* 0x3f89999900077882 */ /* 0x000fc60000000000 */
[----:B------:R-:W-:Y:S02]  /*0950*/  VIADD R27, R11, 0x100000 ;  /* 0x001000000b1b7836 */ /* 0x000fe40000000000 */
[----:B------:R-:W-:Y:S01]  /*0960*/  IMAD.MOV.U32 R26, RZ, RZ, R10 ;  /* 0x000000ffff1a7224 */ /* 0x000fe200078e000a */
        /* <DEDUP_REMOVED lines=8> */
[C---:B------:R-:W-:Y:S02]  /*09f0*/  DFMA R22, R12.reuse, R12, -R20 ;  /* 0x0000000c0c16722b */ /* 0x040fe40000000814 */
[----:B------:R-:W-:-:S04]  /*0a00*/  DMUL R16, R12, R20 ;  /* 0x000000140c107228 */ /* 0x000fc80000000000 */
[----:B------:R-:W-:Y:S01]  /*0a10*/  DADD R8, R8, -UR6 ;  /* 0x8000000608087e29 */ /* 0x000fe20008000000 */
[----:B------:R-:W-:Y:S01]  /*0a20*/  UMOV UR6, 0x80000000 ;  /* 0x8000000000067882 */ /* 0x000fe20000000000 */
[C---:B------:R-:W-:Y:S01]  /*0a30*/  DFMA R22, R12.reuse, R26, R22 ;  /* 0x0000001a0c16722b */ /* 0x040fe20000000016 */
[----:B------:R-:W-:Y:S01]  /*0a40*/  UMOV UR7, 0x43300000 ;  /* 0x4330000000077882 */ /* 0x000fe20000000000 */
[----:B------:R-:W-:-:S08]  /*0a50*/  DFMA R26, R12, R20, -R16 ;  /* 0x000000140c1a722b */ /* 0x000fd00000000810 */
[----:B------:R-:W-:Y:S02]  /*0a60*/  DFMA R26, R10, R20, R26 ;  /* 0x000000140a1a722b */ /* 0x000fe4000000001a */
[----:B------:R-:W-:-:S06]  /*0a70*/  DADD R20, R18, R8 ;  /* 0x0000000012147229 */ /* 0x000fcc0000000008 */
[----:B------:R-:W-:Y:S02]  /*0a80*/  DFMA R22, R12, R22, R26 ;  /* 0x000000160c16722b */ /* 0x000fe4000000001a */
[----:B------:R-:W-:Y:S02]  /*0a90*/  DADD R26, R18, -R20 ;  /* 0x00000000121a7229 */ /* 0x000fe40000000814 */
[----:B------:R-:W-:-:S06]  /*0aa0*/  DMUL R18, R20, R16 ;  /* 0x0000001014127228 */ /* 0x000fcc0000000000 */
[----:B------:R-:W-:Y:S02]  /*0ab0*/  DADD R8, R8, R26 ;  /* 0x0000000008087229 */ /* 0x000fe4000000001a */
[----:B------:R-:W-:-:S08]  /*0ac0*/  DFMA R26, R20, R16, -R18 ;  /* 0x00000010141a722b */ /* 0x000fd00000000812 */
        /* <DEDUP_REMOVED lines=9> */
[----:B------:R-:W-:Y:S01]  /*0b60*/  DADD R12, R10, R12 ;  /* 0x000000000a0c7229 */ /* 0x000fe2000000000c */
[----:B------:R-:W-:Y:S01]  /*0b70*/  LOP3.LUT R10, R15, 0x80000000, RZ, 0x3c, !PT ;  /* 0x800000000f0a7812 */ /* 0x000fe200078e3cff */
[----:B------:R-:W-:-:S06]  /*0b80*/  IMAD.MOV.U32 R11, RZ, RZ, 0x43300000 ;  /* 0x43300000ff0b7424 */ /* 0x000fcc00078e00ff */
[----:B------:R-:W-:Y:S02]  /*0b90*/  DADD R14, R8, R12 ;  /* 0x00000000080e7229 */ /* 0x000fe4000000000c */
[----:B------:R-:W-:Y:S01]  /*0ba0*/  DADD R16, R10, -UR6 ;  /* 0x800000060a107e29 */ /* 0x000fe20008000000 */
[----:B------:R-:W-:Y:S01]  /*0bb0*/  UMOV UR6, 0xfefa39ef ;  /* 0xfefa39ef00067882 */ /* 0x000fe20000000000 */
[----:B------:R-:W-:-:S04]  /*0bc0*/  UMOV UR7, 0x3fe62e42 ;  /* 0x3fe62e4200077882 */ /* 0x000fc80000000000 */
[--C-:B------:R-:W-:Y:S02]  /*0bd0*/  DADD R8, R8, -R14.reuse ;  /* 0x0000000008087229 */ /* 0x100fe4000000080e */
[----:B------:R-:W-:-:S06]  /*0be0*/  DFMA R10, R16, UR6, R14 ;  /* 0x00000006100a7c2b */ /* 0x000fcc000800000e */
[----:B------:R-:W-:Y:S02]  /*0bf0*/  DADD R8, R12, R8 ;  /* 0x000000000c087229 */ /* 0x000fe40000000008 */
[----:B------:R-:W-:-:S08]  /*0c00*/  DFMA R18, R16, -UR6, R10 ;  /* 0x8000000610127c2b */ /* 0x000fd0000800000a */
[----:B------:R-:W-:Y:S01]  /*0c10*/  DADD R18, -R14, R18 ;  /* 0x000000000e127229 */ /* 0x000fe20000000112 */
[----:B------:R-:W-:Y:S01]  /*0c20*/  LOP3.LUT R15, R5, 0xff0fffff, RZ, 0xc0, !PT ;  /* 0xff0fffff050f7812 */ /* 0x000fe200078ec0ff */
[----:B------:R-:W-:-:S06]  /*0c30*/  IMAD.MOV.U32 R14, RZ, RZ, R4 ;  /* 0x000000ffff0e7224 */ /* 0x000fcc00078e0004 */
[----:B------:R-:W-:-:S08]  /*0c40*/  DADD R8, R8, -R18 ;  /* 0x0000000008087229 */ /* 0x000fd00000000812 */
[----:B------:R-:W-:Y:S01]  /*0c50*/  DFMA R16, R16, UR8, R8 ;  /* 0x0000000810107c2b */ /* 0x000fe20008000008 */
[----:B------:R-:W-:-:S05]  /*0c60*/  IMAD.SHL.U32 R8, R5, 0x2, RZ ;  /* 0x0000000205087824 */ /* 0x000fca00078e00ff */
[----:B------:R-:W-:Y:S02]  /*0c70*/  ISETP.GT.U32.AND P1, PT, R8, -0x2000001, PT ;  /* 0xfdffffff0800780c */ /* 0x000fe40003f24070 */
[----:B------:R-:W-:Y:S02]  /*0c80*/  DADD R12, R10, R16 ;  /* 0x000000000a0c7229 */ /* 0x000fe40000000010 */
[----:B------:R-:W-:-:S06]  /*0c90*/  SEL R15, R15, R5, P1 ;  /* 0x000000050f0f7207 */ /* 0x000fcc0000800000 */
[----:B------:R-:W-:Y:S02]  /*0ca0*/  DADD R10, R10, -R12 ;  /* 0x000000000a0a7229 */ /* 0x000fe4000000080c */
[----:B------:R-:W-:-:S06]  /*0cb0*/  DMUL R8, R12, R14 ;  /* 0x0000000e0c087228 */ /* 0x000fcc0000000000 */
[----:B------:R-:W-:Y:S02]  /*0cc0*/  DADD R10, R16, R10 ;  /* 0x00000000100a7229 */ /* 0x000fe4000000000a */
[----:B------:R-:W-:-:S08]  /*0cd0*/  DFMA R12, R12, R14, -R8 ;  /* 0x0000000e0c0c722b */ /* 0x000fd00000000808 */
[----:B------:R-:W-:Y:S01]  /*0ce0*/  DFMA R14, R10, R14, R12 ;  /* 0x0000000e0a0e722b */ /* 0x000fe2000000000c */
[----:B------:R-:W-:Y:S02]  /*0cf0*/  IMAD.MOV.U32 R12, RZ, RZ, 0x652b82fe ;  /* 0x652b82feff0c7424 */ /* 0x000fe400078e00ff */
[----:B------:R-:W-:-:S05]  /*0d00*/  IMAD.MOV.U32 R13, RZ, RZ, 0x3ff71547 ;  /* 0x3ff71547ff0d7424 */ /* 0x000fca00078e00ff */
        /* <DEDUP_REMOVED lines=48> */
[----:B------:R-:W-:-:S04]  /*1010*/  @!P2 LEA.HI R8, R12, R12, RZ, 0x1 ;  /* 0x0000000c0c08a211 */ /* 0x000fc800078f08ff */
[----:B------:R-:W-:Y:S02]  /*1020*/  @!P2 SHF.R.S32.HI R11, RZ, 0x1, R8 ;  /* 0x00000001ff0ba819 */ /* 0x000fe40000011408 */
[----:B------:R-:W-:-:S03]  /*1030*/  FSEL R8, R18, RZ, P1 ;  /* 0x000000ff12087208 */ /* 0x000fc60000800000 */
[----:B------:R-:W-:Y:S02]  /*1040*/  @!P2 IMAD.IADD R10, R12, 0x1, -R11 ;  /* 0x000000010c0aa824 */ /* 0x000fe400078e0a0b */
[----:B------:R-:W-:-:S03]  /*1050*/  @!P2 IMAD R17, R11, 0x100000, R17 ;  /* 0x001000000b11a824 */ /* 0x000fc600078e0211 */
[----:B------:R-:W-:Y:S01]  /*1060*/  @!P2 LEA R11, R10, 0x3ff00000, 0x14 ;  /* 0x3ff000000a0ba811 */ /* 0x000fe200078ea0ff */
[----:B------:R-:W-:-:S06]  /*1070*/  @!P2 IMAD.MOV.U32 R10, RZ, RZ, RZ ;  /* 0x000000ffff0aa224 */ /* 0x000fcc00078e00ff */
[----:B------:R-:W-:-:S11]  /*1080*/  @!P2 DMUL R8, R16, R10 ;  /* 0x0000000a1008a228 */ /* 0x000fd60000000000 */
.L_x_19:
[----:B------:R-:W-:Y:S02]  /*1090*/  DFMA R14, R14, R8, R8 ;  /* 0x000000080e0e722b */ /* 0x000fe40000000008 */
[----:B------:R-:W-:-:S08]  /*10a0*/  DSETP.NEU.AND P1, PT, |R8|, +INF , PT ;  /* 0x7ff000000800742a */ /* 0x000fd00003f2d200 */
[----:B------:R-:W-:Y:S01]  /*10b0*/  FSEL R13, R8, R14, !P1 ;  /* 0x0000000e080d7208 */ /* 0x000fe20004800000 */
[----:B------:R-:W-:Y:S01]  /*10c0*/  IMAD.MOV.U32 R8, RZ, RZ, R0 ;  /* 0x000000ffff087224 */ /* 0x000fe200078e0000 */
[----:B------:R-:W-:Y:S01]  /*10d0*/  FSEL R14, R9, R15, !P1 ;  /* 0x0000000f090e7208 */ /* 0x000fe20004800000 */
[----:B------:R-:W-:-:S04]  /*10e0*/  IMAD.MOV.U32 R9, RZ, RZ, 0x0 ;  /* 0x00000000ff097424 */ /* 0x000fc800078e00ff */
[----:B------:R-:W-:Y:S05]  /*10f0*/  RET.REL.NODEC R8 `(pow_sv_f64) ;  /* 0xffffffec08c07950 */ /* 0x000fea0003c3ffff */
.L_x_20:
        /* <DEDUP_REMOVED lines=16> */
.L_x_200:


//--------------------- .text.pow_vs_f32          --------------------------
	.section	.text.pow_vs_f32,"ax",@progbits
	.align	128
        .global         pow_vs_f32
        .type           pow_vs_f32,@function
        .size           pow_vs_f32,(.L_x_215 - pow_vs_f32)
        .other          pow_vs_f32,@"STO_CUDA_ENTRY STV_DEFAULT"
pow_vs_f32:
.text.pow_vs_f32:
        /* <DEDUP_REMOVED lines=21> */
[----:B------:R-:W1:Y:S01]  /*0150*/  LDCU.64 UR4, c[0x0][0x358] ;  /* 0x00006b00ff0477ac */ /* 0x000e620008000a00 */
[----:B0-----:R-:W-:-:S05]  /*0160*/  IMAD.WIDE R2, R5, 0x4, R2 ;  /* 0x0000000405027825 */ /* 0x001fca00078e0202 */
[----:B-1----:R-:W2:Y:S01]  /*0170*/  LDG.E R0, desc[UR4][R2.64] ;  /* 0x0000000402007981 */ /* 0x002ea2000c1e1900 */
[----:B------:R-:W0:Y:S03]  /*0180*/  LDC.64 R4, c[0x0][0x388] ;  /* 0x0000e200ff047b82 */ /* 0x000e260000000a00 */
[----:B0-----:R0:W3:Y:S01]  /*0190*/  LDG.E R5, desc[UR4][R4.64] ;  /* 0x0000000404057981 */ /* 0x0010e2000c1e1900 */
[----:B------:R-:W-:Y:S01]  /*01a0*/  HFMA2 R13, -RZ, RZ, 0.771484375, 0.21533203125 ;  /* 0x3a2c32e4ff0d7431 */ /* 0x000fe200000001ff */
[----:B------:R-:W-:Y:S01]  /*01b0*/  BSSY.RECONVERGENT B0, `(.L_x_21) ;  /* 0x0000059000007945 */ /* 0x000fe20003800200 */
        /* <DEDUP_REMOVED lines=66> */
[----:B------:R-:W-:-:S04]  /*05e0*/  FSETP.NEU.AND P0, PT, |R0|, +INF , PT ;  /* 0x7f8000000000780b */ /* 0x000fc80003f0d200 */
[----:B------:R-:W-:Y:S01]  /*05f0*/  FSETP.NEU.AND P0, PT, R0, RZ, P0 ;  /* 0x000000ff0000720b */ /* 0x000fe2000070d000 */
[----:B------:R-:W0:Y:S03]  /*0600*/  FRND.TRUNC R8, R8 ;  /* 0x0000000800087307 */ /* 0x000e26000020d000 */
[----:B------:R-:W-:Y:S01]  /*0610*/  FSETP.GEU.OR P1, PT, R5, RZ, P0 ;  /* 0x000000ff0500720b */ /* 0x000fe2000072e400 */
[----:B0-----:R-:W-:-:S04]  /*0620*/  FADD R6, R8, R8 ;  /* 0x0000000808067221 */ /* 0x001fc80000000000 */
[----:B------:R-:W-:-:S04]  /*0630*/  FADD R9, R5, -R6 ;  /* 0x8000000605097221 */ /* 0x000fc80000000000 */
[----:B------:R-:W-:Y:S01]  /*0640*/  @!P0 FADD R6, R0, R0 ;  /* 0x0000000000068221 */ /* 0x000fe20000000000 */
[----:B------:R-:W-:-:S04]  /*0650*/  FSETP.NEU.AND P2, PT, |R9|, 1, !P0 ;  /* 0x3f8000000900780b */ /* 0x000fc8000474d200 */
[----:B------:R-:W-:-:S09]  /*0660*/  @!P1 LOP3.LUT R6, R6, 0x7f800000, RZ, 0x3c, !PT ;  /* 0x7f80000006069812 */ /* 0x000fd200078e3cff */
[----:B------:R-:W-:-:S04]  /*0670*/  @P2 LOP3.LUT R6, R6, 0x7fffffff, RZ, 0xc0, !PT ;  /* 0x7fffffff06062812 */ /* 0x000fc800078ec0ff */
[----:B------:R-:W-:Y:S01]  /*0680*/  @!P0 MOV R7, R6 ;  /* 0x0000000600078202 */ /* 0x000fe20000000f00 */
[----:B------:R-:W-:Y:S06]  /*0690*/  @!P0 BRA `(.L_x_22) ;  /* 0x0000000000288947 */ /* 0x000fec0003800000 */
        /* <DEDUP_REMOVED lines=10> */
.L_x_22:
[----:B------:R-:W-:Y:S05]  /*0740*/  BSYNC.RECONVERGENT B0 ;  /* 0x0000000000007941 */ /* 0x000fea0003800200 */
.L_x_21:
[----:B------:R-:W-:Y:S01]  /*0750*/  STG.E desc[UR4][R2.64], R7 ;  /* 0x0000000702007986 */ /* 0x000fe2000c101904 */
[----:B------:R-:W-:Y:S05]  /*0760*/  EXIT ;  /* 0x000000000000794d */ /* 0x000fea0003800000 */
.L_x_23:
        /* <DEDUP_REMOVED lines=9> */
.L_x_215:


//--------------------- .text.pow_vs_f64          --------------------------
	.section	.text.pow_vs_f64,"ax",@progbits
	.align	128
        .global         pow_vs_f64
        .type           pow_vs_f64,@function
        .size           pow_vs_f64,(.L_x_201 - pow_vs_f64)
        .other          pow_vs_f64,@"STO_CUDA_ENTRY STV_DEFAULT"
pow_vs_f64:
.text.pow_vs_f64:
        /* <DEDUP_REMOVED lines=23> */
[----:B0-----:R-:W2:Y:S01]  /*0170*/  LDG.E.64 R2, desc[UR4][R2.64] ;  /* 0x0000000402027981 */ /* 0x001ea2000c1e1b00 */
[----:B-1----:R-:W-:-:S05]  /*0180*/  IMAD.WIDE R4, R7, 0x8, R4 ;  /* 0x0000000807047825 */ /* 0x002fca00078e0204 */
[----:B------:R-:W3:Y:S01]  /*0190*/  LDG.E.64 R6, desc[UR4][R4.64] ;  /* 0x0000000404067981 */ /* 0x000ee2000c1e1b00 */
[----:B------:R-:W-:Y:S01]  /*01a0*/  BSSY.RECONVERGENT B0, `(.L_x_24) ;  /* 0x0000021000007945 */ /* 0x000fe20003800200 */
[----:B--2---:R-:W-:-:S04]  /*01b0*/  SHF.R.U32.HI R0, RZ, 0x14, R3 ;  /* 0x00000014ff007819 */ /* 0x004fc80000011603 */
[----:B------:R-:W-:-:S05]  /*01c0*/  LOP3.LUT R0, R0, 0x7ff, RZ, 0xc0, !PT ;  /* 0x000007ff00007812 */ /* 0x000fca00078ec0ff */
[----:B------:R-:W-:Y:S01]  /*01d0*/  VIADD R9, R0, 0xfffffc0c ;  /* 0xfffffc0c00097836 */ /* 0x000fe20000000000 */
[----:B---3--:R-:W-:-:S04]  /*01e0*/  DSETP.NEU.AND P2, PT, R6, RZ, PT ;  /* 0x000000ff0600722a */ /* 0x008fc80003f4d000 */
[CC--:B------:R-:W-:Y:S02]  /*01f0*/  SHF.L.U32 R0, R2.reuse, R9.reuse, RZ ;  /* 0x0000000902007219 */ /* 0x0c0fe400000006ff */
[----:B------:R-:W-:Y:S02]  /*0200*/  SHF.L.U64.HI R9, R2, R9, R3 ;  /* 0x0000000902097219 */ /* 0x000fe40000010203 */
[----:B------:R-:W-:Y:S02]  /*0210*/  ISETP.NE.U32.AND P0, PT, R0, RZ, PT ;  /* 0x000000ff0000720c */ /* 0x000fe40003f05070 */
[----:B------:R-:W-:Y:S02]  /*0220*/  ISETP.GE.OR P3, PT, R3, RZ, P2 ;  /* 0x000000ff0300720c */ /* 0x000fe40001766670 */
[----:B------:R-:W-:-:S04]  /*0230*/  ISETP.NE.AND.EX P0, PT, R9, -0x80000000, PT, P0 ;  /* 0x800000000900780c */ /* 0x000fc80003f05300 */
[----:B------:R-:W-:Y:S01]  /*0240*/  PLOP3.LUT P1, PT, P0, PT, PT, 0x8, 0x80 ;  /* 0x000000000080781c */ /* 0x000fe2000072e170 */
[----:B------:R-:W-:-:S08]  /*0250*/  @!P2 IMAD.MOV.U32 R8, RZ, RZ, RZ ;  /* 0x000000ffff08a224 */ /* 0x000fd000078e00ff */
[----:B------:R-:W-:-:S06]  /*0260*/  @!P2 DSETP.NEU.AND P1, PT, |R2|, 0.5, !P0 ;  /* 0x3fe000000200a42a */ /* 0x000fcc000472d200 */
[----:B------:R-:W-:-:S04]  /*0270*/  @!P2 SEL R9, R7, RZ, P1 ;  /* 0x000000ff0709a207 */ /* 0x000fc80000800000 */
[----:B------:R-:W-:Y:S01]  /*0280*/  @!P3 LOP3.LUT R9, R9, 0x7ff00000, RZ, 0xfc, !PT ;  /* 0x7ff000000909b812 */ /* 0x000fe200078efcff */
[----:B------:R-:W-:Y:S06]  /*0290*/  @!P2 BRA `(.L_x_25) ;  /* 0x000000000044a947 */ /* 0x000fec0003800000 */
[----:B------:R-:W-:Y:S01]  /*02a0*/  DADD R14, -RZ, |R6| ;  /* 0x00000000ff0e7229 */ /* 0x000fe20000000506 */
[----:B------:R-:W-:Y:S01]  /*02b0*/  BSSY.RECONVERGENT B1, `(.L_x_26) ;  /* 0x0000003000017945 */ /* 0x000fe20003800200 */
[----:B------:R-:W-:-:S09]  /*02c0*/  MOV R0, 0x2e0 ;  /* 0x000002e000007802 */ /* 0x000fd20000000f00 */
[----:B------:R-:W-:Y:S05]  /*02d0*/  CALL.REL.NOINC `($pow_vs_f64$__internal_accurate_pow) ;  /* 0x0000000000d47944 */ /* 0x000fea0003c00000 */
[----:B------:R-:W-:Y:S05]  /*02e0*/  BSYNC.RECONVERGENT B1 ;  /* 0x0000000000017941 */ /* 0x000fea0003800200 */
.L_x_26:
        /* <DEDUP_REMOVED lines=12> */
.L_x_25:
[----:B------:R-:W-:Y:S05]  /*03b0*/  BSYNC.RECONVERGENT B0 ;  /* 0x0000000000007941 */ /* 0x000fea0003800200 */
.L_x_24:
        /* <DEDUP_REMOVED lines=19> */
.L_x_29:
        /* <DEDUP_REMOVED lines=11> */
.L_x_28:
[----:B------:R-:W-:Y:S05]  /*05a0*/  BSYNC.RECONVERGENT B0 ;  /* 0x0000000000007941 */ /* 0x000fea0003800200 */
.L_x_27:
        /* <DEDUP_REMOVED lines=8> */
        .type           $pow_vs_f64$__internal_accurate_pow,@function
        .size           $pow_vs_f64$__internal_accurate_pow,(.L_x_201 - $pow_vs_f64$__internal_accurate_pow)
$pow_vs_f64$__internal_accurate_pow:
        /* <DEDUP_REMOVED lines=167> */
.L_x_30:
[----:B------:R-:W-:Y:S02]  /*10a0*/  DFMA R14, R14, R8, R8 ;  /* 0x000000080e0e722b */ /* 0x000fe40000000008 */
[----:B------:R-:W-:-:S08]  /*10b0*/  DSETP.NEU.AND P0, PT, |R8|, +INF , PT ;  /* 0x7ff000000800742a */ /* 0x000fd00003f0d200 */
[----:B------:R-:W-:Y:S01]  /*10c0*/  FSEL R13, R8, R14, !P0 ;  /* 0x0000000e080d7208 */ /* 0x000fe20004000000 */
[----:B------:R-:W-:Y:S01]  /*10d0*/  IMAD.MOV.U32 R8, RZ, RZ, R0 ;  /* 0x000000ffff087224 */ /* 0x000fe200078e0000 */
[----:B------:R-:W-:Y:S01]  /*10e0*/  FSEL R14, R9, R15, !P0 ;  /* 0x0000000f090e7208 */ /* 0x000fe20004000000 */
[----:B------:R-:W-:-:S04]  /*10f0*/  IMAD.MOV.U32 R9, RZ, RZ, 0x0 ;  /* 0x00000000ff097424 */ /* 0x000fc800078e00ff */
[----:B------:R-:W-:Y:S05]  /*1100*/  RET.REL.NODEC R8 `(pow_vs_f64) ;  /* 0xffffffec08bc7950 */ /* 0x000fea0003c3ffff */
.L_x_31:
        /* <DEDUP_REMOVED lines=15> */
.L_x_201:


//--------------------- .text.pow_vv_f32          --------------------------
	.section	.text.pow_vv_f32,"ax",@progbits
	.align	128
        .global         pow_vv_f32
        .type           pow_vv_f32,@function
        .size           pow_vv_f32,(.L_x_217 - pow_vv_f32)
        .other          pow_vv_f32,@"STO_CUDA_ENTRY STV_DEFAULT"
pow_vv_f32:
.text.pow_vv_f32:
        /* <DEDUP_REMOVED lines=24> */
[----:B-1----:R-:W3:Y:S01]  /*0180*/  LDG.E R0, desc[UR4][R2.64] ;  /* 0x0000000402007981 */ /* 0x002ee2000c1e1900 */
[----:B--2---:R-:W-:-:S06]  /*0190*/  IMAD.WIDE R4, R7, 0x4, R4 ;  /* 0x0000000407047825 */ /* 0x004fcc00078e0204 */
[----:B------:R0:W2:Y:S01]  /*01a0*/  LDG.E R5, desc[UR4][R4.64] ;  /* 0x0000000404057981 */ /* 0x0000a2000c1e1900 */
[----:B------:R-:W-:Y:S01]  /*01b0*/  HFMA2 R13, -RZ, RZ, 0.771484375, 0.21533203125 ;  /* 0x3a2c32e4ff0d7431 */ /* 0x000fe200000001ff */
[----:B------:R-:W-:Y:S01]  /*01c0*/  BSSY.RECONVERGENT B0, `(.L_x_32) ;  /* 0x0000059000007945 */ /* 0x000fe20003800200 */
[C---:B---3--:R-:W-:Y:S01]  /*01d0*/  FMUL R7, |R0|.reuse, 16777216 ;  /* 0x4b80000000077820 */ /* 0x048fe20000400200 */
        /* <DEDUP_REMOVED lines=32> */
[----:B--2---:R-:W-:Y:S01]  /*03e0*/  FMUL R8, R5, R4 ;  /* 0x0000000405087220 */ /* 0x004fe20000400000 */
        /* <DEDUP_REMOVED lines=54> */
.L_x_33:
[----:B------:R-:W-:Y:S05]  /*0750*/  BSYNC.RECONVERGENT B0 ;  /* 0x0000000000007941 */ /* 0x000fea0003800200 */
.L_x_32:
[----:B------:R-:W-:Y:S01]  /*0760*/  STG.E desc[UR4][R2.64], R7 ;  /* 0x0000000702007986 */ /* 0x000fe2000c101904 */
[----:B------:R-:W-:Y:S05]  /*0770*/  EXIT ;  /* 0x000000000000794d */ /* 0x000fea0003800000 */
.L_x_34:
        /* <DEDUP_REMOVED lines=16> */
.L_x_217:


//--------------------- .text.pow_vv_f64          --------------------------
	.section	.text.pow_vv_f64,"ax",@progbits
	.align	128
        .global         pow_vv_f64
        .type           pow_vv_f64,@function
        .size           pow_vv_f64,(.L_x_202 - pow_vv_f64)
        .other          pow_vv_f64,@"STO_CUDA_ENTRY STV_DEFAULT"
pow_vv_f64:
.text.pow_vv_f64:
        /* <DEDUP_REMOVED lines=23> */
[----:B0-----:R-:W-:-:S06]  /*0170*/  IMAD.WIDE R2, R7, 0x8, R2 ;  /* 0x0000000807027825 */ /* 0x001fcc00078e0202 */
[----:B-1----:R-:W3:Y:S01]  /*0180*/  LDG.E.64 R2, desc[UR4][R2.64] ;  /* 0x0000000402027981 */ /* 0x002ee2000c1e1b00 */
[----:B--2---:R-:W-:-:S05]  /*0190*/  IMAD.WIDE R4, R7, 0x8, R4 ;  /* 0x0000000807047825 */ /* 0x004fca00078e0204 */
[----:B------:R-:W2:Y:S01]  /*01a0*/  LDG.E.64 R6, desc[UR4][R4.64] ;  /* 0x0000000404067981 */ /* 0x000ea2000c1e1b00 */
[----:B------:R-:W-:Y:S01]  /*01b0*/  BSSY.RECONVERGENT B0, `(.L_x_35) ;  /* 0x0000021000007945 */ /* 0x000fe20003800200 */
[----:B---3--:R-:W-:-:S04]  /*01c0*/  SHF.R.U32.HI R0, RZ, 0x14, R3 ;  /* 0x00000014ff007819 */ /* 0x008fc80000011603 */
[----:B------:R-:W-:Y:S01]  /*01d0*/  LOP3.LUT R0, R0, 0x7ff, RZ, 0xc0, !PT ;  /* 0x000007ff00007812 */ /* 0x000fe200078ec0ff */
[----:B--2---:R-:W-:-:S04]  /*01e0*/  DSETP.NEU.AND P2, PT, R6, RZ, PT ;  /* 0x000000ff0600722a */ /* 0x004fc80003f4d000 */
[----:B------:R-:W-:Y:S02]  /*01f0*/  VIADD R9, R0, 0xfffffc0c ;  /* 0xfffffc0c00097836 */ /* 0x000fe40000000000 */
[----:B------:R-:W-:-:S03]  /*0200*/  ISETP.GE.OR P3, PT, R3, RZ, P2 ;  /* 0x000000ff0300720c */ /* 0x000fc60001766670 */
[CC--:B------:R-:W-:Y:S02]  /*0210*/  SHF.L.U32 R0, R2.reuse, R9.reuse, RZ ;  /* 0x0000000902007219 */ /* 0x0c0fe400000006ff */
[----:B------:R-:W-:Y:S02]  /*0220*/  SHF.L.U64.HI R9, R2, R9, R3 ;  /* 0x0000000902097219 */ /* 0x000fe40000010203 */
[----:B------:R-:W-:Y:S01]  /*0230*/  ISETP.NE.U32.AND P0, PT, R0, RZ, PT ;  /* 0x000000ff0000720c */ /* 0x000fe20003f05070 */
[----:B------:R-:W-:-:S03]  /*0240*/  @!P2 IMAD.MOV.U32 R8, RZ, RZ, RZ ;  /* 0x000000ffff08a224 */ /* 0x000fc600078e00ff */
[----:B------:R-:W-:-:S04]  /*0250*/  ISETP.NE.AND.EX P0, PT, R9, -0x80000000, PT, P0 ;  /* 0x800000000900780c */ /* 0x000fc80003f05300 */
[----:B------:R-:W-:-:S09]  /*0260*/  PLOP3.LUT P1, PT, P0, PT, PT, 0x8, 0x80 ;  /* 0x000000000080781c */ /* 0x000fd2000072e170 */
[----:B------:R-:W-:-:S06]  /*0270*/  @!P2 DSETP.NEU.AND P1, PT, |R2|, 0.5, !P0 ;  /* 0x3fe000000200a42a */ /* 0x000fcc000472d200 */
[----:B------:R-:W-:-:S04]  /*0280*/  @!P2 SEL R9, R7, RZ, P1 ;  /* 0x000000ff0709a207 */ /* 0x000fc80000800000 */
[----:B------:R-:W-:Y:S01]  /*0290*/  @!P3 LOP3.LUT R9, R9, 0x7ff00000, RZ, 0xfc, !PT ;  /* 0x7ff000000909b812 */ /* 0x000fe200078efcff */
[----:B------:R-:W-:Y:S06]  /*02a0*/  @!P2 BRA `(.L_x_36) ;  /* 0x000000000044a947 */ /* 0x000fec0003800000 */
[----:B------:R-:W-:Y:S01]  /*02b0*/  DADD R14, -RZ, |R6| ;  /* 0x00000000ff0e7229 */ /* 0x000fe20000000506 */
[----:B------:R-:W-:Y:S01]  /*02c0*/  BSSY.RECONVERGENT B1, `(.L_x_37) ;  /* 0x0000003000017945 */ /* 0x000fe20003800200 */
[----:B------:R-:W-:-:S09]  /*02d0*/  MOV R0, 0x2f0 ;  /* 0x000002f000007802 */ /* 0x000fd20000000f00 */
[----:B------:R-:W-:Y:S05]  /*02e0*/  CALL.REL.NOINC `($pow_vv_f64$__internal_accurate_pow) ;  /* 0x0000000000d47944 */ /* 0x000fea0003c00000 */
[----:B------:R-:W-:Y:S05]  /*02f0*/  BSYNC.RECONVERGENT B1 ;  /* 0x0000000000017941 */ /* 0x000fea0003800200 */
.L_x_37:
        /* <DEDUP_REMOVED lines=12> */
.L_x_36:
[----:B------:R-:W-:Y:S05]  /*03c0*/  BSYNC.RECONVERGENT B0 ;  /* 0x0000000000007941 */ /* 0x000fea0003800200 */
.L_x_35:
        /* <DEDUP_REMOVED lines=19> */
.L_x_40:
        /* <DEDUP_REMOVED lines=11> */
.L_x_39:
[----:B------:R-:W-:Y:S05]  /*05b0*/  BSYNC.RECONVERGENT B0 ;  /* 0x0000000000007941 */ /* 0x000fea0003800200 */
.L_x_38:
        /* <DEDUP_REMOVED lines=8> */
        .type           $pow_vv_f64$__internal_accurate_pow,@function
        .size           $pow_vv_f64$__internal_accurate_pow,(.L_x_202 - $pow_vv_f64$__internal_accurate_pow)
$pow_vv_f64$__internal_accurate_pow:
        /* <DEDUP_REMOVED lines=167> */
.L_x_41:
[----:B------:R-:W-:Y:S02]  /*10b0*/  DFMA R14, R14, R8, R8 ;  /* 0x000000080e0e722b */ /* 0x000fe40000000008 */
[----:B------:R-:W-:-:S08]  /*10c0*/  DSETP.NEU.AND P0, PT, |R8|, +INF , PT ;  /* 0x7ff000000800742a */ /* 0x000fd00003f0d200 */
[----:B------:R-:W-:Y:S01]  /*10d0*/  FSEL R13, R8, R14, !P0 ;  /* 0x0000000e080d7208 */ /* 0x000fe20004000000 */
[----:B------:R-:W-:Y:S01]  /*10e0*/  IMAD.MOV.U32 R8, RZ, RZ, R0 ;  /* 0x000000ffff087224 */ /* 0x000fe200078e0000 */
[----:B------:R-:W-:Y:S01]  /*10f0*/  FSEL R14, R9, R15, !P0 ;  /* 0x0000000f090e7208 */ /* 0x000fe20004000000 */
[----:B------:R-:W-:-:S04]  /*1100*/  IMAD.MOV.U32 R9, RZ, RZ, 0x0 ;  /* 0x00000000ff097424 */ /* 0x000fc800078e00ff */
[----:B------:R-:W-:Y:S05]  /*1110*/  RET.REL.NODEC R8 `(pow_vv_f64) ;  /* 0xffffffec08b87950 */ /* 0x000fea0003c3ffff */
.L_x_42:
        /* <DEDUP_REMOVED lines=14> */
.L_x_202:


//--------------------- .text.ne_ss_f32           --------------------------
	.section	.text.ne_ss_f32,"ax",@progbits
	.align	128
        .global         ne_ss_f32
        .type           ne_ss_f32,@function
        .size           ne_ss_f32,(.L_x_219 - ne_ss_f32)
        .other          ne_ss_f32,@"STO_CUDA_ENTRY STV_DEFAULT"
ne_ss_f32:
.text.ne_ss_f32:
        /* <DEDUP_REMOVED lines=23> */
[----:B0-----:R-:W2:Y:S04]  /*0170*/  LDG.E R5, desc[UR4][R4.64] ;  /* 0x0000000404057981 */ /* 0x001ea8000c1e1900 */
[----:B-1----:R-:W2:Y:S02]  /*0180*/  LDG.E R0, desc[UR4][R2.64] ;  /* 0x0000000402007981 */ /* 0x002ea4000c1e1900 */
[----:B--2---:R-:W-:-:S05]  /*0190*/  FSET.BF.NEU.AND R7, R0, R5, PT ;  /* 0x000000050007720a */ /* 0x004fca000380d000 */
[----:B------:R-:W-:Y:S01]  /*01a0*/  STG.E desc[UR4][R2.64], R7 ;  /* 0x0000000702007986 */ /* 0x000fe2000c101904 */
[----:B------:R-:W-:Y:S05]  /*01b0*/  EXIT ;  /* 0x000000000000794d */ /* 0x000fea0003800000 */
.L_x_43:
        /* <DEDUP_REMOVED lines=12> */
.L_x_219:


//--------------------- .text.ne_ss_f64           --------------------------
	.section	.text.ne_ss_f64,"ax",@progbits
	.align	128
        .global         ne_ss_f64
        .type           ne_ss_f64,@function
        .size           ne_ss_f64,(.L_x_220 - ne_ss_f64)
        .other          ne_ss_f64,@"STO_CUDA_ENTRY STV_DEFAULT"
ne_ss_f64:
.text.ne_ss_f64:
        /* <DEDUP_REMOVED lines=24> */
[----:B-1----:R-:W2:Y:S02]  /*0180*/  LDG.E.64 R4, desc[UR4][R2.64] ;  /* 0x0000000402047981 */ /* 0x002ea4000c1e1b00 */
[----:B--2---:R-:W-:Y:S01]  /*0190*/  DSETP.NEU.AND P0, PT, R4, R6, PT ;  /* 0x000000060400722a */ /* 0x004fe20003f0d000 */
[----:B------:R-:W-:-:S05]  /*01a0*/  MOV R4, RZ ;  /* 0x000000ff00047202 */ /* 0x000fca0000000f00 */
[----:B------:R-:W-:-:S05]  /*01b0*/  FSEL R5, RZ, 1.875, !P0 ;  /* 0x3ff00000ff057808 */ /* 0x000fca0004000000 */
[----:B------:R-:W-:Y:S01]  /*01c0*/  STG.E.64 desc[UR4][R2.64], R4 ;  /* 0x0000000402007986 */ /* 0x000fe2000c101b04 */
[----:B------:R-:W-:Y:S05]  /*01d0*/  EXIT ;  /* 0x000000000000794d */ /* 0x000fea0003800000 */
.L_x_44:
        /* <DEDUP_REMOVED lines=10> */
.L_x_220:


//--------------------- .text.eq_ss_f32           --------------------------
	.section	.text.eq_ss_f32,"ax",@progbits
	.align	128
        .global         eq_ss_f32
        .type           eq_ss_f32,@function
        .size           eq_ss_f32,(.L_x_221 - eq_ss_f32)
        .other          eq_ss_f32,@"STO_CUDA_ENTRY STV_DEFAULT"
eq_ss_f32:
.text.eq_ss_f32:
        /* <DEDUP_REMOVED lines=25> */
[----:B--2---:R-:W-:-:S05]  /*0190*/  FSET.BF.EQ.AND R7, R0, R5, PT ;  /* 0x000000050007720a */ /* 0x004fca0003802000 */
[----:B------:R-:W-:Y:S01]  /*01a0*/  STG.E desc[UR4][R2.64], R7 ;  /* 0x0000000702007986 */ /* 0x000fe2000c101904 */
[----:B------:R-:W-:Y:S05]  /*01b0*/  EXIT ;  /* 0x000000000000794d */ /* 0x000fea0003800000 */
.L_x_45:
        /* <DEDUP_REMOVED lines=12> */
.L_x_221:


//--------------------- .text.eq_ss_f64           --------------------------
	.section	.text.eq_ss_f64,"ax",@progbits
	.align	128
        .global         eq_ss_f64
        .type           eq_ss_f64,@function
        .size           eq_ss_f64,(.L_x_222 - eq_ss_f64)
        .other          eq_ss_f64,@"STO_CUDA_ENTRY STV_DEFAULT"
eq_ss_f64:
.text.eq_ss_f64:
        /* <DEDUP_REMOVED lines=27> */
[----:B------:R-:W-:-:S05]  /*01b0*/  FSEL R5, RZ, 1.875, P0 ;  /* 0x3ff00000ff057808 */ /* 0x000fca0000000000 */
[----:B------:R-:W-:Y:S01]  /*01c0*/  STG.E.64 desc[UR4][R2.64], R4 ;  /* 0x0000000402007986 */ /* 0x000fe2000c101b04 */
[----:B------:R-:W-:Y:S05]  /*01d0*/  EXIT ;  /* 0x000000000000794d */ /* 0x000fea0003800000 */
.L_x_46:
        /* <DEDUP_REMOVED lines=10> */
.L_x_222:


//--------------------- .text.lte_ss_f32          --------------------------
	.section	.text.lte_ss_f32,"ax",@progbits
	.align	128
        .global         lte_ss_f32
        .type           lte_ss_f32,@function
        .size           lte_ss_f32,(.L_x_223 - lte_ss_f32)
        .other          lte_ss_f32,@"STO_CUDA_ENTRY STV_DEFAULT"
lte_ss_f32:
.text.lte_ss_f32:
        /* <DEDUP_REMOVED lines=25> */
[----:B--2---:R-:W-:-:S05]  /*0190*/  FSET.BF.LE.AND R7, R0, R5, PT ;  /* 0x000000050007720a */ /* 0x004fca0003803000 */
[----:B------:R-:W-:Y:S01]  /*01a0*/  STG.E desc[UR4][R2.64], R7 ;  /* 0x0000000702007986 */ /* 0x000fe2000c101904 */
[----:B------:R-:W-:Y:S05]  /*01b0*/  EXIT ;  /* 0x000000000000794d */ /* 0x000fea0003800000 */
.L_x_47:
        /* <DEDUP_REMOVED lines=12> */
.L_x_223:


//--------------------- .text.lte_ss_f64          --------------------------
	.section	.text.lte_ss_f64,"ax",@progbits
	.align	128
        .global         lte_ss_f64
        .type           lte_ss_f64,@function
        .size           lte_ss_f64,(.L_x_224 - lte_ss_f64)
        .other          lte_ss_f64,@"STO_CUDA_ENTRY STV_DEFAULT"
lte_ss_f64:
.text.lte_ss_f64:
        /* <DEDUP_REMOVED lines=25> */
[----:B--2---:R-:W-:Y:S01]  /*0190*/  DSETP.GTU.AND P0, PT, R4, R6, PT ;  /* 0x000000060400722a */ /* 0x004fe20003f0c000 */
[----:B------:R-:W-:-:S05]  /*01a0*/  MOV R4, RZ ;  /* 0x000000ff00047202 */ /* 0x000fca0000000f00 */
[----:B------:R-:W-:-:S05]  /*01b0*/  FSEL R5, RZ, 1.875, P0 ;  /* 0x3ff00000ff057808 */ /* 0x000fca0000000000 */
[----:B------:R-:W-:Y:S01]  /*01c0*/  STG.E.64 desc[UR4][R2.64], R4 ;  /* 0x0000000402007986 */ /* 0x000fe2000c101b04 */
[----:B------:R-:W-:Y:S05]  /*01d0*/  EXIT ;  /* 0x000000000000794d */ /* 0x000fea0003800000 */
.L_x_48:
        /* <DEDUP_REMOVED lines=10> */
.L_x_224:


//--------------------- .text.lt_ss_f32           --------------------------
	.section	.text.lt_ss_f32,"ax",@progbits
	.align	128
        .global         lt_ss_f32
        .type           lt_ss_f32,@function
        .size           lt_ss_f32,(.L_x_225 - lt_ss_f32)
        .other          lt_ss_f32,@"STO_CUDA_ENTRY STV_DEFAULT"
lt_ss_f32:
.text.lt_ss_f32:
        /* <DEDUP_REMOVED lines=25> */
[----:B--2---:R-:W-:-:S05]  /*0190*/  FSET.BF.LT.AND R7, R0, R5, PT ;  /* 0x000000050007720a */ /* 0x004fca0003801000 */
[----:B------:R-:W-:Y:S01]  /*01a0*/  STG.E desc[UR4][R2.64], R7 ;  /* 0x0000000702007986 */ /* 0x000fe2000c101904 */
[----:B------:R-:W-:Y:S05]  /*01b0*/  EXIT ;  /* 0x000000000000794d */ /* 0x000fea0003800000 */
.L_x_49:
        /* <DEDUP_REMOVED lines=12> */
.L_x_225:


//--------------------- .text.lt_ss_f64           --------------------------
	.section	.text.lt_ss_f64,"ax",@progbits
	.align	128
        .global         lt_ss_f64
        .type           lt_ss_f64,@function
        .size           lt_ss_f64,(.L_x_226 - lt_ss_f64)
        .other          lt_ss_f64,@"STO_CUDA_ENTRY STV_DEFAULT"
lt_ss_f64:
.text.lt_ss_f64:
        /* <DEDUP_REMOVED lines=25> */
[----:B--2---:R-:W-:Y:S01]  /*0190*/  DSETP.GEU.AND P0, PT, R4, R6, PT ;  /* 0x000000060400722a */ /* 0x004fe20003f0e000 */
[----:B------:R-:W-:-:S05]  /*01a0*/  MOV R4, RZ ;  /* 0x000000ff00047202 */ /* 0x000fca0000000f00 */
[----:B------:R-:W-:-:S05]  /*01b0*/  FSEL R5, RZ, 1.875, P0 ;  /* 0x3ff00000ff057808 */ /* 0x000fca0000000000 */
[----:B------:R-:W-:Y:S01]  /*01c0*/  STG.E.64 desc[UR4][R2.64], R4 ;  /* 0x0000000402007986 */ /* 0x000fe2000c101b04 */
[----:B------:R-:W-:Y:S05]  /*01d0*/  EXIT ;  /* 0x000000000000794d */ /* 0x000fea0003800000 */
.L_x_50:
        /* <DEDUP_REMOVED lines=10> */
.L_x_226:


//--------------------- .text.gte_ss_f32          --------------------------
	.section	.text.gte_ss_f32,"ax",@progbits
	.align	128
        .global         gte_ss_f32
        .type           gte_ss_f32,@function
        .size           gte_ss_f32,(.L_x_227 - gte_ss_f32)
        .other          gte_ss_f32,@"STO_CUDA_ENTRY STV_DEFAULT"
gte_ss_f32:
.text.gte_ss_f32:
        /* <DEDUP_REMOVED lines=25> */
[----:B--2---:R-:W-:-:S05]  /*0190*/  FSET.BF.GE.AND R7, R0, R5, PT ;  /* 0x000000050007720a */ /* 0x004fca0003806000 */
[----:B------:R-:W-:Y:S01]  /*01a0*/  STG.E desc[UR4][R2.64], R7 ;  /* 0x0000000702007986 */ /* 0x000fe2000c101904 */
[----:B------:R-:W-:Y:S05]  /*01b0*/  EXIT ;  /* 0x000000000000794d */ /* 0x000fea0003800000 */
.L_x_51:
        /* <DEDUP_REMOVED lines=12> */
.L_x_227:


//--------------------- .text.gte_ss_f64          --------------------------
	.section	.text.gte_ss_f64,"ax",@progbits
	.align	128
        .global         gte_ss_f64
        .type           gte_ss_f64,@function
        .size           gte_ss_f64,(.L_x_228 - gte_ss_f64)
        .other          gte_ss_f64,@"STO_CUDA_ENTRY STV_DEFAULT"
gte_ss_f64:
.text.gte_ss_f64:
        /* <DEDUP_REMOVED lines=25> */
[----:B--2---:R-:W-:Y:S01]  /*0190*/  DSETP.GE.AND P0, PT, R4, R6, PT ;  /* 0x000000060400722a */ /* 0x004fe20003f06000 */
[----:B------:R-:W-:-:S05]  /*01a0*/  MOV R4, RZ ;  /* 0x000000ff00047202 */ /* 0x000fca0000000f00 */
[----:B------:R-:W-:-:S05]  /*01b0*/  FSEL R5, RZ, 1.875, !P0 ;  /* 0x3ff00000ff057808 */ /* 0x000fca0004000000 */
[----:B------:R-:W-:Y:S01]  /*01c0*/  STG.E.64 desc[UR4][R2.64], R4 ;  /* 0x0000000402007986 */ /* 0x000fe2000c101b04 */
[----:B------:R-:W-:Y:S05]  /*01d0*/  EXIT ;  /* 0x000000000000794d */ /* 0x000fea0003800000 */
.L_x_52:
        /* <DEDUP_REMOVED lines=10> */
.L_x_228:


//--------------------- .text.gt_ss_f32           --------------------------
	.section	.text.gt_ss_f32,"ax",@progbits
	.align	128
        .global         gt_ss_f32
        .type           gt_ss_f32,@function
        .size           gt_ss_f32,(.L_x_229 - gt_ss_f32)
        .other          gt_ss_f32,@"STO_CUDA_ENTRY STV_DEFAULT"
gt_ss_f32:
.text.gt_ss_f32:
        /* <DEDUP_REMOVED lines=25> */
[----:B--2---:R-:W-:-:S05]  /*0190*/  FSET.BF.GT.AND R7, R0, R5, PT ;  /* 0x000000050007720a */ /* 0x004fca0003804000 */
[----:B------:R-:W-:Y:S01]  /*01a0*/  STG.E desc[UR4][R2.64], R7 ;  /* 0x0000000702007986 */ /* 0x000fe2000c101904 */
[----:B------:R-:W-:Y:S05]  /*01b0*/  EXIT ;  /* 0x000000000000794d */ /* 0x000fea0003800000 */
.L_x_53:
        /* <DEDUP_REMOVED lines=12> */
.L_x_229:


//--------------------- .text.gt_ss_f64           --------------------------
	.section	.text.gt_ss_f64,"ax",@progbits
	.align	128
        .global         gt_ss_f64
        .type           gt_ss_f64,@function
        .size           gt_ss_f64,(.L_x_230 - gt_ss_f64)
        .other          gt_ss_f64,@"STO_CUDA_ENTRY STV_DEFAULT"
gt_ss_f64:
.text.gt_ss_f64:
        /* <DEDUP_REMOVED lines=25> */
[----:B--2---:R-:W-:Y:S01]  /*0190*/  DSETP.GT.AND P0, PT, R4, R6, PT ;  /* 0x000000060400722a */ /* 0x004fe20003f04000 */
[----:B------:R-:W-:-:S05]  /*01a0*/  MOV R4, RZ ;  /* 0x000000ff00047202 */ /* 0x000fca0000000f00 */
[----:B------:R-:W-:-:S05]  /*01b0*/  FSEL R5, RZ, 1.875, !P0 ;  /* 0x3ff00000ff057808 */ /* 0x000fca0004000000 */
[----:B------:R-:W-:Y:S01]  /*01c0*/  STG.E.64 desc[UR4][R2.64], R4 ;  /* 0x0000000402007986 */ /* 0x000fe2000c101b04 */
[----:B------:R-:W-:Y:S05]  /*01d0*/  EXIT ;  /* 0x000000000000794d */ /* 0x000fea0003800000 */
.L_x_54:
        /* <DEDUP_REMOVED lines=10> */
.L_x_230:


//--------------------- .text.div_ss_f32          --------------------------
	.section	.text.div_ss_f32,"ax",@progbits
	.align	128
        .global         div_ss_f32
        .type           div_ss_f32,@function
        .size           div_ss_f32,(.L_x_203 - div_ss_f32)
        .other          div_ss_f32,@"STO_CUDA_ENTRY STV_DEFAULT"
div_ss_f32:
.text.div_ss_f32:
        /* <DEDUP_REMOVED lines=24> */
[----:B-1----:R-:W3:Y:S01]  /*0180*/  LDG.E R0, desc[UR4][R2.64] ;  /* 0x0000000402007981 */ /* 0x002ee2000c1e1900 */
[----:B--2---:R-:W0:Y:S08]  /*0190*/  MUFU.RCP R6, R5 ;  /* 0x0000000500067308 */ /* 0x004e300000001000 */
[----:B---3--:R-:W1:Y:S01]  /*01a0*/  FCHK P0, R0, R5 ;  /* 0x0000000500007302 */ /* 0x008e620000000000 */
[----:B0-----:R-:W-:-:S04]  /*01b0*/  FFMA R7, -R5, R6, 1 ;  /* 0x3f80000005077423 */ /* 0x001fc80000000106 */
[----:B------:R-:W-:-:S04]  /*01c0*/  FFMA R7, R6, R7, R6 ;  /* 0x0000000706077223 */ /* 0x000fc80000000006 */
[----:B------:R-:W-:-:S04]  /*01d0*/  FFMA R6, R0, R7, RZ ;  /* 0x0000000700067223 */ /* 0x000fc800000000ff */
[----:B------:R-:W-:-:S04]  /*01e0*/  FFMA R8, -R5, R6, R0 ;  /* 0x0000000605087223 */ /* 0x000fc80000000100 */
[----:B------:R-:W-:Y:S01]  /*01f0*/  FFMA R7, R7, R8, R6 ;  /* 0x0000000807077223 */ /* 0x000fe20000000006 */
[----:B-1----:R-:W-:Y:S06]  /*0200*/  @!P0 BRA `(.L_x_55) ;  /* 0x0000000000088947 */ /* 0x002fec0003800000 */
[----:B------:R-:W-:-:S07]  /*0210*/  MOV R2, 0x230 ;  /* 0x0000023000027802 */ /* 0x000fce0000000f00 */
[----:B------:R-:W-:Y:S05]  /*0220*/  CALL.REL.NOINC `($__internal_0_$__cuda_sm3x_div_rn_noftz_f32_slowpath) ;  /* 0x00000000000c7944 */ /* 0x000fea0003c00000 */
.L_x_55:
[----:B------:R-:W0:Y:S02]  /*0230*/  LDC.64 R2, c[0x0][0x380] ;  /* 0x0000e000ff027b82 */ /* 0x000e240000000a00 */
[----:B0-----:R-:W-:Y:S01]  /*0240*/  STG.E desc[UR4][R2.64], R7 ;  /* 0x0000000702007986 */ /* 0x001fe2000c101904 */
[----:B------:R-:W-:Y:S05]  /*0250*/  EXIT ;  /* 0x000000000000794d */ /* 0x000fea0003800000 */
        .weak           $__internal_0_$__cuda_sm3x_div_rn_noftz_f32_slowpath
        .type           $__internal_0_$__cuda_sm3x_div_rn_noftz_f32_slowpath,@function
        .size           $__internal_0_$__cuda_sm3x_div_rn_noftz_f32_slowpath,(.L_x_203 - $__internal_0_$__cuda_sm3x_div_rn_noftz_f32_slowpath)
$__internal_0_$__cuda_sm3x_div_rn_noftz_f32_slowpath:
[----:B------:R-:W-:Y:S01]  /*0260*/  SHF.R.U32.HI R4, RZ, 0x17, R5 ;  /* 0x00000017ff047819 */ /* 0x000fe20000011605 */
[--C-:B------:R-:W-:Y:S01]  /*0270*/  IMAD.MOV.U32 R7, RZ, RZ, R0.reuse ;  /* 0x000000ffff077224 */ /* 0x100fe200078e0000 */
[----:B------:R-:W-:Y:S02]  /*0280*/  SHF.R.U32.HI R3, RZ, 0x17, R0 ;  /* 0x00000017ff037819 */ /* 0x000fe40000011600 */
[----:B------:R-:W-:Y:S02]  /*0290*/  LOP3.LUT R6, R4, 0xff, RZ, 0xc0, !PT ;  /* 0x000000ff04067812 */ /* 0x000fe400078ec0ff */
[----:B------:R-:W-:-:S03]  /*02a0*/  LOP3.LUT R4, R3, 0xff, RZ, 0xc0, !PT ;  /* 0x000000ff03047812 */ /* 0x000fc600078ec0ff */
[----:B------:R-:W-:Y:S02]  /*02b0*/  VIADD R10, R6, 0xffffffff ;  /* 0xffffffff060a7836 */ /* 0x000fe40000000000 */
[----:B------:R-:W-:-:S03]  /*02c0*/  VIADD R9, R4, 0xffffffff ;  /* 0xffffffff04097836 */ /* 0x000fc60000000000 */
[----:B------:R-:W-:-:S04]  /*02d0*/  ISETP.GT.U32.AND P0, PT, R10, 0xfd, PT ;  /* 0x000000fd0a00780c */ /* 0x000fc80003f04070 */
[----:B------:R-:W-:-:S13]  /*02e0*/  ISETP.GT.U32.OR P0, PT, R9, 0xfd, P0 ;  /* 0x000000fd0900780c */ /* 0x000fda0000704470 */
[----:B------:R-:W-:Y:S01]  /*02f0*/  @!P0 IMAD.MOV.U32 R8, RZ, RZ, RZ ;  /* 0x000000ffff088224 */ /* 0x000fe200078e00ff */
[----:B------:R-:W-:Y:S06]  /*0300*/  @!P0 BRA `(.L_x_56) ;  /* 0x0000000000608947 */ /* 0x000fec0003800000 */
[----:B------:R-:W-:Y:S01]  /*0310*/  FSETP.GTU.FTZ.AND P0, PT, |R0|, +INF , PT ;  /* 0x7f8000000000780b */ /* 0x000fe20003f1c200 */
[----:B------:R-:W-:Y:S01]  /*0320*/  IMAD.MOV.U32 R3, RZ, RZ, R5 ;  /* 0x000000ffff037224 */ /* 0x000fe200078e0005 */
[----:B------:R-:W-:-:S04]  /*0330*/  FSETP.GTU.FTZ.AND P1, PT, |R5|, +INF , PT ;  /* 0x7f8000000500780b */ /* 0x000fc80003f3c200 */
[----:B------:R-:W-:-:S13]  /*0340*/  PLOP3.LUT P0, PT, P0, P1, PT, 0xf8, 0x8f ;  /* 0x00000000008f781c */ /* 0x000fda0000703f70 */
[----:B------:R-:W-:Y:S05]  /*0350*/  @P0 BRA `(.L_x_57) ;  /* 0x0000000400440947 */ /* 0x000fea0003800000 */
[----:B------:R-:W-:-:S13]  /*0360*/  LOP3.LUT P0, RZ, R5, 0x7fffffff, R7, 0xc8, !PT ;  /* 0x7fffffff05ff7812 */ /* 0x000fda000780c807 */
[----:B------:R-:W-:Y:S05]  /*0370*/  @!P0 BRA `(.L_x_58) ;  /* 0x0000000400348947 */ /* 0x000fea0003800000 */
[C---:B------:R-:W-:Y:S02]  /*0380*/  FSETP.NEU.FTZ.AND P2, PT, |R0|.reuse, +INF , PT ;  /* 0x7f8000000000780b */ /* 0x040fe40003f5d200 */
[----:B------:R-:W-:Y:S02]  /*0390*/  FSETP.NEU.FTZ.AND P1, PT, |R3|, +INF , PT ;  /* 0x7f8000000300780b */ /* 0x000fe40003f3d200 */
[----:B------:R-:W-:-:S11]  /*03a0*/  FSETP.NEU.FTZ.AND P0, PT, |R0|, +INF , PT ;  /* 0x7f8000000000780b */ /* 0x000fd60003f1d200 */
[----:B------:R-:W-:Y:S05]  /*03b0*/  @!P1 BRA !P2, `(.L_x_58) ;  /* 0x0000000400249947 */ /* 0x000fea0005000000 */
[----:B------:R-:W-:-:S04]  /*03c0*/  LOP3.LUT P2, RZ, R7, 0x7fffffff, RZ, 0xc0, !PT ;  /* 0x7fffffff07ff7812 */ /* 0x000fc8000784c0ff */
[----:B------:R-:W-:-:S13]  /*03d0*/  PLOP3.LUT P1, PT, P1, P2, PT, 0x2f, 0xf2 ;  /* 0x0000000000f2781c */ /* 0x000fda0000f24577 */
[----:B------:R-:W-:Y:S05]  /*03e0*/  @P1 BRA `(.L_x_59) ;  /* 0x0000000400101947 */ /* 0x000fea0003800000 */
[----:B------:R-:W-:-:S04]  /*03f0*/  LOP3.LUT P1, RZ, R5, 0x7fffffff, RZ, 0xc0, !PT ;  /* 0x7fffffff05ff7812 */ /* 0x000fc8000782c0ff */
[----:B------:R-:W-:-:S13]  /*0400*/  PLOP3.LUT P0, PT, P0, P1, PT, 0x2f, 0xf2 ;  /* 0x0000000000f2781c */ /* 0x000fda0000702577 */
[----:B------:R-:W-:Y:S05]  /*0410*/  @P0 BRA `(.L_x_60) ;  /* 0x0000000000f80947 */ /* 0x000fea0003800000 */
[----:B------:R-:W-:Y:S02]  /*0420*/  ISETP.GE.AND P0, PT, R9, RZ, PT ;  /* 0x000000ff0900720c */ /* 0x000fe40003f06270 */
[----:B------:R-:W-:-:S11]  /*0430*/  ISETP.GE.AND P1, PT, R10, RZ, PT ;  /* 0x000000ff0a00720c */ /* 0x000fd60003f26270 */
[----:B------:R-:W-:Y:S02]  /*0440*/  @P0 IMAD.MOV.U32 R8, RZ, RZ, RZ ;  /* 0x000000ffff080224 */ /* 0x000fe400078e00ff */
[----:B------:R-:W-:Y:S01]  /*0450*/  @!P0 FFMA R7, R0, 1.84467440737095516160e+19, RZ ;  /* 0x5f80000000078823 */ /* 0x000fe200000000ff */
[----:B------:R-:W-:Y:S02]  /*0460*/  @!P0 IMAD.MOV.U32 R8, RZ, RZ, -0x40 ;  /* 0xffffffc0ff088424 */ /* 0x000fe400078e00ff */
[----:B------:R-:W-:Y:S02]  /*0470*/  @!P1 FFMA R5, R3, 1.84467440737095516160e+19, RZ ;  /* 0x5f80000003059823 */ /* 0x000fe400000000ff */
[----:B------:R-:W-:-:S07]  /*0480*/  @!P1 VIADD R8, R8, 0x40 ;  /* 0x0000004008089836 */ /* 0x000fce0000000000 */
.L_x_56:
[----:B------:R-:W-:Y:S01]  /*0490*/  LEA R0, R6, 0xc0800000, 0x17 ;  /* 0xc080000006007811 */ /* 0x000fe200078eb8ff */
[----:B------:R-:W-:-:S04]  /*04a0*/  VIADD R4, R4, 0xffffff81 ;  /* 0xffffff8104047836 */ /* 0x000fc80000000000 */
[----:B------:R-:W-:Y:S02]  /*04b0*/  IMAD.IADD R5, R5, 0x1, -R0 ;  /* 0x0000000105057824 */ /* 0x000fe400078e0a00 */
[----:B------:R-:W-:Y:S02]  /*04c0*/  IMAD R0, R4, -0x800000, R7 ;  /* 0xff80000004007824 */ /* 0x000fe400078e0207 */
[----:B------:R-:W0:Y:S01]  /*04d0*/  MUFU.RCP R3, R5 ;  /* 0x0000000500037308 */ /* 0x000e220000001000 */
[----:B------:R-:W-:-:S04]  /*04e0*/  FADD.FTZ R9, -R5, -RZ ;  /* 0x800000ff05097221 */ /* 0x000fc80000010100 */
[----:B0-----:R-:W-:-:S04]  /*04f0*/  FFMA R10, R3, R9, 1 ;  /* 0x3f800000030a7423 */ /* 0x001fc80000000009 */
[----:B------:R-:W-:-:S04]  /*0500*/  FFMA R12, R3, R10, R3 ;  /* 0x0000000a030c7223 */ /* 0x000fc80000000003 */
[----:B------:R-:W-:-:S04]  /*0510*/  FFMA R3, R0, R12, RZ ;  /* 0x0000000c00037223 */ /* 0x000fc800000000ff */
[----:B------:R-:W-:-:S04]  /*0520*/  FFMA R10, R9, R3, R0 ;  /* 0x00000003090a7223 */ /* 0x000fc80000000000 */
[----:B------:R-:W-:Y:S01]  /*0530*/  FFMA R11, R12, R10, R3 ;  /* 0x0000000a0c0b7223 */ /* 0x000fe20000000003 */
[----:B------:R-:W-:-:S03]  /*0540*/  IADD3 R3, PT, PT, R4, 0x7f, -R6 ;  /* 0x0000007f04037810 */ /* 0x000fc60007ffe806 */
[----:B------:R-:W-:Y:S02]  /*0550*/  FFMA R10, R9, R11, R0 ;  /* 0x0000000b090a7223 */ /* 0x000fe40000000000 */
[----:B------:R-:W-:Y:S02]  /*0560*/  IMAD.IADD R3, R3, 0x1, R8 ;  /* 0x0000000103037824 */ /* 0x000fe400078e0208 */
[----:B------:R-:W-:-:S05]  /*0570*/  FFMA R7, R12, R10, R11 ;  /* 0x0000000a0c077223 */ /* 0x000fca000000000b */
[----:B------:R-:W-:-:S04]  /*0580*/  SHF.R.U32.HI R0, RZ, 0x17, R7 ;  /* 0x00000017ff007819 */ /* 0x000fc80000011607 */
[----:B------:R-:W-:-:S05]  /*0590*/  LOP3.LUT R0, R0, 0xff, RZ, 0xc0, !PT ;  /* 0x000000ff00007812 */ /* 0x000fca00078ec0ff */
[----:B------:R-:W-:-:S04]  /*05a0*/  IMAD.IADD R6, R0, 0x1, R3 ;  /* 0x0000000100067824 */ /* 0x000fc800078e0203 */
[----:B------:R-:W-:-:S05]  /*05b0*/  VIADD R0, R6, 0xffffffff ;  /* 0xffffffff06007836 */ /* 0x000fca0000000000 */
[----:B------:R-:W-:-:S13]  /*05c0*/  ISETP.GE.U32.AND P0, PT, R0, 0xfe, PT ;  /* 0x000000fe0000780c */ /* 0x000fda0003f06070 */
[----:B------:R-:W-:Y:S05]  /*05d0*/  @!P0 BRA `(.L_x_61) ;  /* 0x0000000000808947 */ /* 0x000fea0003800000 */
[----:B------:R-:W-:-:S13]  /*05e0*/  ISETP.GT.AND P0, PT, R6, 0xfe, PT ;  /* 0x000000fe0600780c */ /* 0x000fda0003f04270 */
[----:B------:R-:W-:Y:S05]  /*05f0*/  @P0 BRA `(.L_x_62) ;  /* 0x00000000006c0947 */ /* 0x000fea0003800000 */
[----:B------:R-:W-:-:S13]  /*0600*/  ISETP.GE.AND P0, PT, R6, 0x1, PT ;  /* 0x000000010600780c */ /* 0x000fda0003f06270 */
[----:B------:R-:W-:Y:S05]  /*0610*/  @P0 BRA `(.L_x_63) ;  /* 0x0000000000980947 */ /* 0x000fea0003800000 */
[----:B------:R-:W-:Y:S02]  /*0620*/  ISETP.GE.AND P0, PT, R6, -0x18, PT ;  /* 0xffffffe80600780c */ /* 0x000fe40003f06270 */
[----:B------:R-:W-:-:S11]  /*0630*/  LOP3.LUT R7, R7, 0x80000000, RZ, 0xc0, !PT ;  /* 0x8000000007077812 */ /* 0x000fd600078ec0ff */
[----:B------:R-:W-:Y:S05]  /*0640*/  @!P0 BRA `(.L_x_63) ;  /* 0x00000000008c8947 */ /* 0x000fea0003800000 */
[-CC-:B------:R-:W-:Y:S01]  /*0650*/  FFMA.RZ R0, R12, R10.reuse, R11.reuse ;  /* 0x0000000a0c007223 */ /* 0x180fe2000000c00b */
[----:B------:R-:W-:Y:S02]  /*0660*/  VIADD R5, R6, 0x20 ;  /* 0x0000002006057836 */ /* 0x000fe40000000000 */
[-CC-:B------:R-:W-:Y:S01]  /*0670*/  FFMA.RM R3, R12, R10.reuse, R11.reuse ;  /* 0x0000000a0c037223 */ /* 0x180fe2000000400b */
[----:B------:R-:W-:Y:S02]  /*0680*/  ISETP.NE.AND P2, PT, R6, RZ, PT ;  /* 0x000000ff0600720c */ /* 0x000fe40003f45270 */
[----:B------:R-:W-:Y:S01]  /*0690*/  LOP3.LUT R4, R0, 0x7fffff, RZ, 0xc0, !PT ;  /* 0x007fffff00047812 */ /* 0x000fe200078ec0ff */
[----:B------:R-:W-:Y:S01]  /*06a0*/  FFMA.RP R0, R12, R10, R11 ;  /* 0x0000000a0c007223 */ /* 0x000fe2000000800b */
[----:B------:R-:W-:Y:S01]  /*06b0*/  ISETP.NE.AND P1, PT, R6, RZ, PT ;  /* 0x000000ff0600720c */ /* 0x000fe20003f25270 */
[----:B------:R-:W-:Y:S01]  /*06c0*/  IMAD.MOV R6, RZ, RZ, -R6 ;  /* 0x000000ffff067224 */ /* 0x000fe200078e0a06 */
[----:B------:R-:W-:-:S02]  /*06d0*/  LOP3.LUT R4, R4, 0x800000, RZ, 0xfc, !PT ;  /* 0x0080000004047812 */ /* 0x000fc400078efcff */
[----:B------:R-:W-:Y:S02]  /*06e0*/  FSETP.NEU.FTZ.AND P0, PT, R0, R3, PT ;  /* 0x000000030000720b */ /* 0x000fe40003f1d000 */
[----:B------:R-:W-:Y:S02]  /*06f0*/  SHF.L.U32 R5, R4, R5, RZ ;  /* 0x0000000504057219 */ /* 0x000fe400000006ff */
[----:B------:R-:W-:Y:S02]  /*0700*/  SEL R3, R6, RZ, P2 ;  /* 0x000000ff06037207 */ /* 0x000fe40001000000 */
[----:B------:R-:W-:Y:S02]  /*0710*/  ISETP.NE.AND P1, PT, R5, RZ, P1 ;  /* 0x000000ff0500720c */ /* 0x000fe40000f25270 */
[----:B------:R-:W-:Y:S02]  /*0720*/  SHF.R.U32.HI R3, RZ, R3, R4 ;  /* 0x00000003ff037219 */ /* 0x000fe40000011604 */
[----:B------:R-:W-:-:S02]  /*0730*/  PLOP3.LUT P0, PT, P0, P1, PT, 0xf8, 0x8f ;  /* 0x00000000008f781c */ /* 0x000fc40000703f70 */
[----:B------:R-:W-:Y:S02]  /*0740*/  SHF.R.U32.HI R5, RZ, 0x1, R3 ;  /* 0x00000001ff057819 */ /* 0x000fe40000011603 */
[----:B------:R-:W-:-:S04]  /*0750*/  SEL R0, RZ, 0x1, !P0 ;  /* 0x00000001ff007807 */ /* 0x000fc80004000000 */
[----:B------:R-:W-:-:S04]  /*0760*/  LOP3.LUT R0, R0, 0x1, R5, 0xf8, !PT ;  /* 0x0000000100007812 */ /* 0x000fc800078ef805 */
[----:B------:R-:W-:-:S05]  /*0770*/  LOP3.LUT R0, R0, R3, RZ, 0xc0, !PT ;  /* 0x0000000300007212 */ /* 0x000fca00078ec0ff */
[----:B------:R-:W-:-:S05]  /*0780*/  IMAD.IADD R0, R5, 0x1, R0 ;  /* 0x0000000105007824 */ /* 0x000fca00078e0200 */
[----:B------:R-:W-:Y:S01]  /*0790*/  LOP3.LUT R7, R0, R7, RZ, 0xfc, !PT ;  /* 0x0000000700077212 */ /* 0x000fe200078efcff */
[----:B------:R-:W-:Y:S06]  /*07a0*/  BRA `(.L_x_63) ;  /* 0x0000000000347947 */ /* 0x000fec0003800000 */
.L_x_62:
[----:B------:R-:W-:-:S04]  /*07b0*/  LOP3.LUT R7, R7, 0x80000000, RZ, 0xc0, !PT ;  /* 0x8000000007077812 */ /* 0x000fc800078ec0ff */
[----:B------:R-:W-:Y:S01]  /*07c0*/  LOP3.LUT R7, R7, 0x7f800000, RZ, 0xfc, !PT ;  /* 0x7f80000007077812 */ /* 0x000fe200078efcff */
[----:B------:R-:W-:Y:S06]  /*07d0*/  BRA `(.L_x_63) ;  /* 0x0000000000287947 */ /* 0x000fec0003800000 */
.L_x_61:
[----:B------:R-:W-:Y:S01]  /*07e0*/  IMAD R7, R3, 0x800000, R7 ;  /* 0x0080000003077824 */ /* 0x000fe200078e0207 */
[----:B------:R-:W-:Y:S06]  /*07f0*/  BRA `(.L_x_63) ;  /* 0x0000000000207947 */ /* 0x000fec0003800000 */
.L_x_60:
[----:B------:R-:W-:-:S04]  /*0800*/  LOP3.LUT R7, R5, 0x80000000, R7, 0x48, !PT ;  /* 0x8000000005077812 */ /* 0x000fc800078e4807 */
[----:B------:R-:W-:Y:S01]  /*0810*/  LOP3.LUT R7, R7, 0x7f800000, RZ, 0xfc, !PT ;  /* 0x7f80000007077812 */ /* 0x000fe200078efcff */
[----:B------:R-:W-:Y:S06]  /*0820*/  BRA `(.L_x_63) ;  /* 0x0000000000147947 */ /* 0x000fec0003800000 */
.L_x_59:
[----:B------:R-:W-:Y:S01]  /*0830*/  LOP3.LUT R7, R5, 0x80000000, R7, 0x48, !PT ;  /* 0x8000000005077812 */ /* 0x000fe200078e4807 */
[----:B------:R-:W-:Y:S06]  /*0840*/  BRA `(.L_x_63) ;  /* 0x00000000000c7947 */ /* 0x000fec0003800000 */
.L_x_58:
[----:B------:R-:W0:Y:S01]  /*0850*/  MUFU.RSQ R7, -QNAN ;  /* 0xffc0000000077908 */ /* 0x000e220000001400 */
[----:B------:R-:W-:Y:S05]  /*0860*/  BRA `(.L_x_63) ;  /* 0x0000000000047947 */ /* 0x000fea0003800000 */
.L_x_57:
[----:B------:R-:W-:-:S07]  /*0870*/  FADD.FTZ R7, R0, R3 ;  /* 0x0000000300077221 */ /* 0x000fce0000010000 */
.L_x_63:
[----:B------:R-:W-:-:S04]  /*0880*/  IMAD.MOV.U32 R3, RZ, RZ, 0x0 ;  /* 0x00000000ff037424 */ /* 0x000fc800078e00ff */
[----:B0-----:R-:W-:Y:S05]  /*0890*/  RET.REL.NODEC R2 `(div_ss_f32) ;  /* 0xfffffff402d87950 */ /* 0x001fea0003c3ffff */
.L_x_64:
        /* <DEDUP_REMOVED lines=14> */
.L_x_203:


//--------------------- .text.div_ss_f64          --------------------------
	.section	.text.div_ss_f64,"ax",@progbits
	.align	128
        .global         div_ss_f64
        .type           div_ss_f64,@function
        .size           div_ss_f64,(.L_x_204 - div_ss_f64)
        .other          div_ss_f64,@"STO_CUDA_ENTRY STV_DEFAULT"
div_ss_f64:
.text.div_ss_f64:
        /* <DEDUP_REMOVED lines=22> */
[----:B0-----:R-:W2:Y:S05]  /*0160*/  LDG.E.64 R6, desc[UR4][R6.64] ;  /* 0x0000000406067981 */ /* 0x001eaa000c1e1b00 */
[----:B------:R-:W0:Y:S02]  /*0170*/  LDC.64 R4, c[0x0][0x380] ;  /* 0x0000e000ff047b82 */ /* 0x000e240000000a00 */
[----:B0-----:R-:W3:Y:S01]  /*0180*/  LDG.E.64 R4, desc[UR4][R4.64] ;  /* 0x0000000404047981 */ /* 0x001ee2000c1e1b00 */
[----:B------:R-:W-:Y:S01]  /*0190*/  IMAD.MOV.U32 R2, RZ, RZ, 0x1 ;  /* 0x00000001ff027424 */ /* 0x000fe200078e00ff */
[----:B--2---:R-:W0:Y:S05]  /*01a0*/  MUFU.RCP64H R3, R7 ;  /* 0x0000000700037308 */ /* 0x004e2a0000001800 */
[----:B0-----:R-:W-:-:S08]  /*01b0*/  DFMA R8, -R6, R2, 1 ;  /* 0x3ff000000608742b */ /* 0x001fd00000000102 */
[----:B------:R-:W-:Y:S01]  /*01c0*/  DFMA R8, R8, R8, R8 ;  /* 0x000000080808722b */ /* 0x000fe20000000008 */
[----:B---3--:R-:W-:-:S07]  /*01d0*/  FSETP.GEU.AND P1, PT, |R5|, 6.5827683646048100446e-37, PT ;  /* 0x036000000500780b */ /* 0x008fce0003f2e200 */
[----:B------:R-:W-:-:S08]  /*01e0*/  DFMA R8, R2, R8, R2 ;  /* 0x000000080208722b */ /* 0x000fd00000000002 */
[----:B------:R-:W-:-:S08]  /*01f0*/  DFMA R2, -R6, R8, 1 ;  /* 0x3ff000000602742b */ /* 0x000fd00000000108 */
[----:B------:R-:W-:-:S08]  /*0200*/  DFMA R2, R8, R2, R8 ;  /* 0x000000020802722b */ /* 0x000fd00000000008 */
[----:B------:R-:W-:-:S08]  /*0210*/  DMUL R8, R4, R2 ;  /* 0x0000000204087228 */ /* 0x000fd00000000000 */
[----:B------:R-:W-:-:S08]  /*0220*/  DFMA R10, -R6, R8, R4 ;  /* 0x00000008060a722b */ /* 0x000fd00000000104 */
[----:B------:R-:W-:-:S10]  /*0230*/  DFMA R2, R2, R10, R8 ;  /* 0x0000000a0202722b */ /* 0x000fd40000000008 */
[----:B------:R-:W-:-:S05]  /*0240*/  FFMA R0, RZ, R7, R3 ;  /* 0x00000007ff007223 */ /* 0x000fca0000000003 */
[----:B------:R-:W-:-:S13]  /*0250*/  FSETP.GT.AND P0, PT, |R0|, 1.469367938527859385e-39, PT ;  /* 0x001000000000780b */ /* 0x000fda0003f04200 */
[----:B------:R-:W-:Y:S05]  /*0260*/  @P0 BRA P1, `(.L_x_65) ;  /* 0x0000000000100947 */ /* 0x000fea0000800000 */
[----:B------:R-:W-:-:S07]  /*0270*/  MOV R0, 0x290 ;  /* 0x0000029000007802 */ /* 0x000fce0000000f00 */
[----:B------:R-:W-:Y:S05]  /*0280*/  CALL.REL.NOINC `($__internal_1_$__cuda_sm20_div_rn_f64_full) ;  /* 0x0000000000147944 */ /* 0x000fea0003c00000 */
[----:B------:R-:W-:Y:S02]  /*0290*/  IMAD.MOV.U32 R2, RZ, RZ, R12 ;  /* 0x000000ffff027224 */ /* 0x000fe400078e000c */
[----:B------:R-:W-:-:S07]  /*02a0*/  IMAD.MOV.U32 R3, RZ, RZ, R13 ;  /* 0x000000ffff037224 */ /* 0x000fce00078e000d */
.L_x_65:
[----:B------:R-:W0:Y:S02]  /*02b0*/  LDC.64 R4, c[0x0][0x380] ;  /* 0x0000e000ff047b82 */ /* 0x000e240000000a00 */
[----:B0-----:R-:W-:Y:S01]  /*02c0*/  STG.E.64 desc[UR4][R4.64], R2 ;  /* 0x0000000204007986 */ /* 0x001fe2000c101b04 */
[----:B------:R-:W-:Y:S05]  /*02d0*/  EXIT ;  /* 0x000000000000794d */ /* 0x000fea0003800000 */
        .weak           $__internal_1_$__cuda_sm20_div_rn_f64_full
        .type           $__internal_1_$__cuda_sm20_div_rn_f64_full,@function
        .size           $__internal_1_$__cuda_sm20_div_rn_f64_full,(.L_x_204 - $__internal_1_$__cuda_sm20_div_rn_f64_full)
$__internal_1_$__cuda_sm20_div_rn_f64_full:
[C---:B------:R-:W-:Y:S01]  /*02e0*/  FSETP.GEU.AND P0, PT, |R7|.reuse, 1.469367938527859385e-39, PT ;  /* 0x001000000700780b */ /* 0x040fe20003f0e200 */
[----:B------:R-:W-:Y:S01]  /*02f0*/  IMAD.MOV.U32 R8, RZ, RZ, 0x1 ;  /* 0x00000001ff087424 */ /* 0x000fe200078e00ff */
[C---:B------:R-:W-:Y:S01]  /*0300*/  LOP3.LUT R2, R7.reuse, 0x800fffff, RZ, 0xc0, !PT ;  /* 0x800fffff07027812 */ /* 0x040fe200078ec0ff */
[----:B------:R-:W-:Y:S01]  /*0310*/  IMAD.MOV.U32 R13, RZ, RZ, 0x1ca00000 ;  /* 0x1ca00000ff0d7424 */ /* 0x000fe200078e00ff */
[----:B------:R-:W-:Y:S02]  /*0320*/  LOP3.LUT R17, R7, 0x7ff00000, RZ, 0xc0, !PT ;  /* 0x7ff0000007117812 */ /* 0x000fe400078ec0ff */
[----:B------:R-:W-:Y:S01]  /*0330*/  LOP3.LUT R3, R2, 0x3ff00000, RZ, 0xfc, !PT ;  /* 0x3ff0000002037812 */ /* 0x000fe200078efcff */
[----:B------:R-:W-:Y:S01]  /*0340*/  IMAD.MOV.U32 R2, RZ, RZ, R6 ;  /* 0x000000ffff027224 */ /* 0x000fe200078e0006 */
[----:B------:R-:W-:-:S04]  /*0350*/  LOP3.LUT R12, R5, 0x7ff00000, RZ, 0xc0, !PT ;  /* 0x7ff00000050c7812 */ /* 0x000fc800078ec0ff */
[----:B------:R-:W-:Y:S01]  /*0360*/  ISETP.GE.U32.AND P1, PT, R12, R17, PT ;  /* 0x000000110c00720c */ /* 0x000fe20003f26070 */
[----:B------:R-:W-:Y:S01]  /*0370*/  @!P0 DMUL R2, R6, 8.98846567431157953865e+307 ;  /* 0x7fe0000006028828 */ /* 0x000fe20000000000 */
[----:B------:R-:W-:-:S05]  /*0380*/  IMAD.MOV.U32 R19, RZ, RZ, R12 ;  /* 0x000000ffff137224 */ /* 0x000fca00078e000c */
[----:B------:R-:W0:Y:S02]  /*0390*/  MUFU.RCP64H R9, R3 ;  /* 0x0000000300097308 */ /* 0x000e240000001800 */
[----:B0-----:R-:W-:-:S08]  /*03a0*/  DFMA R10, R8, -R2, 1 ;  /* 0x3ff00000080a742b */ /* 0x001fd00000000802 */
[----:B------:R-:W-:-:S08]  /*03b0*/  DFMA R10, R10, R10, R10 ;  /* 0x0000000a0a0a722b */ /* 0x000fd0000000000a */
[----:B------:R-:W-:Y:S01]  /*03c0*/  DFMA R10, R8, R10, R8 ;  /* 0x0000000a080a722b */ /* 0x000fe20000000008 */
[----:B------:R-:W-:Y:S01]  /*03d0*/  SEL R9, R13, 0x63400000, !P1 ;  /* 0x634000000d097807 */ /* 0x000fe20004800000 */
[----:B------:R-:W-:Y:S01]  /*03e0*/  IMAD.MOV.U32 R8, RZ, RZ, R4 ;  /* 0x000000ffff087224 */ /* 0x000fe200078e0004 */
[----:B------:R-:W-:Y:S02]  /*03f0*/  FSETP.GEU.AND P1, PT, |R5|, 1.469367938527859385e-39, PT ;  /* 0x001000000500780b */ /* 0x000fe40003f2e200 */
[----:B------:R-:W-:-:S03]  /*0400*/  LOP3.LUT R9, R9, 0x800fffff, R5, 0xf8, !PT ;  /* 0x800fffff09097812 */ /* 0x000fc600078ef805 */
[----:B------:R-:W-:-:S08]  /*0410*/  DFMA R14, R10, -R2, 1 ;  /* 0x3ff000000a0e742b */ /* 0x000fd00000000802 */
[----:B------:R-:W-:Y:S01]  /*0420*/  DFMA R10, R10, R14, R10 ;  /* 0x0000000e0a0a722b */ /* 0x000fe2000000000a */
[----:B------:R-:W-:Y:S10]  /*0430*/  @P1 BRA `(.L_x_66) ;  /* 0x0000000000201947 */ /* 0x000ff40003800000 */
[----:B------:R-:W-:Y:S01]  /*0440*/  LOP3.LUT R15, R7, 0x7ff00000, RZ, 0xc0, !PT ;  /* 0x7ff00000070f7812 */ /* 0x000fe200078ec0ff */
[----:B------:R-:W-:-:S03]  /*0450*/  IMAD.MOV.U32 R14, RZ, RZ, RZ ;  /* 0x000000ffff0e7224 */ /* 0x000fc600078e00ff */
[----:B------:R-:W-:-:S04]  /*0460*/  ISETP.GE.U32.AND P1, PT, R12, R15, PT ;  /* 0x0000000f0c00720c */ /* 0x000fc80003f26070 */
[----:B------:R-:W-:-:S04]  /*0470*/  SEL R15, R13, 0x63400000, !P1 ;  /* 0x634000000d0f7807 */ /* 0x000fc80004800000 */
[----:B------:R-:W-:-:S04]  /*0480*/  LOP3.LUT R15, R15, 0x80000000, R5, 0xf8, !PT ;  /* 0x800000000f0f7812 */ /* 0x000fc800078ef805 */
[----:B------:R-:W-:-:S06]  /*0490*/  LOP3.LUT R15, R15, 0x100000, RZ, 0xfc, !PT ;  /* 0x001000000f0f7812 */ /* 0x000fcc00078efcff */
[----:B------:R-:W-:-:S10]  /*04a0*/  DFMA R8, R8, 2, -R14 ;  /* 0x400000000808782b */ /* 0x000fd4000000080e */
[----:B------:R-:W-:-:S07]  /*04b0*/  LOP3.LUT R19, R9, 0x7ff00000, RZ, 0xc0, !PT ;  /* 0x7ff0000009137812 */ /* 0x000fce00078ec0ff */
.L_x_66:
[----:B------:R-:W-:Y:S01]  /*04c0*/  IMAD.MOV.U32 R18, RZ, RZ, R17 ;  /* 0x000000ffff127224 */ /* 0x000fe200078e0011 */
[----:B------:R-:W-:Y:S01]  /*04d0*/  @!P0 LOP3.LUT R18, R3, 0x7ff00000, RZ, 0xc0, !PT ;  /* 0x7ff0000003128812 */ /* 0x000fe200078ec0ff */
[----:B------:R-:W-:Y:S01]  /*04e0*/  VIADD R20, R19, 0xffffffff ;  /* 0xffffffff13147836 */ /* 0x000fe20000000000 */
[----:B------:R-:W-:-:S03]  /*04f0*/  DMUL R14, R10, R8 ;  /* 0x000000080a0e7228 */ /* 0x000fc60000000000 */
[----:B------:R-:W-:Y:S01]  /*0500*/  VIADD R21, R18, 0xffffffff ;  /* 0xffffffff12157836 */ /* 0x000fe20000000000 */
[----:B------:R-:W-:-:S04]  /*0510*/  ISETP.GT.U32.AND P0, PT, R20, 0x7feffffe, PT ;  /* 0x7feffffe1400780c */ /* 0x000fc80003f04070 */
[----:B------:R-:W-:Y:S01]  /*0520*/  ISETP.GT.U32.OR P0, PT, R21, 0x7feffffe, P0 ;  /* 0x7feffffe1500780c */ /* 0x000fe20000704470 */
[----:B------:R-:W-:-:S08]  /*0530*/  DFMA R16, R14, -R2, R8 ;  /* 0x800000020e10722b */ /* 0x000fd00000000008 */
[----:B------:R-:W-:-:S04]  /*0540*/  DFMA R10, R10, R16, R14 ;  /* 0x000000100a0a722b */ /* 0x000fc8000000000e */
[----:B------:R-:W-:Y:S07]  /*0550*/  @P0 BRA `(.L_x_67) ;  /* 0x00000000006c0947 */ /* 0x000fee0003800000 */
[----:B------:R-:W-:-:S04]  /*0560*/  LOP3.LUT R5, R7, 0x7ff00000, RZ, 0xc0, !PT ;  /* 0x7ff0000007057812 */ /* 0x000fc800078ec0ff */
[CC--:B------:R-:W-:Y:S02]  /*0570*/  VIADDMNMX R4, R12.reuse, -R5.reuse, 0xb9600000, !PT ;  /* 0xb96000000c047446 */ /* 0x0c0fe40007800905 */
[----:B------:R-:W-:Y:S02]  /*0580*/  ISETP.GE.U32.AND P0, PT, R12, R5, PT ;  /* 0x000000050c00720c */ /* 0x000fe40003f06070 */
[----:B------:R-:W-:Y:S02]  /*0590*/  VIMNMX R4, PT, PT, R4, 0x46a00000, PT ;  /* 0x46a0000004047848 */ /* 0x000fe40003fe0100 */
[----:B------:R-:W-:-:S05]  /*05a0*/  SEL R13, R13, 0x63400000, !P0 ;  /* 0x634000000d0d7807 */ /* 0x000fca0004000000 */
[----:B------:R-:W-:Y:S02]  /*05b0*/  IMAD.IADD R14, R4, 0x1, -R13 ;  /* 0x00000001040e7824 */ /* 0x000fe400078e0a0d */
[----:B------:R-:W-:Y:S02]  /*05c0*/  IMAD.MOV.U32 R4, RZ, RZ, RZ ;  /* 0x000000ffff047224 */ /* 0x000fe400078e00ff */
[----:B------:R-:W-:-:S06]  /*05d0*/  VIADD R5, R14, 0x7fe00000 ;  /* 0x7fe000000e057836 */ /* 0x000fcc0000000000 */
[----:B------:R-:W-:-:S10]  /*05e0*/  DMUL R12, R10, R4 ;  /* 0x000000040a0c7228 */ /* 0x000fd40000000000 */
[----:B------:R-:W-:-:S13]  /*05f0*/  FSETP.GTU.AND P0, PT, |R13|, 1.469367938527859385e-39, PT ;  /* 0x001000000d00780b */ /* 0x000fda0003f0c200 */
[----:B------:R-:W-:Y:S05]  /*0600*/  @P0 BRA `(.L_x_68) ;  /* 0x0000000000940947 */ /* 0x000fea0003800000 */
[----:B------:R-:W-:Y:S01]  /*0610*/  DFMA R2, R10, -R2, R8 ;  /* 0x800000020a02722b */ /* 0x000fe20000000008 */
[----:B------:R-:W-:-:S09]  /*0620*/  IMAD.MOV.U32 R4, RZ, RZ, RZ ;  /* 0x000000ffff047224 */ /* 0x000fd200078e00ff */
[C---:B------:R-:W-:Y:S02]  /*0630*/  FSETP.NEU.AND P0, PT, R3.reuse, RZ, PT ;  /* 0x000000ff0300720b */ /* 0x040fe40003f0d000 */
[----:B------:R-:W-:-:S04]  /*0640*/  LOP3.LUT R7, R3, 0x80000000, R7, 0x48, !PT ;  /* 0x8000000003077812 */ /* 0x000fc800078e4807 */
[----:B------:R-:W-:-:S07]  /*0650*/  LOP3.LUT R5, R7, R5, RZ, 0xfc, !PT ;  /* 0x0000000507057212 */ /* 0x000fce00078efcff */
[----:B------:R-:W-:Y:S05]  /*0660*/  @!P0 BRA `(.L_x_68) ;  /* 0x00000000007c8947 */ /* 0x000fea0003800000 */
[----:B------:R-:W-:Y:S01]  /*0670*/  IMAD.MOV R3, RZ, RZ, -R14 ;  /* 0x000000ffff037224 */ /* 0x000fe200078e0a0e */
[----:B------:R-:W-:Y:S01]  /*0680*/  DMUL.RP R4, R10, R4 ;  /* 0x000000040a047228 */ /* 0x000fe20000008000 */
[----:B------:R-:W-:-:S06]  /*0690*/  IMAD.MOV.U32 R2, RZ, RZ, RZ ;  /* 0x000000ffff027224 */ /* 0x000fcc00078e00ff */
[----:B------:R-:W-:-:S03]  /*06a0*/  DFMA R2, R12, -R2, R10 ;  /* 0x800000020c02722b */ /* 0x000fc6000000000a */
[----:B------:R-:W-:-:S03]  /*06b0*/  LOP3.LUT R7, R5, R7, RZ, 0x3c, !PT ;  /* 0x0000000705077212 */ /* 0x000fc600078e3cff */
[----:B------:R-:W-:-:S04]  /*06c0*/  IADD3 R2, PT, PT, -R14, -0x43300000, RZ ;  /* 0xbcd000000e027810 */ /* 0x000fc80007ffe1ff */
[----:B------:R-:W-:-:S04]  /*06d0*/  FSETP.NEU.AND P0, PT, |R3|, R2, PT ;  /* 0x000000020300720b */ /* 0x000fc80003f0d200 */
[----:B------:R-:W-:Y:S02]  /*06e0*/  FSEL R12, R4, R12, !P0 ;  /* 0x0000000c040c7208 */ /* 0x000fe40004000000 */
[----:B------:R-:W-:Y:S01]  /*06f0*/  FSEL R13, R7, R13, !P0 ;  /* 0x0000000d070d7208 */ /* 0x000fe20004000000 */
[----:B------:R-:W-:Y:S06]  /*0700*/  BRA `(.L_x_68) ;  /* 0x0000000000547947 */ /* 0x000fec0003800000 */
.L_x_67:
[----:B------:R-:W-:-:S14]  /*0710*/  DSETP.NAN.AND P0, PT, R4, R4, PT ;  /* 0x000000040400722a */ /* 0x000fdc0003f08000 */
[----:B------:R-:W-:Y:S05]  /*0720*/  @P0 BRA `(.L_x_69) ;  /* 0x0000000000440947 */ /* 0x000fea0003800000 */
[----:B------:R-:W-:-:S14]  /*0730*/  DSETP.NAN.AND P0, PT, R6, R6, PT ;  /* 0x000000060600722a */ /* 0x000fdc0003f08000 */
[----:B------:R-:W-:Y:S05]  /*0740*/  @P0 BRA `(.L_x_70) ;  /* 0x0000000000300947 */ /* 0x000fea0003800000 */
[----:B------:R-:W-:Y:S01]  /*0750*/  ISETP.NE.AND P0, PT, R19, R18, PT ;  /* 0x000000121300720c */ /* 0x000fe20003f05270 */
[----:B------:R-:W-:Y:S02]  /*0760*/  IMAD.MOV.U32 R12, RZ, RZ, 0x0 ;  /* 0x00000000ff0c7424 */ /* 0x000fe400078e00ff */
[----:B------:R-:W-:-:S10]  /*0770*/  IMAD.MOV.U32 R13, RZ, RZ, -0x80000 ;  /* 0xfff80000ff0d7424 */ /* 0x000fd400078e00ff */
[----:B------:R-:W-:Y:S05]  /*0780*/  @!P0 BRA `(.L_x_68) ;  /* 0x0000000000348947 */ /* 0x000fea0003800000 */
[----:B------:R-:W-:Y:S02]  /*0790*/  ISETP.NE.AND P0, PT, R19, 0x7ff00000, PT ;  /* 0x7ff000001300780c */ /* 0x000fe40003f05270 */
[----:B------:R-:W-:Y:S02]  /*07a0*/  LOP3.LUT R13, R5, 0x80000000, R7, 0x48, !PT ;  /* 0x80000000050d7812 */ /* 0x000fe400078e4807 */
[----:B------:R-:W-:-:S13]  /*07b0*/  ISETP.EQ.OR P0, PT, R18, RZ, !P0 ;  /* 0x000000ff1200720c */ /* 0x000fda0004702670 */
[----:B------:R-:W-:Y:S01]  /*07c0*/  @P0 LOP3.LUT R2, R13, 0x7ff00000, RZ, 0xfc, !PT ;  /* 0x7ff000000d020812 */ /* 0x000fe200078efcff */
[----:B------:R-:W-:Y:S02]  /*07d0*/  @!P0 IMAD.MOV.U32 R12, RZ, RZ, RZ ;  /* 0x000000ffff0c8224 */ /* 0x000fe400078e00ff */
[----:B------:R-:W-:Y:S02]  /*07e0*/  @P0 IMAD.MOV.U32 R12, RZ, RZ, RZ ;  /* 0x000000ffff0c0224 */ /* 0x000fe400078e00ff */
[----:B------:R-:W-:Y:S01]  /*07f0*/  @P0 IMAD.MOV.U32 R13, RZ, RZ, R2 ;  /* 0x000000ffff0d0224 */ /* 0x000fe200078e0002 */
[----:B------:R-:W-:Y:S06]  /*0800*/  BRA `(.L_x_68) ;  /* 0x0000000000147947 */ /* 0x000fec0003800000 */
.L_x_70:
[----:B------:R-:W-:Y:S01]  /*0810*/  LOP3.LUT R13, R7, 0x80000, RZ, 0xfc, !PT ;  /* 0x00080000070d7812 */ /* 0x000fe200078efcff */
[----:B------:R-:W-:Y:S01]  /*0820*/  IMAD.MOV.U32 R12, RZ, RZ, R6 ;  /* 0x000000ffff0c7224 */ /* 0x000fe200078e0006 */
[----:B------:R-:W-:Y:S06]  /*0830*/  BRA `(.L_x_68) ;  /* 0x0000000000087947 */ /* 0x000fec0003800000 */
.L_x_69:
[----:B------:R-:W-:Y:S01]  /*0840*/  LOP3.LUT R13, R5, 0x80000, RZ, 0xfc, !PT ;  /* 0x00080000050d7812 */ /* 0x000fe200078efcff */
[----:B------:R-:W-:-:S07]  /*0850*/  IMAD.MOV.U32 R12, RZ, RZ, R4 ;  /* 0x000000ffff0c7224 */ /* 0x000fce00078e0004 */
.L_x_68:
[----:B------:R-:W-:Y:S02]  /*0860*/  IMAD.MOV.U32 R2, RZ, RZ, R0 ;  /* 0x000000ffff027224 */ /* 0x000fe400078e0000 */
[----:B------:R-:W-:-:S04]  /*0870*/  IMAD.MOV.U32 R3, RZ, RZ, 0x0 ;  /* 0x00000000ff037424 */ /* 0x000fc800078e00ff */
[----:B------:R-:W-:Y:S05]  /*0880*/  RET.REL.NODEC R2 `(div_ss_f64) ;  /* 0xfffffff402dc7950 */ /* 0x000fea0003c3ffff */
.L_x_71:
        /* <DEDUP_REMOVED lines=15> */
.L_x_204:


//--------------------- .text.mul_ss_f32          --------------------------
	.section	.text.mul_ss_f32,"ax",@progbits
	.align	128
        .global         mul_ss_f32
        .type           mul_ss_f32,@function
        .size           mul_ss_f32,(.L_x_233 - mul_ss_f32)
        .other          mul_ss_f32,@"STO_CUDA_ENTRY STV_DEFAULT"
mul_ss_f32:
.text.mul_ss_f32:
        /* <DEDUP_REMOVED lines=25> */
[----:B--2---:R-:W-:-:S05]  /*0190*/  FMUL R7, R0, R5 ;  /* 0x0000000500077220 */ /* 0x004fca0000400000 */
[----:B------:R-:W-:Y:S01]  /*01a0*/  STG.E desc[UR4][R2.64], R7 ;  /* 0x0000000702007986 */ /* 0x000fe2000c101904 */
[----:B------:R-:W-:Y:S05]  /*01b0*/  EXIT ;  /* 0x000000000000794d */ /* 0x000fea0003800000 */
.L_x_72:
        /* <DEDUP_REMOVED lines=12> */
.L_x_233:


//--------------------- .text.mul_ss_f64          --------------------------
	.section	.text.mul_ss_f64,"ax",@progbits
	.align	128
        .global         mul_ss_f64
        .type           mul_ss_f64,@function
        .size           mul_ss_f64,(.L_x_234 - mul_ss_f64)
        .other          mul_ss_f64,@"STO_CUDA_ENTRY STV_DEFAULT"
mul_ss_f64:
.text.mul_ss_f64:
        /* <DEDUP_REMOVED lines=25> */
[----:B--2---:R-:W-:-:S07]  /*0190*/  DMUL R4, R4, R6 ;  /* 0x0000000604047228 */ /* 0x004fce0000000000 */
[----:B------:R-:W-:Y:S01]  /*01a0*/  STG.E.64 desc[UR4][R2.64], R4 ;  /* 0x0000000402007986 */ /* 0x000fe2000c101b04 */
[----:B------:R-:W-:Y:S05]  /*01b0*/  EXIT ;  /* 0x000000000000794d */ /* 0x000fea0003800000 */
.L_x_73:
        /* <DEDUP_REMOVED lines=12> */
.L_x_234:


//--------------------- .text.sub_ss_f32          --------------------------
	.section	.text.sub_ss_f32,"ax",@progbits
	.align	128
        .global         sub_ss_f32
        .type           sub_ss_f32,@function
        .size           sub_ss_f32,(.L_x_235 - sub_ss_f32)
        .other          sub_ss_f32,@"STO_CUDA_ENTRY STV_DEFAULT"
sub_ss_f32:
.text.sub_ss_f32:
        /* <DEDUP_REMOVED lines=25> */
[----:B--2---:R-:W-:-:S05]  /*0190*/  FADD R7, R0, -R5 ;  /* 0x8000000500077221 */ /* 0x004fca0000000000 */
[----:B------:R-:W-:Y:S01]  /*01a0*/  STG.E desc[UR4][R2.64], R7 ;  /* 0x0000000702007986 */ /* 0x000fe2000c101904 */
[----:B------:R-:W-:Y:S05]  /*01b0*/  EXIT ;  /* 0x000000000000794d */ /* 0x000fea0003800000 */
.L_x_74:
        /* <DEDUP_REMOVED lines=12> */
.L_x_235:


//--------------------- .text.sub_ss_f64          --------------------------
	.section	.text.sub_ss_f64,"ax",@progbits
	.align	128
        .global         sub_ss_f64
        .type           sub_ss_f64,@function
        .size           sub_ss_f64,(.L_x_236 - sub_ss_f64)
        .other          sub_ss_f64,@"STO_CUDA_ENTRY STV_DEFAULT"
sub_ss_f64:
.text.sub_ss_f64:
        /* <DEDUP_REMOVED lines=25> */
[----:B--2---:R-:W-:-:S07]  /*0190*/  DADD R4, R4, -R6 ;  /* 0x0000000004047229 */ /* 0x004fce0000000806 */
[----:B------:R-:W-:Y:S01]  /*01a0*/  STG.E.64 desc[UR4][R2.64], R4 ;  /* 0x0000000402007986 */ /* 0x000fe2000c101b04 */
[----:B------:R-:W-:Y:S05]  /*01b0*/  EXIT ;  /* 0x000000000000794d */ /* 0x000fea0003800000 */
.L_x_75:
        /* <DEDUP_REMOVED lines=12> */
.L_x_236:


//--------------------- .text.add_ss_f32          --------------------------
	.section	.text.add_ss_f32,"ax",@progbits
	.align	128
        .global         add_ss_f32
        .type           add_ss_f32,@function
        .size           add_ss_f32,(.L_x_237 - add_ss_f32)
        .other          add_ss_f32,@"STO_CUDA_ENTRY STV_DEFAULT"
add_ss_f32:
.text.add_ss_f32:
        /* <DEDUP_REMOVED lines=25> */
[----:B--2---:R-:W-:-:S05]  /*0190*/  FADD R7, R0, R5 ;  /* 0x0000000500077221 */ /* 0x004fca0000000000 */
[----:B------:R-:W-:Y:S01]  /*01a0*/  STG.E desc[UR4][R2.64], R7 ;  /* 0x0000000702007986 */ /* 0x000fe2000c101904 */
[----:B------:R-:W-:Y:S05]  /*01b0*/  EXIT ;  /* 0x000000000000794d */ /* 0x000fea0003800000 */
.L_x_76:
        /* <DEDUP_REMOVED lines=12> */
.L_x_237:


//--------------------- .text.add_ss_f64          --------------------------
	.section	.text.add_ss_f64,"ax",@progbits
	.align	128
        .global         add_ss_f64
        .type           add_ss_f64,@function
        .size           add_ss_f64,(.L_x_238 - add_ss_f64)
        .other          add_ss_f64,@"STO_CUDA_ENTRY STV_DEFAULT"
add_ss_f64:
.text.add_ss_f64:
        /* <DEDUP_REMOVED lines=25> */
[----:B--2---:R-:W-:-:S07]  /*0190*/  DADD R4, R4, R6 ;  /* 0x0000000004047229 */ /* 0x004fce0000000006 */
[----:B------:R-:W-:Y:S01]  /*01a0*/  STG.E.64 desc[UR4][R2.64], R4 ;  /* 0x0000000402007986 */ /* 0x000fe2000c101b04 */
[----:B------:R-:W-:Y:S05]  /*01b0*/  EXIT ;  /* 0x000000000000794d */ /* 0x000fea0003800000 */
.L_x_77:
        /* <DEDUP_REMOVED lines=12> */
.L_x_238:


//--------------------- .text.ne_sv_f32           --------------------------
	.section	.text.ne_sv_f32,"ax",@progbits
	.align	128
        .global         ne_sv_f32
        .type           ne_sv_f32,@function
        .size           ne_sv_f32,(.L_x_239 - ne_sv_f32)
        .other          ne_sv_f32,@"STO_CUDA_ENTRY STV_DEFAULT"
ne_sv_f32:
.text.ne_sv_f32:
        /* <DEDUP_REMOVED lines=24> */
[----:B-1----:R-:W3:Y:S04]  /*0180*/  LDG.E R7, desc[UR4][R4.64] ;  /* 0x0000000404077981 */ /* 0x002ee8000c1e1900 */
[----:B--2---:R-:W3:Y:S02]  /*0190*/  LDG.E R2, desc[UR4][R2.64] ;  /* 0x0000000402027981 */ /* 0x004ee4000c1e1900 */
[----:B---3--:R-:W-:-:S05]  /*01a0*/  FSET.BF.NEU.AND R7, R2, R7, PT ;  /* 0x000000070207720a */ /* 0x008fca000380d000 */
[----:B------:R-:W-:Y:S01]  /*01b0*/  STG.E desc[UR4][R4.64], R7 ;  /* 0x0000000704007986 */ /* 0x000fe2000c101904 */
[----:B------:R-:W-:Y:S05]  /*01c0*/  EXIT ;  /* 0x000000000000794d */ /* 0x000fea0003800000 */
.L_x_78:
        /* <DEDUP_REMOVED lines=11> */
.L_x_239:


//--------------------- .text.ne_sv_f64           --------------------------
	.section	.text.ne_sv_f64,"ax",@progbits
	.align	128
        .global         ne_sv_f64
        .type           ne_sv_f64,@function
        .size           ne_sv_f64,(.L_x_240 - ne_sv_f64)
        .other          ne_sv_f64,@"STO_CUDA_ENTRY STV_DEFAULT"
ne_sv_f64:
.text.ne_sv_f64:
        /* <DEDUP_REMOVED lines=25> */
[----:B--2---:R-:W3:Y:S02]  /*0190*/  LDG.E.64 R2, desc[UR4][R2.64] ;  /* 0x0000000402027981 */ /* 0x004ee4000c1e1b00 */
[----:B---3--:R-:W-:Y:S01]  /*01a0*/  DSETP.NEU.AND P0, PT, R2, R6, PT ;  /* 0x000000060200722a */ /* 0x008fe20003f0d000 */
[----:B------:R-:W-:-:S05]  /*01b0*/  MOV R6, RZ ;  /* 0x000000ff00067202 */ /* 0x000fca0000000f00 */
[----:B------:R-:W-:-:S05]  /*01c0*/  FSEL R7, RZ, 1.875, !P0 ;  /* 0x3ff00000ff077808 */ /* 0x000fca0004000000 */
[----:B------:R-:W-:Y:S01]  /*01d0*/  STG.E.64 desc[UR4][R4.64], R6 ;  /* 0x0000000604007986 */ /* 0x000fe2000c101b04 */
[----:B------:R-:W-:Y:S05]  /*01e0*/  EXIT ;  /* 0x000000000000794d */ /* 0x000fea0003800000 */
.L_x_79:
        /* <DEDUP_REMOVED lines=9> */
.L_x_240:


//--------------------- .text.eq_sv_f32           --------------------------
	.section	.text.eq_sv_f32,"ax",@progbits
	.align	128
        .global         eq_sv_f32
        .type           eq_sv_f32,@function
        .size           eq_sv_f32,(.L_x_241 - eq_sv_f32)
        .other          eq_sv_f32,@"STO_CUDA_ENTRY STV_DEFAULT"
eq_sv_f32:
.text.eq_sv_f32:
        /* <DEDUP_REMOVED lines=26> */
[----:B---3--:R-:W-:-:S05]  /*01a0*/  FSET.BF.EQ.AND R7, R2, R7, PT ;  /* 0x000000070207720a */ /* 0x008fca0003802000 */
[----:B------:R-:W-:Y:S01]  /*01b0*/  STG.E desc[UR4][R4.64], R7 ;  /* 0x0000000704007986 */ /* 0x000fe2000c101904 */
[----:B------:R-:W-:Y:S05]  /*01c0*/  EXIT ;  /* 0x000000000000794d */ /* 0x000fea0003800000 */
.L_x_80:
        /* <DEDUP_REMOVED lines=11> */
.L_x_241:


//--------------------- .text.eq_sv_f64           --------------------------
	.section	.text.eq_sv_f64,"ax",@progbits
	.align	128
        .global         eq_sv_f64
        .type           eq_sv_f64,@function
        .size           eq_sv_f64,(.L_x_242 - eq_sv_f64)
        .other          eq_sv_f64,@"STO_CUDA_ENTRY STV_DEFAULT"
eq_sv_f64:
.text.eq_sv_f64:
        /* <DEDUP_REMOVED lines=28> */
[----:B------:R-:W-:-:S05]  /*01c0*/  FSEL R7, RZ, 1.875, P0 ;  /* 0x3ff00000ff077808 */ /* 0x000fca0000000000 */
[----:B------:R-:W-:Y:S01]  /*01d0*/  STG.E.64 desc[UR4][R4.64], R6 ;  /* 0x0000000604007986 */ /* 0x000fe2000c101b04 */
[----:B------:R-:W-:Y:S05]  /*01e0*/  EXIT ;  /* 0x000000000000794d */ /* 0x000fea0003800000 */
.L_x_81:
        /* <DEDUP_REMOVED lines=9> */
.L_x_242:


//--------------------- .text.lte_sv_f32          --------------------------
	.section	.text.lte_sv_f32,"ax",@progbits
	.align	128
        .global         lte_sv_f32
        .type           lte_sv_f32,@function
        .size           lte_sv_f32,(.L_x_243 - lte_sv_f32)
        .other          lte_sv_f32,@"STO_CUDA_ENTRY STV_DEFAULT"
lte_sv_f32:
.text.lte_sv_f32:
        /* <DEDUP_REMOVED lines=26> */
[----:B---3--:R-:W-:-:S05]  /*01a0*/  FSET.BF.LE.AND R7, R2, R7, PT ;  /* 0x000000070207720a */ /* 0x008fca0003803000 */
[----:B------:R-:W-:Y:S01]  /*01b0*/  STG.E desc[UR4][R4.64], R7 ;  /* 0x0000000704007986 */ /* 0x000fe2000c101904 */
[----:B------:R-:W-:Y:S05]  /*01c0*/  EXIT ;  /* 0x000000000000794d */ /* 0x000fea0003800000 */
.L_x_82:
        /* <DEDUP_REMOVED lines=11> */
.L_x_243:


//--------------------- .text.lte_sv_f64          --------------------------
	.section	.text.lte_sv_f64,"ax",@progbits
	.align	128
        .global         lte_sv_f64
        .type           lte_sv_f64,@function
        .size           lte_sv_f64,(.L_x_244 - lte_sv_f64)
        .other          lte_sv_f64,@"STO_CUDA_ENTRY STV_DEFAULT"
lte_sv_f64:
.text.lte_sv_f64:
        /* <DEDUP_REMOVED lines=26> */
[----:B---3--:R-:W-:Y:S01]  /*01a0*/  DSETP.GTU.AND P0, PT, R2, R6, PT ;  /* 0x000000060200722a */ /* 0x008fe20003f0c000 */
[----:B------:R-:W-:-:S05]  /*01b0*/  MOV R6, RZ ;  /* 0x000000ff00067202 */ /* 0x000fca0000000f00 */
[----:B------:R-:W-:-:S05]  /*01c0*/  FSEL R7, RZ, 1.875, P0 ;  /* 0x3ff00000ff077808 */ /* 0x000fca0000000000 */
[----:B------:R-:W-:Y:S01]  /*01d0*/  STG.E.64 desc[UR4][R4.64], R6 ;  /* 0x0000000604007986 */ /* 0x000fe2000c101b04 */
[----:B------:R-:W-:Y:S05]  /*01e0*/  EXIT ;  /* 0x000000000000794d */ /* 0x000fea0003800000 */
.L_x_83:
        /* <DEDUP_REMOVED lines=9> */
.L_x_244:


//--------------------- .text.lt_sv_f32           --------------------------
	.section	.text.lt_sv_f32,"ax",@progbits
	.align	128
        .global         lt_sv_f32
        .type           lt_sv_f32,@function
        .size           lt_sv_f32,(.L_x_245 - lt_sv_f32)
        .other          lt_sv_f32,@"STO_CUDA_ENTRY STV_DEFAULT"
lt_sv_f32:
.text.lt_sv_f32:
        /* <DEDUP_REMOVED lines=26> */
[----:B---3--:R-:W-:-:S05]  /*01a0*/  FSET.BF.LT.AND R7, R2, R7, PT ;  /* 0x000000070207720a */ /* 0x008fca0003801000 */
[----:B------:R-:W-:Y:S01]  /*01b0*/  STG.E desc[UR4][R4.64], R7 ;  /* 0x0000000704007986 */ /* 0x000fe2000c101904 */
[----:B------:R-:W-:Y:S05]  /*01c0*/  EXIT ;  /* 0x000000000000794d */ /* 0x000fea0003800000 */
.L_x_84:
        /* <DEDUP_REMOVED lines=11> */
.L_x_245:


//--------------------- .text.lt_sv_f64           --------------------------
	.section	.text.lt_sv_f64,"ax",@progbits
	.align	128
        .global         lt_sv_f64
        .type           lt_sv_f64,@function
        .size           lt_sv_f64,(.L_x_246 - lt_sv_f64)
        .other          lt_sv_f64,@"STO_CUDA_ENTRY STV_DEFAULT"
lt_sv_f64:
.text.lt_sv_f64:
        /* <DEDUP_REMOVED lines=26> */
[----:B---3--:R-:W-:Y:S01]  /*01a0*/  DSETP.GEU.AND P0, PT, R2, R6, PT ;  /* 0x000000060200722a */ /* 0x008fe20003f0e000 */
[----:B------:R-:W-:-:S05]  /*01b0*/  MOV R6, RZ ;  /* 0x000000ff00067202 */ /* 0x000fca0000000f00 */
[----:B------:R-:W-:-:S05]  /*01c0*/  FSEL R7, RZ, 1.875, P0 ;  /* 0x3ff00000ff077808 */ /* 0x000fca0000000000 */
[----:B------:R-:W-:Y:S01]  /*01d0*/  STG.E.64 desc[UR4][R4.64], R6 ;  /* 0x0000000604007986 */ /* 0x000fe2000c101b04 */
[----:B------:R-:W-:Y:S05]  /*01e0*/  EXIT ;  /* 0x000000000000794d */ /* 0x000fea0003800000 */
.L_x_85:
        /* <DEDUP_REMOVED lines=9> */
.L_x_246:


//--------------------- .text.gte_sv_f32          --------------------------
	.section	.text.gte_sv_f32,"ax",@progbits
	.align	128
        .global         gte_sv_f32
        .type           gte_sv_f32,@function
        .size           gte_sv_f32,(.L_x_247 - gte_sv_f32)
        .other          gte_sv_f32,@"STO_CUDA_ENTRY STV_DEFAULT"
gte_sv_f32:
.text.gte_sv_f32:
        /* <DEDUP_REMOVED lines=26> */
[----:B---3--:R-:W-:-:S05]  /*01a0*/  FSET.BF.GE.AND R7, R2, R7, PT ;  /* 0x000000070207720a */ /* 0x008fca0003806000 */
[----:B------:R-:W-:Y:S01]  /*01b0*/  STG.E desc[UR4][R4.64], R7 ;  /* 0x0000000704007986 */ /* 0x000fe2000c101904 */
[----:B------:R-:W-:Y:S05]  /*01c0*/  EXIT ;  /* 0x000000000000794d */ /* 0x000fea0003800000 */
.L_x_86:
        /* <DEDUP_REMOVED lines=11> */
.L_x_247:


//--------------------- .text.gte_sv_f64          --------------------------
	.section	.text.gte_sv_f64,"ax",@progbits
	.align	128
        .global         gte_sv_f64
        .type           gte_sv_f64,@function
        .size           gte_sv_f64,(.L_x_248 - gte_sv_f64)
        .other          gte_sv_f64,@"STO_CUDA_ENTRY STV_DEFAULT"
gte_sv_f64:
.text.gte_sv_f64:
        /* <DEDUP_REMOVED lines=26> */
[----:B---3--:R-:W-:Y:S01]  /*01a0*/  DSETP.GE.AND P0, PT, R2, R6, PT ;  /* 0x000000060200722a */ /* 0x008fe20003f06000 */
[----:B------:R-:W-:-:S05]  /*01b0*/  MOV R6, RZ ;  /* 0x000000ff00067202 */ /* 0x000fca0000000f00 */
[----:B------:R-:W-:-:S05]  /*01c0*/  FSEL R7, RZ, 1.875, !P0 ;  /* 0x3ff00000ff077808 */ /* 0x000fca0004000000 */
[----:B------:R-:W-:Y:S01]  /*01d0*/  STG.E.64 desc[UR4][R4.64], R6 ;  /* 0x0000000604007986 */ /* 0x000fe2000c101b04 */
[----:B------:R-:W-:Y:S05]  /*01e0*/  EXIT ;  /* 0x000000000000794d */ /* 0x000fea0003800000 */
.L_x_87:
        /* <DEDUP_REMOVED lines=9> */
.L_x_248:


//--------------------- .text.gt_sv_f32           --------------------------
	.section	.text.gt_sv_f32,"ax",@progbits
	.align	128
        .global         gt_sv_f32
        .type           gt_sv_f32,@function
        .size           gt_sv_f32,(.L_x_249 - gt_sv_f32)
        .other          gt_sv_f32,@"STO_CUDA_ENTRY STV_DEFAULT"
gt_sv_f32:
.text.gt_sv_f32:
        /* <DEDUP_REMOVED lines=26> */
[----:B---3--:R-:W-:-:S05]  /*01a0*/  FSET.BF.GT.AND R7, R2, R7, PT ;  /* 0x000000070207720a */ /* 0x008fca0003804000 */
[----:B------:R-:W-:Y:S01]  /*01b0*/  STG.E desc[UR4][R4.64], R7 ;  /* 0x0000000704007986 */ /* 0x000fe2000c101904 */
[----:B------:R-:W-:Y:S05]  /*01c0*/  EXIT ;  /* 0x000000000000794d */ /* 0x000fea0003800000 */
.L_x_88:
        /* <DEDUP_REMOVED lines=11> */
.L_x_249:


//--------------------- .text.gt_sv_f64           --------------------------
	.section	.text.gt_sv_f64,"ax",@progbits
	.align	128
        .global         gt_sv_f64
        .type           gt_sv_f64,@function
        .size           gt_sv_f64,(.L_x_250 - gt_sv_f64)
        .other          gt_sv_f64,@"STO_CUDA_ENTRY STV_DEFAULT"
gt_sv_f64:
.text.gt_sv_f64:
        /* <DEDUP_REMOVED lines=26> */
[----:B---3--:R-:W-:Y:S01]  /*01a0*/  DSETP.GT.AND P0, PT, R2, R6, PT ;  /* 0x000000060200722a */ /* 0x008fe20003f04000 */
[----:B------:R-:W-:-:S05]  /*01b0*/  MOV R6, RZ ;  /* 0x000000ff00067202 */ /* 0x000fca0000000f00 */
[----:B------:R-:W-:-:S05]  /*01c0*/  FSEL R7, RZ, 1.875, !P0 ;  /* 0x3ff00000ff077808 */ /* 0x000fca0004000000 */
[----:B------:R-:W-:Y:S01]  /*01d0*/  STG.E.64 desc[UR4][R4.64], R6 ;  /* 0x0000000604007986 */ /* 0x000fe2000c101b04 */
[----:B------:R-:W-:Y:S05]  /*01e0*/  EXIT ;  /* 0x000000000000794d */ /* 0x000fea0003800000 */
.L_x_89:
        /* <DEDUP_REMOVED lines=9> */
.L_x_250:


//--------------------- .text.div_sv_f32          --------------------------
	.section	.text.div_sv_f32,"ax",@progbits
	.align	128
        .global         div_sv_f32
        .type           div_sv_f32,@function
        .size           div_sv_f32,(.L_x_205 - div_sv_f32)
        .other          div_sv_f32,@"STO_CUDA_ENTRY STV_DEFAULT"
div_sv_f32:
.text.div_sv_f32:
        /* <DEDUP_REMOVED lines=22> */
[----:B0-----:R-:W-:-:S06]  /*0160*/  IMAD.WIDE R4, R3, 0x4, R4 ;  /* 0x0000000403047825 */ /* 0x001fcc00078e0204 */
[----:B------:R-:W0:Y:S01]  /*0170*/  LDC.64 R2, c[0x0][0x380] ;  /* 0x0000e000ff027b82 */ /* 0x000e220000000a00 */
[----:B-1----:R-:W2:Y:S04]  /*0180*/  LDG.E R7, desc[UR4][R4.64] ;  /* 0x0000000404077981 */ /* 0x002ea8000c1e1900 */
[----:B0-----:R-:W3:Y:S01]  /*0190*/  LDG.E R0, desc[UR4][R2.64] ;  /* 0x0000000402007981 */ /* 0x001ee2000c1e1900 */
[----:B------:R-:W-:Y:S01]  /*01a0*/  BSSY.RECONVERGENT B0, `(.L_x_90) ;  /* 0x000000c000007945 */ /* 0x000fe20003800200 */
[----:B--2---:R-:W0:Y:S02]  /*01b0*/  MUFU.RCP R6, R7 ;  /* 0x0000000700067308 */ /* 0x004e240000001000 */
[----:B0-----:R-:W-:-:S06]  /*01c0*/  FFMA R9, -R7, R6, 1 ;  /* 0x3f80000007097423 */ /* 0x001fcc0000000106 */
[----:B---3--:R-:W0:Y:S01]  /*01d0*/  FCHK P0, R0, R7 ;  /* 0x0000000700007302 */ /* 0x008e220000000000 */
[----:B------:R-:W-:-:S04]  /*01e0*/  FFMA R9, R6, R9, R6 ;  /* 0x0000000906097223 */ /* 0x000fc80000000006 */
[----:B------:R-:W-:-:S04]  /*01f0*/  FFMA R6, R0, R9, RZ ;  /* 0x0000000900067223 */ /* 0x000fc800000000ff */
[----:B------:R-:W-:-:S04]  /*0200*/  FFMA R8, -R7, R6, R0 ;  /* 0x0000000607087223 */ /* 0x000fc80000000100 */
[----:B------:R-:W-:Y:S01]  /*0210*/  FFMA R9, R9, R8, R6 ;  /* 0x0000000809097223 */ /* 0x000fe20000000006 */
[----:B0-----:R-:W-:Y:S06]  /*0220*/  @!P0 BRA `(.L_x_91) ;  /* 0x00000000000c8947 */ /* 0x001fec0003800000 */
[----:B------:R-:W-:-:S07]  /*0230*/  MOV R2, 0x250 ;  /* 0x0000025000027802 */ /* 0x000fce0000000f00 */
[----:B------:R-:W-:Y:S05]  /*0240*/  CALL.REL.NOINC `($__internal_2_$__cuda_sm3x_div_rn_noftz_f32_slowpath) ;  /* 0x0000000000107944 */ /* 0x000fea0003c00000 */
[----:B------:R-:W-:-:S07]  /*0250*/  IMAD.MOV.U32 R9, RZ, RZ, R0 ;  /* 0x000000ffff097224 */ /* 0x000fce00078e0000 */
.L_x_91:
[----:B------:R-:W-:Y:S05]  /*0260*/  BSYNC.RECONVERGENT B0 ;  /* 0x0000000000007941 */ /* 0x000fea0003800200 */
.L_x_90:
[----:B------:R-:W-:Y:S01]  /*0270*/  STG.E desc[UR4][R4.64], R9 ;  /* 0x0000000904007986 */ /* 0x000fe2000c101904 */
[----:B------:R-:W-:Y:S05]  /*0280*/  EXIT ;  /* 0x000000000000794d */ /* 0x000fea0003800000 */
        .weak           $__internal_2_$__cuda_sm3x_div_rn_noftz_f32_slowpath
        .type           $__internal_2_$__cuda_sm3x_div_rn_noftz_f32_slowpath,@function
        .size           $__internal_2_$__cuda_sm3x_div_rn_noftz_f32_slowpath,(.L_x_205 - $__internal_2_$__cuda_sm3x_div_rn_noftz_f32_slowpath)
$__internal_2_$__cuda_sm3x_div_rn_noftz_f32_slowpath:
[----:B------:R-:W-:Y:S01]  /*0290*/  SHF.R.U32.HI R6, RZ, 0x17, R7 ;  /* 0x00000017ff067819 */ /* 0x000fe20000011607 */
[----:B------:R-:W-:Y:S01]  /*02a0*/  BSSY.RECONVERGENT B1, `(.L_x_92) ;  /* 0x0000064000017945 */ /* 0x000fe20003800200 */
[--C-:B------:R-:W-:Y:S01]  /*02b0*/  SHF.R.U32.HI R3, RZ, 0x17, R0.reuse ;  /* 0x00000017ff037819 */ /* 0x100fe20000011600 */
[----:B------:R-:W-:Y:S01]  /*02c0*/  IMAD.MOV.U32 R9, RZ, RZ, R0 ;  /* 0x000000ffff097224 */ /* 0x000fe200078e0000 */
        /* <DEDUP_REMOVED lines=32> */
.L_x_93:
[----:B------:R-:W-:Y:S01]  /*04d0*/  LEA R0, R8, 0xc0800000, 0x17 ;  /* 0xc080000008007811 */ /* 0x000fe200078eb8ff */
[----:B------:R-:W-:Y:S01]  /*04e0*/  VIADD R6, R6, 0xffffff81 ;  /* 0xffffff8106067836 */ /* 0x000fe20000000000 */
[----:B------:R-:W-:Y:S03]  /*04f0*/  BSSY.RECONVERGENT B2, `(.L_x_98) ;  /* 0x0000035000027945 */ /* 0x000fe60003800200 */
[----:B------:R-:W-:Y:S02]  /*0500*/  IMAD.IADD R7, R7, 0x1, -R0 ;  /* 0x0000000107077824 */ /* 0x000fe400078e0a00 */
[C---:B------:R-:W-:Y:S02]  /*0510*/  IMAD R0, R6.reuse, -0x800000, R9 ;  /* 0xff80000006007824 */ /* 0x040fe400078e0209 */
[----:B------:R0:W1:Y:S01]  /*0520*/  MUFU.RCP R3, R7 ;  /* 0x0000000700037308 */ /* 0x0000620000001000 */
[----:B------:R-:W-:Y:S01]  /*0530*/  FADD.FTZ R11, -R7, -RZ ;  /* 0x800000ff070b7221 */ /* 0x000fe20000010100 */
[----:B0-----:R-:W-:-:S05]  /*0540*/  IADD3 R7, PT, PT, R6, 0x7f, -R8 ;  /* 0x0000007f06077810 */ /* 0x001fca0007ffe808 */
[----:B------:R-:W-:Y:S02]  /*0550*/  IMAD.IADD R7, R7, 0x1, R10 ;  /* 0x0000000107077824 */ /* 0x000fe400078e020a */
[----:B-1----:R-:W-:-:S04]  /*0560*/  FFMA R12, R3, R11, 1 ;  /* 0x3f800000030c7423 */ /* 0x002fc8000000000b */
[----:B------:R-:W-:-:S04]  /*0570*/  FFMA R14, R3, R12, R3 ;  /* 0x0000000c030e7223 */ /* 0x000fc80000000003 */
[----:B------:R-:W-:-:S04]  /*0580*/  FFMA R3, R0, R14, RZ ;  /* 0x0000000e00037223 */ /* 0x000fc800000000ff */
[----:B------:R-:W-:-:S04]  /*0590*/  FFMA R12, R11, R3, R0 ;  /* 0x000000030b0c7223 */ /* 0x000fc80000000000 */
[----:B------:R-:W-:-:S04]  /*05a0*/  FFMA R9, R14, R12, R3 ;  /* 0x0000000c0e097223 */ /* 0x000fc80000000003 */
[----:B------:R-:W-:-:S04]  /*05b0*/  FFMA R12, R11, R9, R0 ;  /* 0x000000090b0c7223 */ /* 0x000fc80000000000 */
        /* <DEDUP_REMOVED lines=20> */
[----:B------:R-:W-:Y:S01]  /*0700*/  IMAD.MOV R9, RZ, RZ, -R10 ;  /* 0x000000ffff097224 */ /* 0x000fe200078e0a0a */
[----:B------:R-:W-:Y:S02]  /*0710*/  ISETP.NE.AND P1, PT, R10, RZ, PT ;  /* 0x000000ff0a00720c */ /* 0x000fe40003f25270 */
        /* <DEDUP_REMOVED lines=14> */
.L_x_100:
[----:B------:R-:W-:-:S04]  /*0800*/  LOP3.LUT R0, R0, 0x80000000, RZ, 0xc0, !PT ;  /* 0x8000000000007812 */ /* 0x000fc800078ec0ff */
[----:B------:R-:W-:Y:S01]  /*0810*/  LOP3.LUT R0, R0, 0x7f800000, RZ, 0xfc, !PT ;  /* 0x7f80000000007812 */ /* 0x000fe200078efcff */
[----:B------:R-:W-:Y:S06]  /*0820*/  BRA `(.L_x_101) ;  /* 0x0000000000047947 */ /* 0x000fec0003800000 */
.L_x_99:
[----:B------:R-:W-:-:S07]  /*0830*/  IMAD R0, R7, 0x800000, R0 ;  /* 0x0080000007007824 */ /* 0x000fce00078e0200 */
.L_x_101:
[----:B------:R-:W-:Y:S05]  /*0840*/  BSYNC.RECONVERGENT B2 ;  /* 0x0000000000027941 */ /* 0x000fea0003800200 */
.L_x_98:
[----:B------:R-:W-:Y:S05]  /*0850*/  BRA `(.L_x_102) ;  /* 0x0000000000207947 */ /* 0x000fea0003800000 */
.L_x_97:
[----:B------:R-:W-:-:S04]  /*0860*/  LOP3.LUT R0, R7, 0x80000000, R9, 0x48, !PT ;  /* 0x8000000007007812 */ /* 0x000fc800078e4809 */
[----:B------:R-:W-:Y:S01]  /*0870*/  LOP3.LUT R0, R0, 0x7f800000, RZ, 0xfc, !PT ;  /* 0x7f80000000007812 */ /* 0x000fe200078efcff */
[----:B------:R-:W-:Y:S06]  /*0880*/  BRA `(.L_x_102) ;  /* 0x0000000000147947 */ /* 0x000fec0003800000 */
.L_x_96:
[----:B------:R-:W-:Y:S01]  /*0890*/  LOP3.LUT R0, R7, 0x80000000, R9, 0x48, !PT ;  /* 0x8000000007007812 */ /* 0x000fe200078e4809 */
[----:B------:R-:W-:Y:S06]  /*08a0*/  BRA `(.L_x_102) ;  /* 0x00000000000c7947 */ /* 0x000fec0003800000 */
.L_x_95:
[----:B------:R-:W0:Y:S01]  /*08b0*/  MUFU.RSQ R0, -QNAN ;  /* 0xffc0000000007908 */ /* 0x000e220000001400 */
[----:B------:R-:W-:Y:S05]  /*08c0*/  BRA `(.L_x_102) ;  /* 0x0000000000047947 */ /* 0x000fea0003800000 */
.L_x_94:
[----:B------:R-:W-:-:S07]  /*08d0*/  FADD.FTZ R0, R0, R3 ;  /* 0x0000000300007221 */ /* 0x000fce0000010000 */
.L_x_102:
[----:B------:R-:W-:Y:S05]  /*08e0*/  BSYNC.RECONVERGENT B1 ;  /* 0x0000000000017941 */ /* 0x000fea0003800200 */
.L_x_92:
[----:B------:R-:W-:-:S04]  /*08f0*/  IMAD.MOV.U32 R3, RZ, RZ, 0x0 ;  /* 0x00000000ff037424 */ /* 0x000fc800078e00ff */
[----:B0-----:R-:W-:Y:S05]  /*0900*/  RET.REL.NODEC R2 `(div_sv_f32) ;  /* 0xfffffff402bc7950 */ /* 0x001fea0003c3ffff */
.L_x_103:
        /* <DEDUP_REMOVED lines=15> */
.L_x_205:


//--------------------- .text.div_sv_f64          --------------------------
	.section	.text.div_sv_f64,"ax",@progbits
	.align	128
        .global         div_sv_f64
        .type           div_sv_f64,@function
        .size           div_sv_f64,(.L_x_206 - div_sv_f64)
        .other          div_sv_f64,@"STO_CUDA_ENTRY STV_DEFAULT"
div_sv_f64:
.text.div_sv_f64:
        /* <DEDUP_REMOVED lines=23> */
[----:B-1----:R-:W2:Y:S01]  /*0170*/  LDG.E.64 R6, desc[UR4][R4.64] ;  /* 0x0000000404067981 */ /* 0x002ea2000c1e1b00 */
[----:B------:R-:W0:Y:S03]  /*0180*/  LDC.64 R8, c[0x0][0x380] ;  /* 0x0000e000ff087b82 */ /* 0x000e260000000a00 */
[----:B0-----:R-:W3:Y:S01]  /*0190*/  LDG.E.64 R8, desc[UR4][R8.64] ;  /* 0x0000000408087981 */ /* 0x001ee2000c1e1b00 */
[----:B------:R-:W-:Y:S01]  /*01a0*/  IMAD.MOV.U32 R2, RZ, RZ, 0x1 ;  /* 0x00000001ff027424 */ /* 0x000fe200078e00ff */
[----:B------:R-:W-:Y:S01]  /*01b0*/  BSSY.RECONVERGENT B0, `(.L_x_104) ;  /* 0x0000012000007945 */ /* 0x000fe20003800200 */
[----:B--2---:R-:W0:Y:S04]  /*01c0*/  MUFU.RCP64H R3, R7 ;  /* 0x0000000700037308 */ /* 0x004e280000001800 */
        /* <DEDUP_REMOVED lines=13> */
[----:B------:R-:W-:Y:S05]  /*02a0*/  CALL.REL.NOINC `($__internal_3_$__cuda_sm20_div_rn_f64_full) ;  /* 0x0000000000147944 */ /* 0x000fea0003c00000 */
[----:B------:R-:W-:Y:S02]  /*02b0*/  IMAD.MOV.U32 R2, RZ, RZ, R14 ;  /* 0x000000ffff027224 */ /* 0x000fe400078e000e */
[----:B------:R-:W-:-:S07]  /*02c0*/  IMAD.MOV.U32 R3, RZ, RZ, R15 ;  /* 0x000000ffff037224 */ /* 0x000fce00078e000f */
.L_x_105:
[----:B------:R-:W-:Y:S05]  /*02d0*/  BSYNC.RECONVERGENT B0 ;  /* 0x0000000000007941 */ /* 0x000fea0003800200 */
.L_x_104:
[----:B------:R-:W-:Y:S01]  /*02e0*/  STG.E.64 desc[UR4][R4.64], R2 ;  /* 0x0000000204007986 */ /* 0x000fe2000c101b04 */
[----:B------:R-:W-:Y:S05]  /*02f0*/  EXIT ;  /* 0x000000000000794d */ /* 0x000fea0003800000 */
        .weak           $__internal_3_$__cuda_sm20_div_rn_f64_full
        .type           $__internal_3_$__cuda_sm20_div_rn_f64_full,@function
        .size           $__internal_3_$__cuda_sm20_div_rn_f64_full,(.L_x_206 - $__internal_3_$__cuda_sm20_div_rn_f64_full)
$__internal_3_$__cuda_sm20_div_rn_f64_full:
        /* <DEDUP_REMOVED lines=30> */
.L_x_106:
[----:B------:R-:W-:Y:S01]  /*04e0*/  IMAD.MOV.U32 R20, RZ, RZ, R17 ;  /* 0x000000ffff147224 */ /* 0x000fe200078e0011 */
[----:B------:R-:W-:Y:S01]  /*04f0*/  @!P0 LOP3.LUT R20, R3, 0x7ff00000, RZ, 0xc0, !PT ;  /* 0x7ff0000003148812 */ /* 0x000fe200078ec0ff */
[----:B------:R-:W-:Y:S01]  /*0500*/  VIADD R22, R21, 0xffffffff ;  /* 0xffffffff15167836 */ /* 0x000fe20000000000 */
[----:B------:R-:W-:Y:S01]  /*0510*/  DMUL R18, R12, R10 ;  /* 0x0000000a0c127228 */ /* 0x000fe20000000000 */
[----:B------:R-:W-:Y:S02]  /*0520*/  BSSY.RECONVERGENT B1, `(.L_x_107) ;  /* 0x0000037000017945 */ /* 0x000fe40003800200 */
        /* <DEDUP_REMOVED lines=33> */
.L_x_108:
        /* <DEDUP_REMOVED lines=16> */
.L_x_111:
[----:B------:R-:W-:Y:S01]  /*0840*/  LOP3.LUT R15, R7, 0x80000, RZ, 0xfc, !PT ;  /* 0x00080000070f7812 */ /* 0x000fe200078efcff */
[----:B------:R-:W-:Y:S01]  /*0850*/  IMAD.MOV.U32 R14, RZ, RZ, R6 ;  /* 0x000000ffff0e7224 */ /* 0x000fe200078e0006 */
[----:B------:R-:W-:Y:S06]  /*0860*/  BRA `(.L_x_109) ;  /* 0x0000000000087947 */ /* 0x000fec0003800000 */
.L_x_110:
[----:B------:R-:W-:Y:S01]  /*0870*/  LOP3.LUT R15, R9, 0x80000, RZ, 0xfc, !PT ;  /* 0x00080000090f7812 */ /* 0x000fe200078efcff */
[----:B------:R-:W-:-:S07]  /*0880*/  IMAD.MOV.U32 R14, RZ, RZ, R8 ;  /* 0x000000ffff0e7224 */ /* 0x000fce00078e0008 */
.L_x_109:
[----:B------:R-:W-:Y:S05]  /*0890*/  BSYNC.RECONVERGENT B1 ;  /* 0x0000000000017941 */ /* 0x000fea0003800200 */
.L_x_107:
[----:B------:R-:W-:Y:S02]  /*08a0*/  IMAD.MOV.U32 R2, RZ, RZ, R0 ;  /* 0x000000ffff027224 */ /* 0x000fe400078e0000 */
[----:B------:R-:W-:-:S04]  /*08b0*/  IMAD.MOV.U32 R3, RZ, RZ, 0x0 ;  /* 0x00000000ff037424 */ /* 0x000fc800078e00ff */
[----:B------:R-:W-:Y:S05]  /*08c0*/  RET.REL.NODEC R2 `(div_sv_f64) ;  /* 0xfffffff402cc7950 */ /* 0x000fea0003c3ffff */
.L_x_112:
        /* <DEDUP_REMOVED lines=11> */
.L_x_206:


//--------------------- .text.mul_sv_f32          --------------------------
	.section	.text.mul_sv_f32,"ax",@progbits
	.align	128
        .global         mul_sv_f32
        .type           mul_sv_f32,@function
        .size           mul_sv_f32,(.L_x_253 - mul_sv_f32)
        .other          mul_sv_f32,@"STO_CUDA_ENTRY STV_DEFAULT"
mul_sv_f32:
.text.mul_sv_f32:
        /* <DEDUP_REMOVED lines=26> */
[----:B---3--:R-:W-:-:S05]  /*01a0*/  FMUL R7, R2, R7 ;  /* 0x0000000702077220 */ /* 0x008fca0000400000 */
[----:B------:R-:W-:Y:S01]  /*01b0*/  STG.E desc[UR4][R4.64], R7 ;  /* 0x0000000704007986 */ /* 0x000fe2000c101904 */
[----:B------:R-:W-:Y:S05]  /*01c0*/  EXIT ;  /* 0x000000000000794d */ /* 0x000fea0003800000 */
.L_x_113:
        /* <DEDUP_REMOVED lines=11> */
.L_x_253:


//--------------------- .text.mul_sv_f64          --------------------------
	.section	.text.mul_sv_f64,"ax",@progbits
	.align	128
        .global         mul_sv_f64
        .type           mul_sv_f64,@function
        .size           mul_sv_f64,(.L_x_254 - mul_sv_f64)
        .other          mul_sv_f64,@"STO_CUDA_ENTRY STV_DEFAULT"
mul_sv_f64:
.text.mul_sv_f64:
        /* <DEDUP_REMOVED lines=26> */
[----:B---3--:R-:W-:-:S07]  /*01a0*/  DMUL R6, R2, R6 ;  /* 0x0000000602067228 */ /* 0x008fce0000000000 */
[----:B------:R-:W-:Y:S01]  /*01b0*/  STG.E.64 desc[UR4][R4.64], R6 ;  /* 0x0000000604007986 */ /* 0x000fe2000c101b04 */
[----:B------:R-:W-:Y:S05]  /*01c0*/  EXIT ;  /* 0x000000000000794d */ /* 0x000fea0003800000 */
.L_x_114:
        /* <DEDUP_REMOVED lines=11> */
.L_x_254:


//--------------------- .text.sub_sv_f32          --------------------------
	.section	.text.sub_sv_f32,"ax",@progbits
	.align	128
        .global         sub_sv_f32
        .type           sub_sv_f32,@function
        .size           sub_sv_f32,(.L_x_255 - sub_sv_f32)
        .other          sub_sv_f32,@"STO_CUDA_ENTRY STV_DEFAULT"
sub_sv_f32:
.text.sub_sv_f32:
        /* <DEDUP_REMOVED lines=26> */
[----:B---3--:R-:W-:-:S05]  /*01a0*/  FADD R7, R2, -R7 ;  /* 0x8000000702077221 */ /* 0x008fca0000000000 */
[----:B------:R-:W-:Y:S01]  /*01b0*/  STG.E desc[UR4][R4.64], R7 ;  /* 0x0000000704007986 */ /* 0x000fe2000c101904 */
[----:B------:R-:W-:Y:S05]  /*01c0*/  EXIT ;  /* 0x000000000000794d */ /* 0x000fea0003800000 */
.L_x_115:
        /* <DEDUP_REMOVED lines=11> */
.L_x_255:


//--------------------- .text.sub_sv_f64          --------------------------
	.section	.text.sub_sv_f64,"ax",@progbits
	.align	128
        .global         sub_sv_f64
        .type           sub_sv_f64,@function
        .size           sub_sv_f64,(.L_x_256 - sub_sv_f64)
        .other          sub_sv_f64,@"STO_CUDA_ENTRY STV_DEFAULT"
sub_sv_f64:
.text.sub_sv_f64:
        /* <DEDUP_REMOVED lines=26> */
[----:B---3--:R-:W-:-:S07]  /*01a0*/  DADD R6, R2, -R6 ;  /* 0x0000000002067229 */ /* 0x008fce0000000806 */
[----:B------:R-:W-:Y:S01]  /*01b0*/  STG.E.64 desc[UR4][R4.64], R6 ;  /* 0x0000000604007986 */ /* 0x000fe2000c101b04 */
[----:B------:R-:W-:Y:S05]  /*01c0*/  EXIT ;  /* 0x000000000000794d */ /* 0x000fea0003800000 */
.L_x_116:
        /* <DEDUP_REMOVED lines=11> */
.L_x_256:


//--------------------- .text.add_sv_f32          --------------------------
	.section	.text.add_sv_f32,"ax",@progbits
	.align	128
        .global         add_sv_f32
        .type           add_sv_f32,@function
        .size           add_sv_f32,(.L_x_257 - add_sv_f32)
        .other          add_sv_f32,@"STO_CUDA_ENTRY STV_DEFAULT"
add_sv_f32:
.text.add_sv_f32:
        /* <DEDUP_REMOVED lines=26> */
[----:B---3--:R-:W-:-:S05]  /*01a0*/  FADD R7, R2, R7 ;  /* 0x0000000702077221 */ /* 0x008fca0000000000 */
[----:B------:R-:W-:Y:S01]  /*01b0*/  STG.E desc[UR4][R4.64], R7 ;  /* 0x0000000704007986 */ /* 0x000fe2000c101904 */
[----:B------:R-:W-:Y:S05]  /*01c0*/  EXIT ;  /* 0x000000000000794d */ /* 0x000fea0003800000 */
.L_x_117:
        /* <DEDUP_REMOVED lines=11> */
.L_x_257:


//--------------------- .text.add_sv_f64          --------------------------
	.section	.text.add_sv_f64,"ax",@progbits
	.align	128
        .global         add_sv_f64
        .type           add_sv_f64,@function
        .size           add_sv_f64,(.L_x_258 - add_sv_f64)
        .other          add_sv_f64,@"STO_CUDA_ENTRY STV_DEFAULT"
add_sv_f64:
.text.add_sv_f64:
        /* <DEDUP_REMOVED lines=26> */
[----:B---3--:R-:W-:-:S07]  /*01a0*/  DADD R6, R2, R6 ;  /* 0x0000000002067229 */ /* 0x008fce0000000006 */
[----:B------:R-:W-:Y:S01]  /*01b0*/  STG.E.64 desc[UR4][R4.64], R6 ;  /* 0x0000000604007986 */ /* 0x000fe2000c101b04 */
[----:B------:R-:W-:Y:S05]  /*01c0*/  EXIT ;  /* 0x000000000000794d */ /* 0x000fea0003800000 */
.L_x_118:
        /* <DEDUP_REMOVED lines=11> */
.L_x_258:


//--------------------- .text.ne_vs_f32           --------------------------
	.section	.text.ne_vs_f32,"ax",@progbits
	.align	128
        .global         ne_vs_f32
        .type           ne_vs_f32,@function
        .size           ne_vs_f32,(.L_x_259 - ne_vs_f32)
        .other          ne_vs_f32,@"STO_CUDA_ENTRY STV_DEFAULT"
ne_vs_f32:
.text.ne_vs_f32:
        /* <DEDUP_REMOVED lines=29> */
.L_x_119:
        /* <DEDUP_REMOVED lines=11> */
.L_x_259:


//--------------------- .text.ne_vs_f64           --------------------------
	.section	.text.ne_vs_f64,"ax",@progbits
	.align	128
        .global         ne_vs_f64
        .type           ne_vs_f64,@function
        .size           ne_vs_f64,(.L_x_260 - ne_vs_f64)
        .other          ne_vs_f64,@"STO_CUDA_ENTRY STV_DEFAULT"
ne_vs_f64:
.text.ne_vs_f64:
        /* <DEDUP_REMOVED lines=31> */
.L_x_120:
        /* <DEDUP_REMOVED lines=9> */
.L_x_260:


//--------------------- .text.eq_vs_f32           --------------------------
	.section	.text.eq_vs_f32,"ax",@progbits
	.align	128
        .global         eq_vs_f32
        .type           eq_vs_f32,@function
        .size           eq_vs_f32,(.L_x_261 - eq_vs_f32)
        .other          eq_vs_f32,@"STO_CUDA_ENTRY STV_DEFAULT"
eq_vs_f32:
.text.eq_vs_f32:
        /* <DEDUP_REMOVED lines=29> */
.L_x_121:
        /* <DEDUP_REMOVED lines=11> */
.L_x_261:


//--------------------- .text.eq_vs_f64           --------------------------
	.section	.text.eq_vs_f64,"ax",@progbits
	.align	128
        .global         eq_vs_f64
        .type           eq_vs_f64,@function
        .size           eq_vs_f64,(.L_x_262 - eq_vs_f64)
        .other          eq_vs_f64,@"STO_CUDA_ENTRY STV_DEFAULT"
eq_vs_f64:
.text.eq_vs_f64:
        /* <DEDUP_REMOVED lines=31> */
.L_x_122:
        /* <DEDUP_REMOVED lines=9> */
.L_x_262:


//--------------------- .text.lte_vs_f32          --------------------------
	.section	.text.lte_vs_f32,"ax",@progbits
	.align	128
        .global         lte_vs_f32
        .type           lte_vs_f32,@function
        .size           lte_vs_f32,(.L_x_263 - lte_vs_f32)
        .other          lte_vs_f32,@"STO_CUDA_ENTRY STV_DEFAULT"
lte_vs_f32:
.text.lte_vs_f32:
        /* <DEDUP_REMOVED lines=29> */
.L_x_123:
        /* <DEDUP_REMOVED lines=11> */
.L_x_263:


//--------------------- .text.lte_vs_f64          --------------------------
	.section	.text.lte_vs_f64,"ax",@progbits
	.align	128
        .global         lte_vs_f64
        .type           lte_vs_f64,@function
        .size           lte_vs_f64,(.L_x_264 - lte_vs_f64)
        .other          lte_vs_f64,@"STO_CUDA_ENTRY STV_DEFAULT"
lte_vs_f64:
.text.lte_vs_f64:
        /* <DEDUP_REMOVED lines=31> */
.L_x_124:
        /* <DEDUP_REMOVED lines=9> */
.L_x_264:


//--------------------- .text.lt_vs_f32           --------------------------
	.section	.text.lt_vs_f32,"ax",@progbits
	.align	128
        .global         lt_vs_f32
        .type           lt_vs_f32,@function
        .size           lt_vs_f32,(.L_x_265 - lt_vs_f32)
        .other          lt_vs_f32,@"STO_CUDA_ENTRY STV_DEFAULT"
lt_vs_f32:
.text.lt_vs_f32:
        /* <DEDUP_REMOVED lines=29> */
.L_x_125:
        /* <DEDUP_REMOVED lines=11> */
.L_x_265:


//--------------------- .text.lt_vs_f64           --------------------------
	.section	.text.lt_vs_f64,"ax",@progbits
	.align	128
        .global         lt_vs_f64
        .type           lt_vs_f64,@function
        .size           lt_vs_f64,(.L_x_266 - lt_vs_f64)
        .other          lt_vs_f64,@"STO_CUDA_ENTRY STV_DEFAULT"
lt_vs_f64:
.text.lt_vs_f64:
        /* <DEDUP_REMOVED lines=31> */
.L_x_126:
        /* <DEDUP_REMOVED lines=9> */
.L_x_266:


//--------------------- .text.gte_vs_f32          --------------------------
	.section	.text.gte_vs_f32,"ax",@progbits
	.align	128
        .global         gte_vs_f32
        .type           gte_vs_f32,@function
        .size           gte_vs_f32,(.L_x_267 - gte_vs_f32)
        .other          gte_vs_f32,@"STO_CUDA_ENTRY STV_DEFAULT"
gte_vs_f32:
.text.gte_vs_f32:
        /* <DEDUP_REMOVED lines=29> */
.L_x_127:
        /* <DEDUP_REMOVED lines=11> */
.L_x_267:


//--------------------- .text.gte_vs_f64          --------------------------
	.section	.text.gte_vs_f64,"ax",@progbits
	.align	128
        .global         gte_vs_f64
        .type           gte_vs_f64,@function
        .size           gte_vs_f64,(.L_x_268 - gte_vs_f64)
        .other          gte_vs_f64,@"STO_CUDA_ENTRY STV_DEFAULT"
gte_vs_f64:
.text.gte_vs_f64:
        /* <DEDUP_REMOVED lines=31> */
.L_x_128:
        /* <DEDUP_REMOVED lines=9> */
.L_x_268:


//--------------------- .text.gt_vs_f32           --------------------------
	.section	.text.gt_vs_f32,"ax",@progbits
	.align	128
        .global         gt_vs_f32
        .type           gt_vs_f32,@function
        .size           gt_vs_f32,(.L_x_269 - gt_vs_f32)
        .other          gt_vs_f32,@"STO_CUDA_ENTRY STV_DEFAULT"
gt_vs_f32:
.text.gt_vs_f32:
        /* <DEDUP_REMOVED lines=29> */
.L_x_129:
        /* <DEDUP_REMOVED lines=11> */
.L_x_269:


//--------------------- .text.gt_vs_f64           --------------------------
	.section	.text.gt_vs_f64,"ax",@progbits
	.align	128
        .global         gt_vs_f64
        .type           gt_vs_f64,@function
        .size           gt_vs_f64,(.L_x_270 - gt_vs_f64)
        .other          gt_vs_f64,@"STO_CUDA_ENTRY STV_DEFAULT"
gt_vs_f64:
.text.gt_vs_f64:
        /* <DEDUP_REMOVED lines=31> */
.L_x_130:
        /* <DEDUP_REMOVED lines=9> */
.L_x_270:


//--------------------- .text.div_vs_f32          --------------------------
	.section	.text.div_vs_f32,"ax",@progbits
	.align	128
        .global         div_vs_f32
        .type           div_vs_f32,@function
        .size           div_vs_f32,(.L_x_207 - div_vs_f32)
        .other          div_vs_f32,@"STO_CUDA_ENTRY STV_DEFAULT"
div_vs_f32:
.text.div_vs_f32:
        /* <DEDUP_REMOVED lines=26> */
[----:B------:R-:W-:Y:S01]  /*01a0*/  BSSY.RECONVERGENT B0, `(.L_x_131) ;  /* 0x000000c000007945 */ /* 0x000fe20003800200 */
        /* <DEDUP_REMOVED lines=9> */
[----:B------:R-:W-:Y:S05]  /*0240*/  CALL.REL.NOINC `($__internal_4_$__cuda_sm3x_div_rn_noftz_f32_slowpath) ;  /* 0x0000000000107944 */ /* 0x000fea0003c00000 */
[----:B------:R-:W-:-:S07]  /*0250*/  IMAD.MOV.U32 R7, RZ, RZ, R0 ;  /* 0x000000ffff077224 */ /* 0x000fce00078e0000 */
.L_x_132:
[----:B------:R-:W-:Y:S05]  /*0260*/  BSYNC.RECONVERGENT B0 ;  /* 0x0000000000007941 */ /* 0x000fea0003800200 */
.L_x_131:
[----:B------:R-:W-:Y:S01]  /*0270*/  STG.E desc[UR4][R4.64], R7 ;  /* 0x0000000704007986 */ /* 0x000fe2000c101904 */
[----:B------:R-:W-:Y:S05]  /*0280*/  EXIT ;  /* 0x000000000000794d */ /* 0x000fea0003800000 */
        .weak           $__internal_4_$__cuda_sm3x_div_rn_noftz_f32_slowpath
        .type           $__internal_4_$__cuda_sm3x_div_rn_noftz_f32_slowpath,@function
        .size           $__internal_4_$__cuda_sm3x_div_rn_noftz_f32_slowpath,(.L_x_207 - $__internal_4_$__cuda_sm3x_div_rn_noftz_f32_slowpath)
$__internal_4_$__cuda_sm3x_div_rn_noftz_f32_slowpath:
[--C-:B------:R-:W-:Y:S01]  /*0290*/  SHF.R.U32.HI R7, RZ, 0x17, R3.reuse ;  /* 0x00000017ff077819 */ /* 0x100fe20000011603 */
[----:B------:R-:W-:Y:S01]  /*02a0*/  BSSY.RECONVERGENT B1, `(.L_x_133) ;  /* 0x0000064000017945 */ /* 0x000fe20003800200 */
[--C-:B------:R-:W-:Y:S01]  /*02b0*/  SHF.R.U32.HI R6, RZ, 0x17, R0.reuse ;  /* 0x00000017ff067819 */ /* 0x100fe20000011600 */
[----:B------:R-:W-:Y:S01]  /*02c0*/  IMAD.MOV.U32 R8, RZ, RZ, R0 ;  /* 0x000000ffff087224 */ /* 0x000fe200078e0000 */
[----:B------:R-:W-:Y:S01]  /*02d0*/  LOP3.LUT R7, R7, 0xff, RZ, 0xc0, !PT ;  /* 0x000000ff07077812 */ /* 0x000fe200078ec0ff */
[----:B------:R-:W-:Y:S01]  /*02e0*/  IMAD.MOV.U32 R9, RZ, RZ, R3 ;  /* 0x000000ffff097224 */ /* 0x000fe200078e0003 */
[----:B------:R-:W-:-:S03]  /*02f0*/  LOP3.LUT R6, R6, 0xff, RZ, 0xc0, !PT ;  /* 0x000000ff06067812 */ /* 0x000fc600078ec0ff */
[----:B------:R-:W-:Y:S02]  /*0300*/  VIADD R12, R7, 0xffffffff ;  /* 0xffffffff070c7836 */ /* 0x000fe40000000000 */
[----:B------:R-:W-:-:S03]  /*0310*/  VIADD R11, R6, 0xffffffff ;  /* 0xffffffff060b7836 */ /* 0x000fc60000000000 */
[----:B------:R-:W-:-:S04]  /*0320*/  ISETP.GT.U32.AND P0, PT, R12, 0xfd, PT ;  /* 0x000000fd0c00780c */ /* 0x000fc80003f04070 */
[----:B------:R-:W-:-:S13]  /*0330*/  ISETP.GT.U32.OR P0, PT, R11, 0xfd, P0 ;  /* 0x000000fd0b00780c */ /* 0x000fda0000704470 */
[----:B------:R-:W-:Y:S01]  /*0340*/  @!P0 IMAD.MOV.U32 R10, RZ, RZ, RZ ;  /* 0x000000ffff0a8224 */ /* 0x000fe200078e00ff */
[----:B------:R-:W-:Y:S06]  /*0350*/  @!P0 BRA `(.L_x_134) ;  /* 0x00000000005c8947 */ /* 0x000fec0003800000 */
[----:B------:R-:W-:Y:S02]  /*0360*/  FSETP.GTU.FTZ.AND P0, PT, |R0|, +INF , PT ;  /* 0x7f8000000000780b */ /* 0x000fe40003f1c200 */
        /* <DEDUP_REMOVED lines=22> */
.L_x_134:
[----:B------:R-:W-:Y:S01]  /*04d0*/  LEA R0, R7, 0xc0800000, 0x17 ;  /* 0xc080000007007811 */ /* 0x000fe200078eb8ff */
[----:B------:R-:W-:Y:S01]  /*04e0*/  VIADD R6, R6, 0xffffff81 ;  /* 0xffffff8106067836 */ /* 0x000fe20000000000 */
[----:B------:R-:W-:Y:S03]  /*04f0*/  BSSY.RECONVERGENT B2, `(.L_x_139) ;  /* 0x0000035000027945 */ /* 0x000fe60003800200 */
[----:B------:R-:W-:Y:S01]  /*0500*/  IMAD.IADD R9, R9, 0x1, -R0 ;  /* 0x0000000109097824 */ /* 0x000fe200078e0a00 */
[C---:B------:R-:W-:Y:S01]  /*0510*/  IADD3 R7, PT, PT, R6.reuse, 0x7f, -R7 ;  /* 0x0000007f06077810 */ /* 0x040fe20007ffe807 */
[----:B------:R-:W-:Y:S02]  /*0520*/  IMAD R0, R6, -0x800000, R8 ;  /* 0xff80000006007824 */ /* 0x000fe400078e0208 */
[----:B------:R-:W0:Y:S01]  /*0530*/  MUFU.RCP R3, R9 ;  /* 0x0000000900037308 */ /* 0x000e220000001000 */
[----:B------:R-:W-:Y:S01]  /*0540*/  FADD.FTZ R11, -R9, -RZ ;  /* 0x800000ff090b7221 */ /* 0x000fe20000010100 */
[----:B------:R-:W-:-:S03]  /*0550*/  IMAD.IADD R7, R7, 0x1, R10 ;  /* 0x0000000107077824 */ /* 0x000fc600078e020a */
[----:B0-----:R-:W-:-:S04]  /*0560*/  FFMA R12, R3, R11, 1 ;  /* 0x3f800000030c7423 */ /* 0x001fc8000000000b */
        /* <DEDUP_REMOVED lines=19> */
[CCC-:B------:R-:W-:Y:S01]  /*06a0*/  FFMA.RZ R3, R12.reuse, R8.reuse, R13.reuse ;  /* 0x000000080c037223 */ /* 0x1c0fe2000000c00d */
[CCC-:B------:R-:W-:Y:S01]  /*06b0*/  FFMA.RM R6, R12.reuse, R8.reuse, R13.reuse ;  /* 0x000000080c067223 */ /* 0x1c0fe2000000400d */
[C---:B------:R-:W-:Y:S02]  /*06c0*/  ISETP.NE.AND P2, PT, R9.reuse, RZ, PT ;  /* 0x000000ff0900720c */ /* 0x040fe40003f45270 */
[----:B------:R-:W-:Y:S02]  /*06d0*/  ISETP.NE.AND P1, PT, R9, RZ, PT ;  /* 0x000000ff0900720c */ /* 0x000fe40003f25270 */
[----:B------:R-:W-:Y:S01]  /*06e0*/  LOP3.LUT R7, R3, 0x7fffff, RZ, 0xc0, !PT ;  /* 0x007fffff03077812 */ /* 0x000fe200078ec0ff */
[----:B------:R-:W-:Y:S01]  /*06f0*/  FFMA.RP R3, R12, R8, R13 ;  /* 0x000000080c037223 */ /* 0x000fe2000000800d */
[----:B------:R-:W-:Y:S02]  /*0700*/  VIADD R8, R9, 0x20 ;  /* 0x0000002009087836 */ /* 0x000fe40000000000 */
[----:B------:R-:W-:Y:S01]  /*0710*/  LOP3.LUT R7, R7, 0x800000, RZ, 0xfc, !PT ;  /* 0x0080000007077812 */ /* 0x000fe200078efcff */
[----:B------:R-:W-:Y:S01]  /*0720*/  IMAD.MOV R9, RZ, RZ, -R9 ;  /* 0x000000ffff097224 */ /* 0x000fe200078e0a09 */
[----:B------:R-:W-:-:S02]  /*0730*/  FSETP.NEU.FTZ.AND P0, PT, R3, R6, PT ;  /* 0x000000060300720b */ /* 0x000fc40003f1d000 */
[----:B------:R-:W-:Y:S02]  /*0740*/  SHF.L.U32 R8, R7, R8, RZ ;  /* 0x0000000807087219 */ /* 0x000fe400000006ff */
[----:B------:R-:W-:Y:S02]  /*0750*/  SEL R6, R9, RZ, P2 ;  /* 0x000000ff09067207 */ /* 0x000fe40001000000 */
[----:B------:R-:W-:Y:S02]  /*0760*/  ISETP.NE.AND P1, PT, R8, RZ, P1 ;  /* 0x000000ff0800720c */ /* 0x000fe40000f25270 */
[----:B------:R-:W-:Y:S02]  /*0770*/  SHF.R.U32.HI R6, RZ, R6, R7 ;  /* 0x00000006ff067219 */ /* 0x000fe40000011607 */
[----:B------:R-:W-:Y:S02]  /*0780*/  PLOP3.LUT P0, PT, P0, P1, PT, 0xf8, 0x8f ;  /* 0x00000000008f781c */ /* 0x000fe40000703f70 */
[----:B------:R-:W-:-:S02]  /*0790*/  SHF.R.U32.HI R8, RZ, 0x1, R6 ;  /* 0x00000001ff087819 */ /* 0x000fc40000011606 */
[----:B------:R-:W-:-:S04]  /*07a0*/  SEL R3, RZ, 0x1, !P0 ;  /* 0x00000001ff037807 */ /* 0x000fc80004000000 */
[----:B------:R-:W-:-:S04]  /*07b0*/  LOP3.LUT R3, R3, 0x1, R8, 0xf8, !PT ;  /* 0x0000000103037812 */ /* 0x000fc800078ef808 */
[----:B------:R-:W-:-:S05]  /*07c0*/  LOP3.LUT R3, R3, R6, RZ, 0xc0, !PT ;  /* 0x0000000603037212 */ /* 0x000fca00078ec0ff */
[----:B------:R-:W-:-:S05]  /*07d0*/  IMAD.IADD R3, R8, 0x1, R3 ;  /* 0x0000000108037824 */ /* 0x000fca00078e0203 */
[----:B------:R-:W-:Y:S01]  /*07e0*/  LOP3.LUT R0, R3, R0, RZ, 0xfc, !PT ;  /* 0x0000000003007212 */ /* 0x000fe200078efcff */
[----:B------:R-:W-:Y:S06]  /*07f0*/  BRA `(.L_x_142) ;  /* 0x0000000000107947 */ /* 0x000fec0003800000 */
.L_x_141:
[----:B------:R-:W-:-:S04]  /*0800*/  LOP3.LUT R0, R0, 0x80000000, RZ, 0xc0, !PT ;  /* 0x8000000000007812 */ /* 0x000fc800078ec0ff */
[----:B------:R-:W-:Y:S01]  /*0810*/  LOP3.LUT R0, R0, 0x7f800000, RZ, 0xfc, !PT ;  /* 0x7f80000000007812 */ /* 0x000fe200078efcff */
[----:B------:R-:W-:Y:S06]  /*0820*/  BRA `(.L_x_142) ;  /* 0x0000000000047947 */ /* 0x000fec0003800000 */
.L_x_140:
[----:B------:R-:W-:-:S07]  /*0830*/  IMAD R0, R7, 0x800000, R0 ;  /* 0x0080000007007824 */ /* 0x000fce00078e0200 */
.L_x_142:
[----:B------:R-:W-:Y:S05]  /*0840*/  BSYNC.RECONVERGENT B2 ;  /* 0x0000000000027941 */ /* 0x000fea0003800200 */
.L_x_139:
[----:B------:R-:W-:Y:S05]  /*0850*/  BRA `(.L_x_143) ;  /* 0x0000000000207947 */ /* 0x000fea0003800000 */
.L_x_138:
[----:B------:R-:W-:-:S04]  /*0860*/  LOP3.LUT R0, R9, 0x80000000, R8, 0x48, !PT ;  /* 0x8000000009007812 */ /* 0x000fc800078e4808 */
[----:B------:R-:W-:Y:S01]  /*0870*/  LOP3.LUT R0, R0, 0x7f800000, RZ, 0xfc, !PT ;  /* 0x7f80000000007812 */ /* 0x000fe200078efcff */
[----:B------:R-:W-:Y:S06]  /*0880*/  BRA `(.L_x_143) ;  /* 0x0000000000147947 */ /* 0x000fec0003800000 */
.L_x_137:
[----:B------:R-:W-:Y:S01]  /*0890*/  LOP3.LUT R0, R9, 0x80000000, R8, 0x48, !PT ;  /* 0x8000000009007812 */ /* 0x000fe200078e4808 */
[----:B------:R-:W-:Y:S06]  /*08a0*/  BRA `(.L_x_143) ;  /* 0x00000000000c7947 */ /* 0x000fec0003800000 */
.L_x_136:
[----:B------:R-:W0:Y:S01]  /*08b0*/  MUFU.RSQ R0, -QNAN ;  /* 0xffc0000000007908 */ /* 0x000e220000001400 */
[----:B------:R-:W-:Y:S05]  /*08c0*/  BRA `(.L_x_143) ;  /* 0x0000000000047947 */ /* 0x000fea0003800000 */
.L_x_135:
[----:B------:R-:W-:-:S07]  /*08d0*/  FADD.FTZ R0, R0, R3 ;  /* 0x0000000300007221 */ /* 0x000fce0000010000 */
.L_x_143:
[----:B------:R-:W-:Y:S05]  /*08e0*/  BSYNC.RECONVERGENT B1 ;  /* 0x0000000000017941 */ /* 0x000fea0003800200 */
.L_x_133:
[----:B------:R-:W-:-:S04]  /*08f0*/  IMAD.MOV.U32 R3, RZ, RZ, 0x0 ;  /* 0x00000000ff037424 */ /* 0x000fc800078e00ff */
[----:B0-----:R-:W-:Y:S05]  /*0900*/  RET.REL.NODEC R2 `(div_vs_f32) ;  /* 0xfffffff402bc7950 */ /* 0x001fea0003c3ffff */
.L_x_144:
        /* <DEDUP_REMOVED lines=15> */
.L_x_207:


//--------------------- .text.div_vs_f64          --------------------------
	.section	.text.div_vs_f64,"ax",@progbits
	.align	128
        .global         div_vs_f64
        .type           div_vs_f64,@function
        .size           div_vs_f64,(.L_x_208 - div_vs_f64)
        .other          div_vs_f64,@"STO_CUDA_ENTRY STV_DEFAULT"
div_vs_f64:
.text.div_vs_f64:
        /* <DEDUP_REMOVED lines=26> */
[----:B------:R-:W-:Y:S01]  /*01a0*/  IMAD.MOV.U32 R2, RZ, RZ, 0x1 ;  /* 0x00000001ff027424 */ /* 0x000fe200078e00ff */
[----:B------:R-:W-:Y:S01]  /*01b0*/  BSSY.RECONVERGENT B0, `(.L_x_145) ;  /* 0x0000012000007945 */ /* 0x000fe20003800200 */
[----:B--2---:R-:W0:Y:S01]  /*01c0*/  MUFU.RCP64H R3, R7 ;  /* 0x0000000700037308 */ /* 0x004e220000001800 */
[----:B---3--:R-:W-:-:S03]  /*01d0*/  FSETP.GEU.AND P1, PT, |R9|, 6.5827683646048100446e-37, PT ;  /* 0x036000000900780b */ /* 0x008fc60003f2e200 */
[----:B0-----:R-:W-:-:S08]  /*01e0*/  DFMA R10, -R6, R2, 1 ;  /* 0x3ff00000060a742b */ /* 0x001fd00000000102 */
[----:B------:R-:W-:-:S08]  /*01f0*/  DFMA R10, R10, R10, R10 ;  /* 0x0000000a0a0a722b */ /* 0x000fd0000000000a */
        /* <DEDUP_REMOVED lines=10> */
[----:B------:R-:W-:Y:S05]  /*02a0*/  CALL.REL.NOINC `($__internal_5_$__cuda_sm20_div_rn_f64_full) ;  /* 0x0000000000147944 */ /* 0x000fea0003c00000 */
[----:B------:R-:W-:Y:S02]  /*02b0*/  IMAD.MOV.U32 R2, RZ, RZ, R12 ;  /* 0x000000ffff027224 */ /* 0x000fe400078e000c */
[----:B------:R-:W-:-:S07]  /*02c0*/  IMAD.MOV.U32 R3, RZ, RZ, R13 ;  /* 0x000000ffff037224 */ /* 0x000fce00078e000d */
.L_x_146:
[----:B------:R-:W-:Y:S05]  /*02d0*/  BSYNC.RECONVERGENT B0 ;  /* 0x0000000000007941 */ /* 0x000fea0003800200 */
.L_x_145:
[----:B------:R-:W-:Y:S01]  /*02e0*/  STG.E.64 desc[UR4][R4.64], R2 ;  /* 0x0000000204007986 */ /* 0x000fe2000c101b04 */
[----:B------:R-:W-:Y:S05]  /*02f0*/  EXIT ;  /* 0x000000000000794d */ /* 0x000fea0003800000 */
        .weak           $__internal_5_$__cuda_sm20_div_rn_f64_full
        .type           $__internal_5_$__cuda_sm20_div_rn_f64_full,@function
        .size           $__internal_5_$__cuda_sm20_div_rn_f64_full,(.L_x_208 - $__internal_5_$__cuda_sm20_div_rn_f64_full)
$__internal_5_$__cuda_sm20_div_rn_f64_full:
[C---:B------:R-:W-:Y:S01]  /*0300*/  FSETP.GEU.AND P0, PT, |R7|.reuse, 1.469367938527859385e-39, PT ;  /* 0x001000000700780b */ /* 0x040fe20003f0e200 */
[----:B------:R-:W-:Y:S01]  /*0310*/  IMAD.MOV.U32 R16, RZ, RZ, 0x1 ;  /* 0x00000001ff107424 */ /* 0x000fe200078e00ff */
[----:B------:R-:W-:Y:S01]  /*0320*/  LOP3.LUT R2, R7, 0x800fffff, RZ, 0xc0, !PT ;  /* 0x800fffff07027812 */ /* 0x000fe200078ec0ff */
[----:B------:R-:W-:Y:S01]  /*0330*/  BSSY.RECONVERGENT B1, `(.L_x_147) ;  /* 0x0000055000017945 */ /* 0x000fe20003800200 */
[C---:B------:R-:W-:Y:S02]  /*0340*/  FSETP.GEU.AND P2, PT, |R9|.reuse, 1.469367938527859385e-39, PT ;  /* 0x001000000900780b */ /* 0x040fe40003f4e200 */
[----:B------:R-:W-:Y:S01]  /*0350*/  LOP3.LUT R3, R2, 0x3ff00000, RZ, 0xfc, !PT ;  /* 0x3ff0000002037812 */ /* 0x000fe200078efcff */
[----:B------:R-:W-:Y:S01]  /*0360*/  IMAD.MOV.U32 R2, RZ, RZ, R6 ;  /* 0x000000ffff027224 */ /* 0x000fe200078e0006 */
[----:B------:R-:W-:Y:S02]  /*0370*/  LOP3.LUT R12, R9, 0x7ff00000, RZ, 0xc0, !PT ;  /* 0x7ff00000090c7812 */ /* 0x000fe400078ec0ff */
[----:B------:R-:W-:-:S03]  /*0380*/  LOP3.LUT R15, R7, 0x7ff00000, RZ, 0xc0, !PT ;  /* 0x7ff00000070f7812 */ /* 0x000fc600078ec0ff */
[----:B------:R-:W-:Y:S01]  /*0390*/  @!P0 DMUL R2, R6, 8.98846567431157953865e+307 ;  /* 0x7fe0000006028828 */ /* 0x000fe20000000000 */
[----:B------:R-:W-:-:S03]  /*03a0*/  ISETP.GE.U32.AND P1, PT, R12, R15, PT ;  /* 0x0000000f0c00720c */ /* 0x000fc60003f26070 */
[----:B------:R-:W-:Y:S01]  /*03b0*/  @!P2 LOP3.LUT R13, R7, 0x7ff00000, RZ, 0xc0, !PT ;  /* 0x7ff00000070da812 */ /* 0x000fe200078ec0ff */
[----:B------:R-:W-:Y:S01]  /*03c0*/  @!P2 IMAD.MOV.U32 R18, RZ, RZ, RZ ;  /* 0x000000ffff12a224 */ /* 0x000fe200078e00ff */
[----:B------:R-:W0:Y:S02]  /*03d0*/  MUFU.RCP64H R17, R3 ;  /* 0x0000000300117308 */ /* 0x000e240000001800 */
[----:B------:R-:W-:Y:S01]  /*03e0*/  @!P2 ISETP.GE.U32.AND P3, PT, R12, R13, PT ;  /* 0x0000000d0c00a20c */ /* 0x000fe20003f66070 */
[----:B------:R-:W-:-:S05]  /*03f0*/  IMAD.MOV.U32 R13, RZ, RZ, 0x1ca00000 ;  /* 0x1ca00000ff0d7424 */ /* 0x000fca00078e00ff */
[----:B------:R-:W-:-:S04]  /*0400*/  @!P2 SEL R19, R13, 0x63400000, !P3 ;  /* 0x634000000d13a807 */ /* 0x000fc80005800000 */
[----:B------:R-:W-:-:S04]  /*0410*/  @!P2 LOP3.LUT R19, R19, 0x80000000, R9, 0xf8, !PT ;  /* 0x800000001313a812 */ /* 0x000fc800078ef809 */
[----:B------:R-:W-:Y:S01]  /*0420*/  @!P2 LOP3.LUT R19, R19, 0x100000, RZ, 0xfc, !PT ;  /* 0x001000001313a812 */ /* 0x000fe200078efcff */
[----:B0-----:R-:W-:-:S08]  /*0430*/  DFMA R10, R16, -R2, 1 ;  /* 0x3ff00000100a742b */ /* 0x001fd00000000802 */
[----:B------:R-:W-:-:S08]  /*0440*/  DFMA R10, R10, R10, R10 ;  /* 0x0000000a0a0a722b */ /* 0x000fd0000000000a */
[----:B------:R-:W-:Y:S01]  /*0450*/  DFMA R16, R16, R10, R16 ;  /* 0x0000000a1010722b */ /* 0x000fe20000000010 */
[----:B------:R-:W-:Y:S01]  /*0460*/  SEL R11, R13, 0x63400000, !P1 ;  /* 0x634000000d0b7807 */ /* 0x000fe20004800000 */
[----:B------:R-:W-:-:S03]  /*0470*/  IMAD.MOV.U32 R10, RZ, RZ, R8 ;  /* 0x000000ffff0a7224 */ /* 0x000fc600078e0008 */
[----:B------:R-:W-:-:S03]  /*0480*/  LOP3.LUT R11, R11, 0x800fffff, R9, 0xf8, !PT ;  /* 0x800fffff0b0b7812 */ /* 0x000fc600078ef809 */
[----:B------:R-:W-:-:S03]  /*0490*/  DFMA R20, R16, -R2, 1 ;  /* 0x3ff000001014742b */ /* 0x000fc60000000802 */
[----:B------:R-:W-:-:S05]  /*04a0*/  @!P2 DFMA R10, R10, 2, -R18 ;  /* 0x400000000a0aa82b */ /* 0x000fca0000000812 */
[----:B------:R-:W-:Y:S01]  /*04b0*/  DFMA R16, R16, R20, R16 ;  /* 0x000000141010722b */ /* 0x000fe20000000010 */
[----:B------:R-:W-:Y:S02]  /*04c0*/  IMAD.MOV.U32 R21, RZ, RZ, R12 ;  /* 0x000000ffff157224 */ /* 0x000fe400078e000c */
[----:B------:R-:W-:Y:S01]  /*04d0*/  IMAD.MOV.U32 R20, RZ, RZ, R15 ;  /* 0x000000ffff147224 */ /* 0x000fe200078e000f */
[----:B------:R-:W-:Y:S02]  /*04e0*/  @!P0 LOP3.LUT R20, R3, 0x7ff00000, RZ, 0xc0, !PT ;  /* 0x7ff0000003148812 */ /* 0x000fe400078ec0ff */
[----:B------:R-:W-:Y:S02]  /*04f0*/  @!P2 LOP3.LUT R21, R11, 0x7ff00000, RZ, 0xc0, !PT ;  /* 0x7ff000000b15a812 */ /* 0x000fe400078ec0ff */
[----:B------:R-:W-:Y:S01]  /*0500*/  DMUL R18, R16, R10 ;  /* 0x0000000a10127228 */ /* 0x000fe20000000000 */
[----:B------:R-:W-:Y:S02]  /*0510*/  VIADD R23, R20, 0xffffffff ;  /* 0xffffffff14177836 */ /* 0x000fe40000000000 */
[----:B------:R-:W-:-:S05]  /*0520*/  VIADD R22, R21, 0xffffffff ;  /* 0xffffffff15167836 */ /* 0x000fca0000000000 */
[----:B------:R-:W-:Y:S01]  /*0530*/  DFMA R14, R18, -R2, R10 ;  /* 0x80000002120e722b */ /* 0x000fe2000000000a */
[----:B------:R-:W-:-:S04]  /*0540*/  ISETP.GT.U32.AND P0, PT, R22, 0x7feffffe, PT ;  /* 0x7feffffe1600780c */ /* 0x000fc80003f04070 */
[----:B------:R-:W-:-:S03]  /*0550*/  ISETP.GT.U32.OR P0, PT, R23, 0x7feffffe, P0 ;  /* 0x7feffffe1700780c */ /* 0x000fc60000704470 */
[----:B------:R-:W-:-:S10]  /*0560*/  DFMA R14, R16, R14, R18 ;  /* 0x0000000e100e722b */ /* 0x000fd40000000012 */
[----:B------:R-:W-:Y:S05]  /*0570*/  @P0 BRA `(.L_x_148) ;  /* 0x00000000006c0947 */ /* 0x000fea0003800000 */
        /* <DEDUP_REMOVED lines=27> */
.L_x_148:
        /* <DEDUP_REMOVED lines=16> */
.L_x_151:
[----:B------:R-:W-:Y:S01]  /*0830*/  LOP3.LUT R13, R7, 0x80000, RZ, 0xfc, !PT ;  /* 0x00080000070d7812 */ /* 0x000fe200078efcff */
[----:B------:R-:W-:Y:S01]  /*0840*/  IMAD.MOV.U32 R12, RZ, RZ, R6 ;  /* 0x000000ffff0c7224 */ /* 0x000fe200078e0006 */
[----:B------:R-:W-:Y:S06]  /*0850*/  BRA `(.L_x_149) ;  /* 0x0000000000087947 */ /* 0x000fec0003800000 */
.L_x_150:
[----:B------:R-:W-:Y:S01]  /*0860*/  LOP3.LUT R13, R9, 0x80000, RZ, 0xfc, !PT ;  /* 0x00080000090d7812 */ /* 0x000fe200078efcff */
[----:B------:R-:W-:-:S07]  /*0870*/  IMAD.MOV.U32 R12, RZ, RZ, R8 ;  /* 0x000000ffff0c7224 */ /* 0x000fce00078e0008 */
.L_x_149:
[----:B------:R-:W-:Y:S05]  /*0880*/  BSYNC.RECONVERGENT B1 ;  /* 0x0000000000017941 */ /* 0x000fea0003800200 */
.L_x_147:
[----:B------:R-:W-:Y:S02]  /*0890*/  IMAD.MOV.U32 R2, RZ, RZ, R0 ;  /* 0x000000ffff027224 */ /* 0x000fe400078e0000 */
[----:B------:R-:W-:-:S04]  /*08a0*/  IMAD.MOV.U32 R3, RZ, RZ, 0x0 ;  /* 0x00000000ff037424 */ /* 0x000fc800078e00ff */
[----:B------:R-:W-:Y:S05]  /*08b0*/  RET.REL.NODEC R2 `(div_vs_f64) ;  /* 0xfffffff402d07950 */ /* 0x000fea0003c3ffff */
.L_x_152:
        /* <DEDUP_REMOVED lines=12> */
.L_x_208:


//--------------------- .text.mul_vs_f32          --------------------------
	.section	.text.mul_vs_f32,"ax",@progbits
	.align	128
        .global         mul_vs_f32
        .type           mul_vs_f32,@function
        .size           mul_vs_f32,(.L_x_273 - mul_vs_f32)
        .other          mul_vs_f32,@"STO_CUDA_ENTRY STV_DEFAULT"
mul_vs_f32:
.text.mul_vs_f32:
        /* <DEDUP_REMOVED lines=29> */
.L_x_153:
        /* <DEDUP_REMOVED lines=11> */
.L_x_273:


//--------------------- .text.mul_vs_f64          --------------------------
	.section	.text.mul_vs_f64,"ax",@progbits
	.align	128
        .global         mul_vs_f64
        .type           mul_vs_f64,@function
        .size           mul_vs_f64,(.L_x_274 - mul_vs_f64)
        .other          mul_vs_f64,@"STO_CUDA_ENTRY STV_DEFAULT"
mul_vs_f64:
.text.mul_vs_f64:
        /* <DEDUP_REMOVED lines=29> */
.L_x_154:
        /* <DEDUP_REMOVED lines=11> */
.L_x_274:


//--------------------- .text.sub_vs_f32          --------------------------
	.section	.text.sub_vs_f32,"ax",@progbits
	.align	128
        .global         sub_vs_f32
        .type           sub_vs_f32,@function
        .size           sub_vs_f32,(.L_x_275 - sub_vs_f32)
        .other          sub_vs_f32,@"STO_CUDA_ENTRY STV_DEFAULT"
sub_vs_f32:
.text.sub_vs_f32:
        /* <DEDUP_REMOVED lines=29> */
.L_x_155:
        /* <DEDUP_REMOVED lines=11> */
.L_x_275:


//--------------------- .text.sub_vs_f64          --------------------------
	.section	.text.sub_vs_f64,"ax",@progbits
	.align	128
        .global         sub_vs_f64
        .type           sub_vs_f64,@function
        .size           sub_vs_f64,(.L_x_276 - sub_vs_f64)
        .other          sub_vs_f64,@"STO_CUDA_ENTRY STV_DEFAULT"
sub_vs_f64:
.text.sub_vs_f64:
        /* <DEDUP_REMOVED lines=29> */
.L_x_156:
        /* <DEDUP_REMOVED lines=11> */
.L_x_276:


//--------------------- .text.add_vs_f32          --------------------------
	.section	.text.add_vs_f32,"ax",@progbits
	.align	128
        .global         add_vs_f32
        .type           add_vs_f32,@function
        .size           add_vs_f32,(.L_x_277 - add_vs_f32)
        .other          add_vs_f32,@"STO_CUDA_ENTRY STV_DEFAULT"
add_vs_f32:
.text.add_vs_f32:
        /* <DEDUP_REMOVED lines=29> */
.L_x_157:
        /* <DEDUP_REMOVED lines=11> */
.L_x_277:


//--------------------- .text.add_vs_f64          --------------------------
	.section	.text.add_vs_f64,"ax",@progbits
	.align	128
        .global         add_vs_f64
        .type           add_vs_f64,@function
        .size           add_vs_f64,(.L_x_278 - add_vs_f64)
        .other          add_vs_f64,@"STO_CUDA_ENTRY STV_DEFAULT"
add_vs_f64:
.text.add_vs_f64:
        /* <DEDUP_REMOVED lines=29> */
.L_x_158:
        /* <DEDUP_REMOVED lines=11> */
.L_x_278:


//--------------------- .text.ne_vv_f32           --------------------------
	.section	.text.ne_vv_f32,"ax",@progbits
	.align	128
        .global         ne_vv_f32
        .type           ne_vv_f32,@function
        .size           ne_vv_f32,(.L_x_279 - ne_vv_f32)
        .other          ne_vv_f32,@"STO_CUDA_ENTRY STV_DEFAULT"
ne_vv_f32:
.text.ne_vv_f32:
        /* <DEDUP_REMOVED lines=24> */
[----:B-1----:R-:W3:Y:S01]  /*0180*/  LDG.E R5, desc[UR4][R4.64] ;  /* 0x0000000404057981 */ /* 0x002ee2000c1e1900 */
[----:B--2---:R-:W-:-:S05]  /*0190*/  IMAD.WIDE R2, R7, 0x4, R2 ;  /* 0x0000000407027825 */ /* 0x004fca00078e0202 */
[----:B------:R-:W3:Y:S02]  /*01a0*/  LDG.E R0, desc[UR4][R2.64] ;  /* 0x0000000402007981 */ /* 0x000ee4000c1e1900 */
[----:B---3--:R-:W-:-:S05]  /*01b0*/  FSET.BF.NEU.AND R7, R0, R5, PT ;  /* 0x000000050007720a */ /* 0x008fca000380d000 */
[----:B------:R-:W-:Y:S01]  /*01c0*/  STG.E desc[UR4][R2.64], R7 ;  /* 0x0000000702007986 */ /* 0x000fe2000c101904 */
[----:B------:R-:W-:Y:S05]  /*01d0*/  EXIT ;  /* 0x000000000000794d */ /* 0x000fea0003800000 */
.L_x_159:
        /* <DEDUP_REMOVED lines=10> */
.L_x_279:


//--------------------- .text.ne_vv_f64           --------------------------
	.section	.text.ne_vv_f64,"ax",@progbits
	.align	128
        .global         ne_vv_f64
        .type           ne_vv_f64,@function
        .size           ne_vv_f64,(.L_x_280 - ne_vv_f64)
        .other          ne_vv_f64,@"STO_CUDA_ENTRY STV_DEFAULT"
ne_vv_f64:
.text.ne_vv_f64:
        /* <DEDUP_REMOVED lines=26> */
[----:B------:R-:W3:Y:S02]  /*01a0*/  LDG.E.64 R4, desc[UR4][R2.64] ;  /* 0x0000000402047981 */ /* 0x000ee4000c1e1b00 */
[----:B---3--:R-:W-:Y:S01]  /*01b0*/  DSETP.NEU.AND P0, PT, R4, R6, PT ;  /* 0x000000060400722a */ /* 0x008fe20003f0d000 */
[----:B------:R-:W-:-:S05]  /*01c0*/  MOV R4, RZ ;  /* 0x000000ff00047202 */ /* 0x000fca0000000f00 */
[----:B------:R-:W-:-:S05]  /*01d0*/  FSEL R5, RZ, 1.875, !P0 ;  /* 0x3ff00000ff057808 */ /* 0x000fca0004000000 */
[----:B------:R-:W-:Y:S01]  /*01e0*/  STG.E.64 desc[UR4][R2.64], R4 ;  /* 0x0000000402007986 */ /* 0x000fe2000c101b04 */
[----:B------:R-:W-:Y:S05]  /*01f0*/  EXIT ;  /* 0x000000000000794d */ /* 0x000fea0003800000 */
.L_x_160:
        /* <DEDUP_REMOVED lines=16> */
.L_x_280:


//--------------------- .text.eq_vv_f32           --------------------------
	.section	.text.eq_vv_f32,"ax",@progbits
	.align	128
        .global         eq_vv_f32
        .type           eq_vv_f32,@function
        .size           eq_vv_f32,(.L_x_281 - eq_vv_f32)
        .other          eq_vv_f32,@"STO_CUDA_ENTRY STV_DEFAULT"
eq_vv_f32:
.text.eq_vv_f32:
        /* <DEDUP_REMOVED lines=27> */
[----:B---3--:R-:W-:-:S05]  /*01b0*/  FSET.BF.EQ.AND R7, R0, R5, PT ;  /* 0x000000050007720a */ /* 0x008fca0003802000 */
[----:B------:R-:W-:Y:S01]  /*01c0*/  STG.E desc[UR4][R2.64], R7 ;  /* 0x0000000702007986 */ /* 0x000fe2000c101904 */
[----:B------:R-:W-:Y:S05]  /*01d0*/  EXIT ;  /* 0x000000000000794d */ /* 0x000fea0003800000 */
.L_x_161:
        /* <DEDUP_REMOVED lines=10> */
.L_x_281:


//--------------------- .text.eq_vv_f64           --------------------------
	.section	.text.eq_vv_f64,"ax",@progbits
	.align	128
        .global         eq_vv_f64
        .type           eq_vv_f64,@function
        .size           eq_vv_f64,(.L_x_282 - eq_vv_f64)
        .other          eq_vv_f64,@"STO_CUDA_ENTRY STV_DEFAULT"
eq_vv_f64:
.text.eq_vv_f64:
        /* <DEDUP_REMOVED lines=29> */
[----:B------:R-:W-:-:S05]  /*01d0*/  FSEL R5, RZ, 1.875, P0 ;  /* 0x3ff00000ff057808 */ /* 0x000fca0000000000 */
[----:B------:R-:W-:Y:S01]  /*01e0*/  STG.E.64 desc[UR4][R2.64], R4 ;  /* 0x0000000402007986 */ /* 0x000fe2000c101b04 */
[----:B------:R-:W-:Y:S05]  /*01f0*/  EXIT ;  /* 0x000000000000794d */ /* 0x000fea0003800000 */
.L_x_162:
        /* <DEDUP_REMOVED lines=16> */
.L_x_282:


//--------------------- .text.lte_vv_f32          --------------------------
	.section	.text.lte_vv_f32,"ax",@progbits
	.align	128
        .global         lte_vv_f32
        .type           lte_vv_f32,@function
        .size           lte_vv_f32,(.L_x_283 - lte_vv_f32)
        .other          lte_vv_f32,@"STO_CUDA_ENTRY STV_DEFAULT"
lte_vv_f32:
.text.lte_vv_f32:
        /* <DEDUP_REMOVED lines=27> */
[----:B---3--:R-:W-:-:S05]  /*01b0*/  FSET.BF.LE.AND R7, R0, R5, PT ;  /* 0x000000050007720a */ /* 0x008fca0003803000 */
[----:B------:R-:W-:Y:S01]  /*01c0*/  STG.E desc[UR4][R2.64], R7 ;  /* 0x0000000702007986 */ /* 0x000fe2000c101904 */
[----:B------:R-:W-:Y:S05]  /*01d0*/  EXIT ;  /* 0x000000000000794d */ /* 0x000fea0003800000 */
.L_x_163:
        /* <DEDUP_REMOVED lines=10> */
.L_x_283:


//--------------------- .text.lte_vv_f64          --------------------------
	.section	.text.lte_vv_f64,"ax",@progbits
	.align	128
        .global         lte_vv_f64
        .type           lte_vv_f64,@function
        .size           lte_vv_f64,(.L_x_284 - lte_vv_f64)
        .other          lte_vv_f64,@"STO_CUDA_ENTRY STV_DEFAULT"
lte_vv_f64:
.text.lte_vv_f64:
        /* <DEDUP_REMOVED lines=27> */
[----:B---3--:R-:W-:Y:S01]  /*01b0*/  DSETP.GTU.AND P0, PT, R4, R6, PT ;  /* 0x000000060400722a */ /* 0x008fe20003f0c000 */
[----:B------:R-:W-:-:S05]  /*01c0*/  MOV R4, RZ ;  /* 0x000000ff00047202 */ /* 0x000fca0000000f00 */
[----:B------:R-:W-:-:S05]  /*01d0*/  FSEL R5, RZ, 1.875, P0 ;  /* 0x3ff00000ff057808 */ /* 0x000fca0000000000 */
[----:B------:R-:W-:Y:S01]  /*01e0*/  STG.E.64 desc[UR4][R2.64], R4 ;  /* 0x0000000402007986 */ /* 0x000fe2000c101b04 */
[----:B------:R-:W-:Y:S05]  /*01f0*/  EXIT ;  /* 0x000000000000794d */ /* 0x000fea0003800000 */
.L_x_164:
        /* <DEDUP_REMOVED lines=16> */
.L_x_284:


//--------------------- .text.lt_vv_f32           --------------------------
	.section	.text.lt_vv_f32,"ax",@progbits
	.align	128
        .global         lt_vv_f32
        .type           lt_vv_f32,@function
        .size           lt_vv_f32,(.L_x_285 - lt_vv_f32)
        .other          lt_vv_f32,@"STO_CUDA_ENTRY STV_DEFAULT"
lt_vv_f32:
.text.lt_vv_f32:
        /* <DEDUP_REMOVED lines=27> */
[----:B---3--:R-:W-:-:S05]  /*01b0*/  FSET.BF.LT.AND R7, R0, R5, PT ;  /* 0x000000050007720a */ /* 0x008fca0003801000 */
[----:B------:R-:W-:Y:S01]  /*01c0*/  STG.E desc[UR4][R2.64], R7 ;  /* 0x0000000702007986 */ /* 0x000fe2000c101904 */
[----:B------:R-:W-:Y:S05]  /*01d0*/  EXIT ;  /* 0x000000000000794d */ /* 0x000fea0003800000 */
.L_x_165:
        /* <DEDUP_REMOVED lines=10> */
.L_x_285:


//--------------------- .text.lt_vv_f64           --------------------------
	.section	.text.lt_vv_f64,"ax",@progbits
	.align	128
        .global         lt_vv_f64
        .type           lt_vv_f64,@function
        .size           lt_vv_f64,(.L_x_286 - lt_vv_f64)
        .other          lt_vv_f64,@"STO_CUDA_ENTRY STV_DEFAULT"
lt_vv_f64:
.text.lt_vv_f64:
        /* <DEDUP_REMOVED lines=27> */
[----:B---3--:R-:W-:Y:S01]  /*01b0*/  DSETP.GEU.AND P0, PT, R4, R6, PT ;  /* 0x000000060400722a */ /* 0x008fe20003f0e000 */
[----:B------:R-:W-:-:S05]  /*01c0*/  MOV R4, RZ ;  /* 0x000000ff00047202 */ /* 0x000fca0000000f00 */
[----:B------:R-:W-:-:S05]  /*01d0*/  FSEL R5, RZ, 1.875, P0 ;  /* 0x3ff00000ff057808 */ /* 0x000fca0000000000 */
[----:B------:R-:W-:Y:S01]  /*01e0*/  STG.E.64 desc[UR4][R2.64], R4 ;  /* 0x0000000402007986 */ /* 0x000fe2000c101b04 */
[----:B------:R-:W-:Y:S05]  /*01f0*/  EXIT ;  /* 0x000000000000794d */ /* 0x000fea0003800000 */
.L_x_166:
        /* <DEDUP_REMOVED lines=16> */
.L_x_286:


//--------------------- .text.gte_vv_f32          --------------------------
	.section	.text.gte_vv_f32,"ax",@progbits
	.align	128
        .global         gte_vv_f32
        .type           gte_vv_f32,@function
        .size           gte_vv_f32,(.L_x_287 - gte_vv_f32)
        .other          gte_vv_f32,@"STO_CUDA_ENTRY STV_DEFAULT"
gte_vv_f32:
.text.gte_vv_f32:
        /* <DEDUP_REMOVED lines=27> */
[----:B---3--:R-:W-:-:S05]  /*01b0*/  FSET.BF.GE.AND R7, R0, R5, PT ;  /* 0x000000050007720a */ /* 0x008fca0003806000 */
[----:B------:R-:W-:Y:S01]  /*01c0*/  STG.E desc[UR4][R2.64], R7 ;  /* 0x0000000702007986 */ /* 0x000fe2000c101904 */
[----:B------:R-:W-:Y:S05]  /*01d0*/  EXIT ;  /* 0x000000000000794d */ /* 0x000fea0003800000 */
.L_x_167:
        /* <DEDUP_REMOVED lines=10> */
.L_x_287:


//--------------------- .text.gte_vv_f64          --------------------------
	.section	.text.gte_vv_f64,"ax",@progbits
	.align	128
        .global         gte_vv_f64
        .type           gte_vv_f64,@function
        .size           gte_vv_f64,(.L_x_288 - gte_vv_f64)
        .other          gte_vv_f64,@"STO_CUDA_ENTRY STV_DEFAULT"
gte_vv_f64:
.text.gte_vv_f64:
        /* <DEDUP_REMOVED lines=27> */
[----:B---3--:R-:W-:Y:S01]  /*01b0*/  DSETP.GE.AND P0, PT, R4, R6, PT ;  /* 0x000000060400722a */ /* 0x008fe20003f06000 */
[----:B------:R-:W-:-:S05]  /*01c0*/  MOV R4, RZ ;  /* 0x000000ff00047202 */ /* 0x000fca0000000f00 */
[----:B------:R-:W-:-:S05]  /*01d0*/  FSEL R5, RZ, 1.875, !P0 ;  /* 0x3ff00000ff057808 */ /* 0x000fca0004000000 */
[----:B------:R-:W-:Y:S01]  /*01e0*/  STG.E.64 desc[UR4][R2.64], R4 ;  /* 0x0000000402007986 */ /* 0x000fe2000c101b04 */
[----:B------:R-:W-:Y:S05]  /*01f0*/  EXIT ;  /* 0x000000000000794d */ /* 0x000fea0003800000 */
.L_x_168:
        /* <DEDUP_REMOVED lines=16> */
.L_x_288:


//--------------------- .text.gt_vv_f32           --------------------------
	.section	.text.gt_vv_f32,"ax",@progbits
	.align	128
        .global         gt_vv_f32
        .type           gt_vv_f32,@function
        .size           gt_vv_f32,(.L_x_289 - gt_vv_f32)
        .other          gt_vv_f32,@"STO_CUDA_ENTRY STV_DEFAULT"
gt_vv_f32:
.text.gt_vv_f32:
        /* <DEDUP_REMOVED lines=27> */
[----:B---3--:R-:W-:-:S05]  /*01b0*/  FSET.BF.GT.AND R7, R0, R5, PT ;  /* 0x000000050007720a */ /* 0x008fca0003804000 */
[----:B------:R-:W-:Y:S01]  /*01c0*/  STG.E desc[UR4][R2.64], R7 ;  /* 0x0000000702007986 */ /* 0x000fe2000c101904 */
[----:B------:R-:W-:Y:S05]  /*01d0*/  EXIT ;  /* 0x000000000000794d */ /* 0x000fea0003800000 */
.L_x_169:
        /* <DEDUP_REMOVED lines=10> */
.L_x_289:


//--------------------- .text.gt_vv_f64           --------------------------
	.section	.text.gt_vv_f64,"ax",@progbits
	.align	128
        .global         gt_vv_f64
        .type           gt_vv_f64,@function
        .size           gt_vv_f64,(.L_x_290 - gt_vv_f64)
        .other          gt_vv_f64,@"STO_CUDA_ENTRY STV_DEFAULT"
gt_vv_f64:
.text.gt_vv_f64:
        /* <DEDUP_REMOVED lines=27> */
[----:B---3--:R-:W-:Y:S01]  /*01b0*/  DSETP.GT.AND P0, PT, R4, R6, PT ;  /* 0x000000060400722a */ /* 0x008fe20003f04000 */
[----:B------:R-:W-:-:S05]  /*01c0*/  MOV R4, RZ ;  /* 0x000000ff00047202 */ /* 0x000fca0000000f00 */
[----:B------:R-:W-:-:S05]  /*01d0*/  FSEL R5, RZ, 1.875, !P0 ;  /* 0x3ff00000ff057808 */ /* 0x000fca0004000000 */
[----:B------:R-:W-:Y:S01]  /*01e0*/  STG.E.64 desc[UR4][R2.64], R4 ;  /* 0x0000000402007986 */ /* 0x000fe2000c101b04 */
[----:B------:R-:W-:Y:S05]  /*01f0*/  EXIT ;  /* 0x000000000000794d */ /* 0x000fea0003800000 */
.L_x_170:
        /* <DEDUP_REMOVED lines=16> */
.L_x_290:


//--------------------- .text.div_vv_f32          --------------------------
	.section	.text.div_vv_f32,"ax",@progbits
	.align	128
        .global         div_vv_f32
        .type           div_vv_f32,@function
        .size           div_vv_f32,(.L_x_209 - div_vv_f32)
        .other          div_vv_f32,@"STO_CUDA_ENTRY STV_DEFAULT"
div_vv_f32:
.text.div_vv_f32:
        /* <DEDUP_REMOVED lines=26> */
[----:B------:R-:W2:Y:S01]  /*01a0*/  LDG.E R0, desc[UR4][R4.64] ;  /* 0x0000000404007981 */ /* 0x000ea2000c1e1900 */
[----:B------:R-:W-:Y:S01]  /*01b0*/  BSSY.RECONVERGENT B0, `(.L_x_171) ;  /* 0x000000c000007945 */ /* 0x000fe20003800200 */
[----:B---3--:R-:W0:Y:S08]  /*01c0*/  MUFU.RCP R6, R3 ;  /* 0x0000000300067308 */ /* 0x008e300000001000 */
[----:B--2---:R-:W1:Y:S01]  /*01d0*/  FCHK P0, R0, R3 ;  /* 0x0000000300007302 */ /* 0x004e620000000000 */
[----:B0-----:R-:W-:-:S04]  /*01e0*/  FFMA R7, -R3, R6, 1 ;  /* 0x3f80000003077423 */ /* 0x001fc80000000106 */
[----:B------:R-:W-:-:S04]  /*01f0*/  FFMA R7, R6, R7, R6 ;  /* 0x0000000706077223 */ /* 0x000fc80000000006 */
[----:B------:R-:W-:-:S04]  /*0200*/  FFMA R6, R0, R7, RZ ;  /* 0x0000000700067223 */ /* 0x000fc800000000ff */
[----:B------:R-:W-:-:S04]  /*0210*/  FFMA R8, -R3, R6, R0 ;  /* 0x0000000603087223 */ /* 0x000fc80000000100 */
[----:B------:R-:W-:Y:S01]  /*0220*/  FFMA R7, R7, R8, R6 ;  /* 0x0000000807077223 */ /* 0x000fe20000000006 */
[----:B-1----:R-:W-:Y:S06]  /*0230*/  @!P0 BRA `(.L_x_172) ;  /* 0x00000000000c8947 */ /* 0x002fec0003800000 */
[----:B------:R-:W-:-:S07]  /*0240*/  MOV R2, 0x260 ;  /* 0x0000026000027802 */ /* 0x000fce0000000f00 */
[----:B------:R-:W-:Y:S05]  /*0250*/  CALL.REL.NOINC `($__internal_6_$__cuda_sm3x_div_rn_noftz_f32_slowpath) ;  /* 0x0000000000107944 */ /* 0x000fea0003c00000 */
[----:B------:R-:W-:-:S07]  /*0260*/  IMAD.MOV.U32 R7, RZ, RZ, R0 ;  /* 0x000000ffff077224 */ /* 0x000fce00078e0000 */
.L_x_172:
[----:B------:R-:W-:Y:S05]  /*0270*/  BSYNC.RECONVERGENT B0 ;  /* 0x0000000000007941 */ /* 0x000fea0003800200 */
.L_x_171:
[----:B------:R-:W-:Y:S01]  /*0280*/  STG.E desc[UR4][R4.64], R7 ;  /* 0x0000000704007986 */ /* 0x000fe2000c101904 */
[----:B------:R-:W-:Y:S05]  /*0290*/  EXIT ;  /* 0x000000000000794d */ /* 0x000fea0003800000 */
        .weak           $__internal_6_$__cuda_sm3x_div_rn_noftz_f32_slowpath
        .type           $__internal_6_$__cuda_sm3x_div_rn_noftz_f32_slowpath,@function
        .size           $__internal_6_$__cuda_sm3x_div_rn_noftz_f32_slowpath,(.L_x_209 - $__internal_6_$__cuda_sm3x_div_rn_noftz_f32_slowpath)
$__internal_6_$__cuda_sm3x_div_rn_noftz_f32_slowpath:
        /* <DEDUP_REMOVED lines=36> */
.L_x_174:
        /* <DEDUP_REMOVED lines=51> */
.L_x_181:
[----:B------:R-:W-:-:S04]  /*0810*/  LOP3.LUT R0, R0, 0x80000000, RZ, 0xc0, !PT ;  /* 0x8000000000007812 */ /* 0x000fc800078ec0ff */
[----:B------:R-:W-:Y:S01]  /*0820*/  LOP3.LUT R0, R0, 0x7f800000, RZ, 0xfc, !PT ;  /* 0x7f80000000007812 */ /* 0x000fe200078efcff */
[----:B------:R-:W-:Y:S06]  /*0830*/  BRA `(.L_x_182) ;  /* 0x0000000000047947 */ /* 0x000fec0003800000 */
.L_x_180:
[----:B------:R-:W-:-:S07]  /*0840*/  IMAD R0, R7, 0x800000, R0 ;  /* 0x0080000007007824 */ /* 0x000fce00078e0200 */
.L_x_182:
[----:B------:R-:W-:Y:S05]  /*0850*/  BSYNC.RECONVERGENT B2 ;  /* 0x0000000000027941 */ /* 0x000fea0003800200 */
.L_x_179:
[----:B------:R-:W-:Y:S05]  /*0860*/  BRA `(.L_x_183) ;  /* 0x0000000000207947 */ /* 0x000fea0003800000 */
.L_x_178:
[----:B------:R-:W-:-:S04]  /*0870*/  LOP3.LUT R0, R9, 0x80000000, R8, 0x48, !PT ;  /* 0x8000000009007812 */ /* 0x000fc800078e4808 */
[----:B------:R-:W-:Y:S01]  /*0880*/  LOP3.LUT R0, R0, 0x7f800000, RZ, 0xfc, !PT ;  /* 0x7f80000000007812 */ /* 0x000fe200078efcff */
[----:B------:R-:W-:Y:S06]  /*0890*/  BRA `(.L_x_183) ;  /* 0x0000000000147947 */ /* 0x000fec0003800000 */
.L_x_177:
[----:B------:R-:W-:Y:S01]  /*08a0*/  LOP3.LUT R0, R9, 0x80000000, R8, 0x48, !PT ;  /* 0x8000000009007812 */ /* 0x000fe200078e4808 */
[----:B------:R-:W-:Y:S06]  /*08b0*/  BRA `(.L_x_183) ;  /* 0x00000000000c7947 */ /* 0x000fec0003800000 */
.L_x_176:
[----:B------:R-:W0:Y:S01]  /*08c0*/  MUFU.RSQ R0, -QNAN ;  /* 0xffc0000000007908 */ /* 0x000e220000001400 */
[----:B------:R-:W-:Y:S05]  /*08d0*/  BRA `(.L_x_183) ;  /* 0x0000000000047947 */ /* 0x000fea0003800000 */
.L_x_175:
[----:B------:R-:W-:-:S07]  /*08e0*/  FADD.FTZ R0, R0, R3 ;  /* 0x0000000300007221 */ /* 0x000fce0000010000 */
.L_x_183:
[----:B------:R-:W-:Y:S05]  /*08f0*/  BSYNC.RECONVERGENT B1 ;  /* 0x0000000000017941 */ /* 0x000fea0003800200 */
.L_x_173:
[----:B------:R-:W-:-:S04]  /*0900*/  IMAD.MOV.U32 R3, RZ, RZ, 0x0 ;  /* 0x00000000ff037424 */ /* 0x000fc800078e00ff */
[----:B0-----:R-:W-:Y:S05]  /*0910*/  RET.REL.NODEC R2 `(div_vv_f32) ;  /* 0xfffffff402b87950 */ /* 0x001fea0003c3ffff */
.L_x_184:
        /* <DEDUP_REMOVED lines=14> */
.L_x_209:


//--------------------- .text.div_vv_f64          --------------------------
	.section	.text.div_vv_f64,"ax",@progbits
	.align	128
        .global         div_vv_f64
        .type           div_vv_f64,@function
        .size           div_vv_f64,(.L_x_210 - div_vv_f64)
        .other          div_vv_f64,@"STO_CUDA_ENTRY STV_DEFAULT"
div_vv_f64:
.text.div_vv_f64:
        /* <DEDUP_REMOVED lines=27> */
[----:B------:R-:W-:Y:S01]  /*01b0*/  IMAD.MOV.U32 R2, RZ, RZ, 0x1 ;  /* 0x00000001ff027424 */ /* 0x000fe200078e00ff */
[----:B------:R-:W-:Y:S01]  /*01c0*/  BSSY.RECONVERGENT B0, `(.L_x_185) ;  /* 0x0000012000007945 */ /* 0x000fe20003800200 */
[----:B---3--:R-:W0:Y:S01]  /*01d0*/  MUFU.RCP64H R3, R7 ;  /* 0x0000000700037308 */ /* 0x008e220000001800 */
[----:B--2---:R-:W-:-:S03]  /*01e0*/  FSETP.GEU.AND P1, PT, |R9|, 6.5827683646048100446e-37, PT ;  /* 0x036000000900780b */ /* 0x004fc60003f2e200 */
        /* <DEDUP_REMOVED lines=12> */
[----:B------:R-:W-:Y:S05]  /*02b0*/  CALL.REL.NOINC `($__internal_7_$__cuda_sm20_div_rn_f64_full) ;  /* 0x0000000000147944 */ /* 0x000fea0003c00000 */
[----:B------:R-:W-:Y:S02]  /*02c0*/  IMAD.MOV.U32 R2, RZ, RZ, R12 ;  /* 0x000000ffff027224 */ /* 0x000fe400078e000c */
[----:B------:R-:W-:-:S07]  /*02d0*/  IMAD.MOV.U32 R3, RZ, RZ, R13 ;  /* 0x000000ffff037224 */ /* 0x000fce00078e000d */
.L_x_186:
[----:B------:R-:W-:Y:S05]  /*02e0*/  BSYNC.RECONVERGENT B0 ;  /* 0x0000000000007941 */ /* 0x000fea0003800200 */
.L_x_185:
[----:B------:R-:W-:Y:S01]  /*02f0*/  STG.E.64 desc[UR4][R4.64], R2 ;  /* 0x0000000204007986 */ /* 0x000fe2000c101b04 */
[----:B------:R-:W-:Y:S05]  /*0300*/  EXIT ;  /* 0x000000000000794d */ /* 0x000fea0003800000 */
        .weak           $__internal_7_$__cuda_sm20_div_rn_f64_full
        .type           $__internal_7_$__cuda_sm20_div_rn_f64_full,@function
        .size           $__internal_7_$__cuda_sm20_div_rn_f64_full,(.L_x_210 - $__internal_7_$__cuda_sm20_div_rn_f64_full)
$__internal_7_$__cuda_sm20_div_rn_f64_full:
        /* <DEDUP_REMOVED lines=67> */
.L_x_188:
        /* <DEDUP_REMOVED lines=16> */
.L_x_191:
[----:B------:R-:W-:Y:S01]  /*0840*/  LOP3.LUT R13, R7, 0x80000, RZ, 0xfc, !PT ;  /* 0x00080000070d7812 */ /* 0x000fe200078efcff */
[----:B------:R-:W-:Y:S01]  /*0850*/  IMAD.MOV.U32 R12, RZ, RZ, R6 ;  /* 0x000000ffff0c7224 */ /* 0x000fe200078e0006 */
[----:B------:R-:W-:Y:S06]  /*0860*/  BRA `(.L_x_189) ;  /* 0x0000000000087947 */ /* 0x000fec0003800000 */
.L_x_190:
[----:B------:R-:W-:Y:S01]  /*0870*/  LOP3.LUT R13, R9, 0x80000, RZ, 0xfc, !PT ;  /* 0x00080000090d7812 */ /* 0x000fe200078efcff */
[----:B------:R-:W-:-:S07]  /*0880*/  IMAD.MOV.U32 R12, RZ, RZ, R8 ;  /* 0x000000ffff0c7224 */ /* 0x000fce00078e0008 */
.L_x_189:
[----:B------:R-:W-:Y:S05]  /*0890*/  BSYNC.RECONVERGENT B1 ;  /* 0x0000000000017941 */ /* 0x000fea0003800200 */
.L_x_187:
[----:B------:R-:W-:Y:S02]  /*08a0*/  IMAD.MOV.U32 R2, RZ, RZ, R0 ;  /* 0x000000ffff027224 */ /* 0x000fe400078e0000 */
[----:B------:R-:W-:-:S04]  /*08b0*/  IMAD.MOV.U32 R3, RZ, RZ, 0x0 ;  /* 0x00000000ff037424 */ /* 0x000fc800078e00ff */
[----:B------:R-:W-:Y:S05]  /*08c0*/  RET.REL.NODEC R2 `(div_vv_f64) ;  /* 0xfffffff402cc7950 */ /* 0x000fea0003c3ffff */
.L_x_192:
        /* <DEDUP_REMOVED lines=11> */
.L_x_210:


//--------------------- .text.mul_vv_f32          --------------------------
	.section	.text.mul_vv_f32,"ax",@progbits
	.align	128
        .global         mul_vv_f32
        .type           mul_vv_f32,@function
        .size           mul_vv_f32,(.L_x_293 - mul_vv_f32)
        .other          mul_vv_f32,@"STO_CUDA_ENTRY STV_DEFAULT"
mul_vv_f32:
.text.mul_vv_f32:
        /* <DEDUP_REMOVED lines=27> */
[----:B---3--:R-:W-:-:S05]  /*01b0*/  FMUL R7, R0, R5 ;  /* 0x0000000500077220 */ /* 0x008fca0000400000 */
[----:B------:R-:W-:Y:S01]  /*01c0*/  STG.E desc[UR4][R2.64], R7 ;  /* 0x0000000702007986 */ /* 0x000fe2000c101904 */
[----:B------:R-:W-:Y:S05]  /*01d0*/  EXIT ;  /* 0x000000000000794d */ /* 0x000fea0003800000 */
.L_x_193:
        /* <DEDUP_REMOVED lines=10> */
.L_x_293:


//--------------------- .text.mul_vv_f64          --------------------------
	.section	.text.mul_vv_f64,"ax",@progbits
	.align	128
        .global         mul_vv_f64
        .type           mul_vv_f64,@function
        .size           mul_vv_f64,(.L_x_294 - mul_vv_f64)
        .other          mul_vv_f64,@"STO_CUDA_ENTRY STV_DEFAULT"
mul_vv_f64:
.text.mul_vv_f64:
        /* <DEDUP_REMOVED lines=27> */
[----:B---3--:R-:W-:-:S07]  /*01b0*/  DMUL R4, R4, R6 ;  /* 0x0000000604047228 */ /* 0x008fce0000000000 */
[----:B------:R-:W-:Y:S01]  /*01c0*/  STG.E.64 desc[UR4][R2.64], R4 ;  /* 0x0000000402007986 */ /* 0x000fe2000c101b04 */
[----:B------:R-:W-:Y:S05]  /*01d0*/  EXIT ;  /* 0x000000000000794d */ /* 0x000fea0003800000 */
.L_x_194:
        /* <DEDUP_REMOVED lines=10> */
.L_x_294:


//--------------------- .text.sub_vv_f32          --------------------------
	.section	.text.sub_vv_f32,"ax",@progbits
	.align	128
        .global         sub_vv_f32
        .type           sub_vv_f32,@function
        .size           sub_vv_f32,(.L_x_295 - sub_vv_f32)
        .other          sub_vv_f32,@"STO_CUDA_ENTRY STV_DEFAULT"
sub_vv_f32:
.text.sub_vv_f32:
        /* <DEDUP_REMOVED lines=27> */
[----:B---3--:R-:W-:-:S05]  /*01b0*/  FADD R7, R0, -R5 ;  /* 0x8000000500077221 */ /* 0x008fca0000000000 */
[----:B------:R-:W-:Y:S01]  /*01c0*/  STG.E desc[UR4][R2.64], R7 ;  /* 0x0000000702007986 */ /* 0x000fe2000c101904 */
[----:B------:R-:W-:Y:S05]  /*01d0*/  EXIT ;  /* 0x000000000000794d */ /* 0x000fea0003800000 */
.L_x_195:
        /* <DEDUP_REMOVED lines=10> */
.L_x_295:


//--------------------- .text.sub_vv_f64          --------------------------
	.section	.text.sub_vv_f64,"ax",@progbits
	.align	128
        .global         sub_vv_f64
        .type           sub_vv_f64,@function
        .size           sub_vv_f64,(.L_x_296 - sub_vv_f64)
        .other          sub_vv_f64,@"STO_CUDA_ENTRY STV_DEFAULT"
sub_vv_f64:
.text.sub_vv_f64:
        /* <DEDUP_REMOVED lines=27> */
[----:B---3--:R-:W-:-:S07]  /*01b0*/  DADD R4, R4, -R6 ;  /* 0x0000000004047229 */ /* 0x008fce0000000806 */
[----:B------:R-:W-:Y:S01]  /*01c0*/  STG.E.64 desc[UR4][R2.64], R4 ;  /* 0x0000000402007986 */ /* 0x000fe2000c101b04 */
[----:B------:R-:W-:Y:S05]  /*01d0*/  EXIT ;  /* 0x000000000000794d */ /* 0x000fea0003800000 */
.L_x_196:
        /* <DEDUP_REMOVED lines=10> */
.L_x_296:


//--------------------- .text.add_vv_f32          --------------------------
	.section	.text.add_vv_f32,"ax",@progbits
	.align	128
        .global         add_vv_f32
        .type           add_vv_f32,@function
        .size           add_vv_f32,(.L_x_297 - add_vv_f32)
        .other          add_vv_f32,@"STO_CUDA_ENTRY STV_DEFAULT"
add_vv_f32:
.text.add_vv_f32:
        /* <DEDUP_REMOVED lines=27> */
[----:B---3--:R-:W-:-:S05]  /*01b0*/  FADD R7, R0, R5 ;  /* 0x0000000500077221 */ /* 0x008fca0000000000 */
[----:B------:R-:W-:Y:S01]  /*01c0*/  STG.E desc[UR4][R2.64], R7 ;  /* 0x0000000702007986 */ /* 0x000fe2000c101904 */
[----:B------:R-:W-:Y:S05]  /*01d0*/  EXIT ;  /* 0x000000000000794d */ /* 0x000fea0003800000 */
.L_x_197:
        /* <DEDUP_REMOVED lines=10> */
.L_x_297:


//--------------------- .text.add_vv_f64          --------------------------
	.section	.text.add_vv_f64,"ax",@progbits
	.align	128
        .global         add_vv_f64
        .type           add_vv_f64,@function
        .size           add_vv_f64,(.L_x_298 - add_vv_f64)
        .other          add_vv_f64,@"STO_CUDA_ENTRY STV_DEFAULT"
add_vv_f64:
.text.add_vv_f64:
        /* <DEDUP_REMOVED lines=27> */
[----:B---3--:R-:W-:-:S07]  /*01b0*/  DADD R4, R4, R6 ;  /* 0x0000000004047229 */ /* 0x008fce0000000006 */
[----:B------:R-:W-:Y:S01]  /*01c0*/  STG.E.64 desc[UR4][R2.64], R4 ;  /* 0x0000000402007986 */ /* 0x000fe2000c101b04 */
[----:B------:R-:W-:Y:S05]  /*01d0*/  EXIT ;  /* 0x000000000000794d */ /* 0x000fea0003800000 */
.L_x_198:
        /* <DEDUP_REMOVED lines=10> */
.L_x_298:


//--------------------- .nv.shared.reserved.0     --------------------------
	.section	.nv.shared.reserved.0,"aw",@nobits
	.weak		__nv_reservedSMEM_offset_0_alias
	.size		__nv_reservedSMEM_offset_0_alias, 0, 64
	.other		__nv_reservedSMEM_offset_0_alias,@"STO_CUDA_RESERVED_SHARED STV_DEFAULT"
__nv_reservedSMEM_offset_0_alias:
	.zero		0
	.zero		64


//--------------------- .nv.constant0.pow_ss_f32  --------------------------
	.section	.nv.constant0.pow_ss_f32,"a",@progbits
	.sectionflags	@""
	.align	4
.nv.constant0.pow_ss_f32:
	.zero		916


//--------------------- .nv.constant0.pow_ss_f64  --------------------------
	.section	.nv.constant0.pow_ss_f64,"a",@progbits
	.sectionflags	@""
	.align	4
.nv.constant0.pow_ss_f64:
	.zero		916


//--------------------- .nv.constant0.pow_sv_f32  --------------------------
	.section	.nv.constant0.pow_sv_f32,"a",@progbits
	.sectionflags	@""
	.align	4
.nv.constant0.pow_sv_f32:
	.zero		916


//--------------------- .nv.constant0.pow_sv_f64  --------------------------
	.section	.nv.constant0.pow_sv_f64,"a",@progbits
	.sectionflags	@""
	.align	4
.nv.constant0.pow_sv_f64:
	.zero		916


//--------------------- .nv.constant0.pow_vs_f32  --------------------------
	.section	.nv.constant0.pow_vs_f32,"a",@progbits
	.sectionflags	@""
	.align	4
.nv.constant0.pow_vs_f32:
	.zero		916


//--------------------- .nv.constant0.pow_vs_f64  --------------------------
	.section	.nv.constant0.pow_vs_f64,"a",@progbits
	.sectionflags	@""
	.align	4
.nv.constant0.pow_vs_f64:
	.zero		916


//--------------------- .nv.constant0.pow_vv_f32  --------------------------
	.section	.nv.constant0.pow_vv_f32,"a",@progbits
	.sectionflags	@""
	.align	4
.nv.constant0.pow_vv_f32:
	.zero		916


//--------------------- .nv.constant0.pow_vv_f64  --------------------------
	.section	.nv.constant0.pow_vv_f64,"a",@progbits
	.sectionflags	@""
	.align	4
.nv.constant0.pow_vv_f64:
	.zero		916


//--------------------- .nv.constant0.ne_ss_f32   --------------------------
	.section	.nv.constant0.ne_ss_f32,"a",@progbits
	.sectionflags	@""
	.align	4
.nv.constant0.ne_ss_f32:
	.zero		916


//--------------------- .nv.constant0.ne_ss_f64   --------------------------
	.section	.nv.constant0.ne_ss_f64,"a",@progbits
	.sectionflags	@""
	.align	4
.nv.constant0.ne_ss_f64:
	.zero		916


//--------------------- .nv.constant0.eq_ss_f32   --------------------------
	.section	.nv.constant0.eq_ss_f32,"a",@progbits
	.sectionflags	@""
	.align	4
.nv.constant0.eq_ss_f32:
	.zero		916


//--------------------- .nv.constant0.eq_ss_f64   --------------------------
	.section	.nv.constant0.eq_ss_f64,"a",@progbits
	.sectionflags	@""
	.align	4
.nv.constant0.eq_ss_f64:
	.zero		916


//--------------------- .nv.constant0.lte_ss_f32  --------------------------
	.section	.nv.constant0.lte_ss_f32,"a",@progbits
	.sectionflags	@""
	.align	4
.nv.constant0.lte_ss_f32:
	.zero		916


//--------------------- .nv.constant0.lte_ss_f64  --------------------------
	.section	.nv.constant0.lte_ss_f64,"a",@progbits
	.sectionflags	@""
	.align	4
.nv.constant0.lte_ss_f64:
	.zero		916


//--------------------- .nv.constant0.lt_ss_f32   --------------------------
	.section	.nv.constant0.lt_ss_f32,"a",@progbits
	.sectionflags	@""
	.align	4
.nv.constant0.lt_ss_f32:
	.zero		916


//--------------------- .nv.constant0.lt_ss_f64   --------------------------
	.section	.nv.constant0.lt_ss_f64,"a",@progbits
	.sectionflags	@""
	.align	4
.nv.constant0.lt_ss_f64:
	.zero		916


//--------------------- .nv.constant0.gte_ss_f32  --------------------------
	.section	.nv.constant0.gte_ss_f32,"a",@progbits
	.sectionflags	@""
	.align	4
.nv.constant0.gte_ss_f32:
	.zero		916


//--------------------- .nv.constant0.gte_ss_f64  --------------------------
	.section	.nv.constant0.gte_ss_f64,"a",@progbits
	.sectionflags	@""
	.align	4
.nv.constant0.gte_ss_f64:
	.zero		916


//--------------------- .nv.constant0.gt_ss_f32   --------------------------
	.section	.nv.constant0.gt_ss_f32,"a",@progbits
	.sectionflags	@""
	.align	4
.nv.constant0.gt_ss_f32:
	.zero		916


//--------------------- .nv.constant0.gt_ss_f64   --------------------------
	.section	.nv.constant0.gt_ss_f64,"a",@progbits
	.sectionflags	@""
	.align	4
.nv.constant0.gt_ss_f64:
	.zero		916


//--------------------- .nv.constant0.div_ss_f32  --------------------------
	.section	.nv.constant0.div_ss_f32,"a",@progbits
	.sectionflags	@""
	.align	4
.nv.constant0.div_ss_f32:
	.zero		916


//--------------------- .nv.constant0.div_ss_f64  --------------------------
	.section	.nv.constant0.div_ss_f64,"a",@progbits
	.sectionflags	@""
	.align	4
.nv.constant0.div_ss_f64:
	.zero		916


//--------------------- .nv.constant0.mul_ss_f32  --------------------------
	.section	.nv.constant0.mul_ss_f32,"a",@progbits
	.sectionflags	@""
	.align	4
.nv.constant0.mul_ss_f32:
	.zero		916


//--------------------- .nv.constant0.mul_ss_f64  --------------------------
	.section	.nv.constant0.mul_ss_f64,"a",@progbits
	.sectionflags	@""
	.align	4
.nv.constant0.mul_ss_f64:
	.zero		916


//--------------------- .nv.constant0.sub_ss_f32  --------------------------
	.section	.nv.constant0.sub_ss_f32,"a",@progbits
	.sectionflags	@""
	.align	4
.nv.constant0.sub_ss_f32:
	.zero		916


//--------------------- .nv.constant0.sub_ss_f64  --------------------------
	.section	.nv.constant0.sub_ss_f64,"a",@progbits
	.sectionflags	@""
	.align	4
.nv.constant0.sub_ss_f64:
	.zero		916


//--------------------- .nv.constant0.add_ss_f32  --------------------------
	.section	.nv.constant0.add_ss_f32,"a",@progbits
	.sectionflags	@""
	.align	4
.nv.constant0.add_ss_f32:
	.zero		916


//--------------------- .nv.constant0.add_ss_f64  --------------------------
	.section	.nv.constant0.add_ss_f64,"a",@progbits
	.sectionflags	@""
	.align	4
.nv.constant0.add_ss_f64:
	.zero		916


//--------------------- .nv.constant0.ne_sv_f32   --------------------------
	.section	.nv.constant0.ne_sv_f32,"a",@progbits
	.sectionflags	@""
	.align	4
.nv.constant0.ne_sv_f32:
	.zero		916


//--------------------- .nv.constant0.ne_sv_f64   --------------------------
	.section	.nv.constant0.ne_sv_f64,"a",@progbits
	.sectionflags	@""
	.align	4
.nv.constant0.ne_sv_f64:
	.zero		916


//--------------------- .nv.constant0.eq_sv_f32   --------------------------
	.section	.nv.constant0.eq_sv_f32,"a",@progbits
	.sectionflags	@""
	.align	4
.nv.constant0.eq_sv_f32:
	.zero		916


//--------------------- .nv.constant0.eq_sv_f64   --------------------------
	.section	.nv.constant0.eq_sv_f64,"a",@progbits
	.sectionflags	@""
	.align	4
.nv.constant0.eq_sv_f64:
	.zero		916


//--------------------- .nv.constant0.lte_sv_f32  --------------------------
	.section	.nv.constant0.lte_sv_f32,"a",@progbits
	.sectionflags	@""
	.align	4
.nv.constant0.lte_sv_f32:
	.zero		916


//--------------------- .nv.constant0.lte_sv_f64  --------------------------
	.section	.nv.constant0.lte_sv_f64,"a",@progbits
	.sectionflags	@""
	.align	4
.nv.constant0.lte_sv_f64:
	.zero		916


//--------------------- .nv.constant0.lt_sv_f32   --------------------------
	.section	.nv.constant0.lt_sv_f32,"a",@progbits
	.sectionflags	@""
	.align	4
.nv.constant0.lt_sv_f32:
	.zero		916


//--------------------- .nv.constant0.lt_sv_f64   --------------------------
	.section	.nv.constant0.lt_sv_f64,"a",@progbits
	.sectionflags	@""
	.align	4
.nv.constant0.lt_sv_f64:
	.zero		916


//--------------------- .nv.constant0.gte_sv_f32  --------------------------
	.section	.nv.constant0.gte_sv_f32,"a",@progbits
	.sectionflags	@""
	.align	4
.nv.constant0.gte_sv_f32:
	.zero		916


//--------------------- .nv.constant0.gte_sv_f64  --------------------------
	.section	.nv.constant0.gte_sv_f64,"a",@progbits
	.sectionflags	@""
	.align	4
.nv.constant0.gte_sv_f64:
	.zero		916


//--------------------- .nv.constant0.gt_sv_f32   --------------------------
	.section	.nv.constant0.gt_sv_f32,"a",@progbits
	.sectionflags	@""
	.align	4
.nv.constant0.gt_sv_f32:
	.zero		916


//--------------------- .nv.constant0.gt_sv_f64   --------------------------
	.section	.nv.constant0.gt_sv_f64,"a",@progbits
	.sectionflags	@""
	.align	4
.nv.constant0.gt_sv_f64:
	.zero		916


//--------------------- .nv.constant0.div_sv_f32  --------------------------
	.section	.nv.constant0.div_sv_f32,"a",@progbits
	.sectionflags	@""
	.align	4
.nv.constant0.div_sv_f32:
	.zero		916


//--------------------- .nv.constant0.div_sv_f64  --------------------------
	.section	.nv.constant0.div_sv_f64,"a",@progbits
	.sectionflags	@""
	.align	4
.nv.constant0.div_sv_f64:
	.zero		916


//--------------------- .nv.constant0.mul_sv_f32  --------------------------
	.section	.nv.constant0.mul_sv_f32,"a",@progbits
	.sectionflags	@""
	.align	4
.nv.constant0.mul_sv_f32:
	.zero		916


//--------------------- .nv.constant0.mul_sv_f64  --------------------------
	.section	.nv.constant0.mul_sv_f64,"a",@progbits
	.sectionflags	@""
	.align	4
.nv.constant0.mul_sv_f64:
	.zero		916


//--------------------- .nv.constant0.sub_sv_f32  --------------------------
	.section	.nv.constant0.sub_sv_f32,"a",@progbits
	.sectionflags	@""
	.align	4
.nv.constant0.sub_sv_f32:
	.zero		916


//--------------------- .nv.constant0.sub_sv_f64  --------------------------
	.section	.nv.constant0.sub_sv_f64,"a",@progbits
	.sectionflags	@""
	.align	4
.nv.constant0.sub_sv_f64:
	.zero		916


//--------------------- .nv.constant0.add_sv_f32  --------------------------
	.section	.nv.constant0.add_sv_f32,"a",@progbits
	.sectionflags	@""
	.align	4
.nv.constant0.add_sv_f32:
	.zero		916


//--------------------- .nv.constant0.add_sv_f64  --------------------------
	.section	.nv.constant0.add_sv_f64,"a",@progbits
	.sectionflags	@""
	.align	4
.nv.constant0.add_sv_f64:
	.zero		916


//--------------------- .nv.constant0.ne_vs_f32   --------------------------
	.section	.nv.constant0.ne_vs_f32,"a",@progbits
	.sectionflags	@""
	.align	4
.nv.constant0.ne_vs_f32:
	.zero		916


//--------------------- .nv.constant0.ne_vs_f64   --------------------------
	.section	.nv.constant0.ne_vs_f64,"a",@progbits
	.sectionflags	@""
	.align	4
.nv.constant0.ne_vs_f64:
	.zero		916


//--------------------- .nv.constant0.eq_vs_f32   --------------------------
	.section	.nv.constant0.eq_vs_f32,"a",@progbits
	.sectionflags	@""
	.align	4
.nv.constant0.eq_vs_f32:
	.zero		916


//--------------------- .nv.constant0.eq_vs_f64   --------------------------
	.section	.nv.constant0.eq_vs_f64,"a",@progbits
	.sectionflags	@""
	.align	4
.nv.constant0.eq_vs_f64:
	.zero		916


//--------------------- .nv.constant0.lte_vs_f32  --------------------------
	.section	.nv.constant0.lte_vs_f32,"a",@progbits
	.sectionflags	@""
	.align	4
.nv.constant0.lte_vs_f32:
	.zero		916


//--------------------- .nv.constant0.lte_vs_f64  --------------------------
	.section	.nv.constant0.lte_vs_f64,"a",@progbits
	.sectionflags	@""
	.align	4
.nv.constant0.lte_vs_f64:
	.zero		916


//--------------------- .nv.constant0.lt_vs_f32   --------------------------
	.section	.nv.constant0.lt_vs_f32,"a",@progbits
	.sectionflags	@""
	.align	4
.nv.constant0.lt_vs_f32:
	.zero		916


//--------------------- .nv.constant0.lt_vs_f64   --------------------------
	.section	.nv.constant0.lt_vs_f64,"a",@progbits
	.sectionflags	@""
	.align	4
.nv.constant0.lt_vs_f64:
	.zero		916


//--------------------- .nv.constant0.gte_vs_f32  --------------------------
	.section	.nv.constant0.gte_vs_f32,"a",@progbits
	.sectionflags	@""
	.align	4
.nv.constant0.gte_vs_f32:
	.zero		916


//--------------------- .nv.constant0.gte_vs_f64  --------------------------
	.section	.nv.constant0.gte_vs_f64,"a",@progbits
	.sectionflags	@""
	.align	4
.nv.constant0.gte_vs_f64:
	.zero		916


//--------------------- .nv.constant0.gt_vs_f32   --------------------------
	.section	.nv.constant0.gt_vs_f32,"a",@progbits
	.sectionflags	@""
	.align	4
.nv.constant0.gt_vs_f32:
	.zero		916


//--------------------- .nv.constant0.gt_vs_f64   --------------------------
	.section	.nv.constant0.gt_vs_f64,"a",@progbits
	.sectionflags	@""
	.align	4
.nv.constant0.gt_vs_f64:
	.zero		916


//--------------------- .nv.constant0.div_vs_f32  --------------------------
	.section	.nv.constant0.div_vs_f32,"a",@progbits
	.sectionflags	@""
	.align	4
.nv.constant0.div_vs_f32:
	.zero		916


//--------------------- .nv.constant0.div_vs_f64  --------------------------
	.section	.nv.constant0.div_vs_f64,"a",@progbits
	.sectionflags	@""
	.align	4
.nv.constant0.div_vs_f64:
	.zero		916


//--------------------- .nv.constant0.mul_vs_f32  --------------------------
	.section	.nv.constant0.mul_vs_f32,"a",@progbits
	.sectionflags	@""
	.align	4
.nv.constant0.mul_vs_f32:
	.zero		916


//--------------------- .nv.constant0.mul_vs_f64  --------------------------
	.section	.nv.constant0.mul_vs_f64,"a",@progbits
	.sectionflags	@""
	.align	4
.nv.constant0.mul_vs_f64:
	.zero		916


//--------------------- .nv.constant0.sub_vs_f32  --------------------------
	.section	.nv.constant0.sub_vs_f32,"a",@progbits
	.sectionflags	@""
	.align	4
.nv.constant0.sub_vs_f32:
	.zero		916


//--------------------- .nv.constant0.sub_vs_f64  --------------------------
	.section	.nv.constant0.sub_vs_f64,"a",@progbits
	.sectionflags	@""
	.align	4
.nv.constant0.sub_vs_f64:
	.zero		916


//--------------------- .nv.constant0.add_vs_f32  --------------------------
	.section	.nv.constant0.add_vs_f32,"a",@progbits
	.sectionflags	@""
	.align	4
.nv.constant0.add_vs_f32:
	.zero		916


//--------------------- .nv.constant0.add_vs_f64  --------------------------
	.section	.nv.constant0.add_vs_f64,"a",@progbits
	.sectionflags	@""
	.align	4
.nv.constant0.add_vs_f64:
	.zero		916


//--------------------- .nv.constant0.ne_vv_f32   --------------------------
	.section	.nv.constant0.ne_vv_f32,"a",@progbits
	.sectionflags	@""
	.align	4
.nv.constant0.ne_vv_f32:
	.zero		916


//--------------------- .nv.constant0.ne_vv_f64   --------------------------
	.section	.nv.constant0.ne_vv_f64,"a",@progbits
	.sectionflags	@""
	.align	4
.nv.constant0.ne_vv_f64:
	.zero		916


//--------------------- .nv.constant0.eq_vv_f32   --------------------------
	.section	.nv.constant0.eq_vv_f32,"a",@progbits
	.sectionflags	@""
	.align	4
.nv.constant0.eq_vv_f32:
	.zero		916


//--------------------- .nv.constant0.eq_vv_f64   --------------------------
	.section	.nv.constant0.eq_vv_f64,"a",@progbits
	.sectionflags	@""
	.align	4
.nv.constant0.eq_vv_f64:
	.zero		916


//--------------------- .nv.constant0.lte_vv_f32  --------------------------
	.section	.nv.constant0.lte_vv_f32,"a",@progbits
	.sectionflags	@""
	.align	4
.nv.constant0.lte_vv_f32:
	.zero		916


//--------------------- .nv.constant0.lte_vv_f64  --------------------------
	.section	.nv.constant0.lte_vv_f64,"a",@progbits
	.sectionflags	@""
	.align	4
.nv.constant0.lte_vv_f64:
	.zero		916


//--------------------- .nv.constant0.lt_vv_f32   --------------------------
	.section	.nv.constant0.lt_vv_f32,"a",@progbits
	.sectionflags	@""
	.align	4
.nv.constant0.lt_vv_f32:
	.zero		916


//--------------------- .nv.constant0.lt_vv_f64   --------------------------
	.section	.nv.constant0.lt_vv_f64,"a",@progbits
	.sectionflags	@""
	.align	4
.nv.constant0.lt_vv_f64:
	.zero		916


//--------------------- .nv.constant0.gte_vv_f32  --------------------------
	.section	.nv.constant0.gte_vv_f32,"a",@progbits
	.sectionflags	@""
	.align	4
.nv.constant0.gte_vv_f32:
	.zero		916


//--------------------- .nv.constant0.gte_vv_f64  --------------------------
	.section	.nv.constant0.gte_vv_f64,"a",@progbits
	.sectionflags	@""
	.align	4
.nv.constant0.gte_vv_f64:
	.zero		916


//--------------------- .nv.constant0.gt_vv_f32   --------------------------
	.section	.nv.constant0.gt_vv_f32,"a",@progbits
	.sectionflags	@""
	.align	4
.nv.constant0.gt_vv_f32:
	.zero		916


//--------------------- .nv.constant0.gt_vv_f64   --------------------------
	.section	.nv.constant0.gt_vv_f64,"a",@progbits
	.sectionflags	@""
	.align	4
.nv.constant0.gt_vv_f64:
	.zero		916


//--------------------- .nv.constant0.div_vv_f32  --------------------------
	.section	.nv.constant0.div_vv_f32,"a",@progbits
	.sectionflags	@""
	.align	4
.nv.constant0.div_vv_f32:
	.zero		916


//--------------------- .nv.constant0.div_vv_f64  --------------------------
	.section	.nv.constant0.div_vv_f64,"a",@progbits
	.sectionflags	@""
	.align	4
.nv.constant0.div_vv_f64:
	.zero		916


//--------------------- .nv.constant0.mul_vv_f32  --------------------------
	.section	.nv.constant0.mul_vv_f32,"a",@progbits
	.sectionflags	@""
	.align	4
.nv.constant0.mul_vv_f32:
	.zero		916


//--------------------- .nv.constant0.mul_vv_f64  --------------------------
	.section	.nv.constant0.mul_vv_f64,"a",@progbits
	.sectionflags	@""
	.align	4
.nv.constant0.mul_vv_f64:
	.zero		916


//--------------------- .nv.constant0.sub_vv_f32  --------------------------
	.section	.nv.constant0.sub_vv_f32,"a",@progbits
	.sectionflags	@""
	.align	4
.nv.constant0.sub_vv_f32:
	.zero		916


//--------------------- .nv.constant0.sub_vv_f64  --------------------------
	.section	.nv.constant0.sub_vv_f64,"a",@progbits
	.sectionflags	@""
	.align	4
.nv.constant0.sub_vv_f64:
	.zero		916


//--------------------- .nv.constant0.add_vv_f32  --------------------------
	.section	.nv.constant0.add_vv_f32,"a",@progbits
	.sectionflags	@""
	.align	4
.nv.constant0.add_vv_f32:
	.zero		916


//--------------------- .nv.constant0.add_vv_f64  --------------------------
	.section	.nv.constant0.add_vv_f64,"a",@progbits
	.sectionflags	@""
	.align	4
.nv.constant0.add_vv_f64:
	.zero		916


//--------------------- SYMBOLS --------------------------

	.type		.nv.reservedSmem.offset0,@object
	.size		.nv.reservedSmem.offset0,0x4
